//
// Generated by NVIDIA NVVM Compiler
//
// Compiler Build ID: CL-36424714
// Cuda compilation tools, release 13.0, V13.0.88
// Based on NVVM 20.0.0
//

.version 9.0
.target sm_100
.address_size 64

	// .globl	_Z18_hhlpLinearForwardILj32ELj32EfEvPKT1_S2_S2_PS0_iii
// _ZZ18_hhlpLinearForwardILj32ELj32EfEvPKT1_S2_S2_PS0_iiiE7results has been demoted
// _ZZ18_hhlpLinearForwardILj32ELj32EdEvPKT1_S2_S2_PS0_iiiE7results has been demoted
// _ZZ18_hhlpLinearForwardILj32ELj32E6__halfEvPKT1_S3_S3_PS1_iiiE7results has been demoted
// _ZZ23_hhlpLinearBackwardBiasILj32ELj64ELj2EfEvPKT2_PS0_iiE7results has been demoted
// _ZZ23_hhlpLinearBackwardBiasILj32ELj64ELj2EdEvPKT2_PS0_iiE7results has been demoted
// _ZZ23_hhlpLinearBackwardBiasILj32ELj64ELj2E6__halfEvPKT2_PS1_iiE7results has been demoted

.visible .entry _Z18_hhlpLinearForwardILj32ELj32EfEvPKT1_S2_S2_PS0_iii(
	.param .u64 .ptr .align 1 _Z18_hhlpLinearForwardILj32ELj32EfEvPKT1_S2_S2_PS0_iii_param_0,
	.param .u64 .ptr .align 1 _Z18_hhlpLinearForwardILj32ELj32EfEvPKT1_S2_S2_PS0_iii_param_1,
	.param .u64 .ptr .align 1 _Z18_hhlpLinearForwardILj32ELj32EfEvPKT1_S2_S2_PS0_iii_param_2,
	.param .u64 .ptr .align 1 _Z18_hhlpLinearForwardILj32ELj32EfEvPKT1_S2_S2_PS0_iii_param_3,
	.param .u32 _Z18_hhlpLinearForwardILj32ELj32EfEvPKT1_S2_S2_PS0_iii_param_4,
	.param .u32 _Z18_hhlpLinearForwardILj32ELj32EfEvPKT1_S2_S2_PS0_iii_param_5,
	.param .u32 _Z18_hhlpLinearForwardILj32ELj32EfEvPKT1_S2_S2_PS0_iii_param_6
)
{
	.reg .pred 	%p<15>;
	.reg .b32 	%r<55>;
	.reg .b32 	%f<84>;
	.reg .b64 	%rd<120>;
	// demoted variable
	.shared .align 4 .b8 _ZZ18_hhlpLinearForwardILj32ELj32EfEvPKT1_S2_S2_PS0_iiiE7results[4096];
	ld.param.u64 	%rd7, [_Z18_hhlpLinearForwardILj32ELj32EfEvPKT1_S2_S2_PS0_iii_param_0];
	ld.param.u64 	%rd5, [_Z18_hhlpLinearForwardILj32ELj32EfEvPKT1_S2_S2_PS0_iii_param_1];
	ld.param.u64 	%rd8, [_Z18_hhlpLinearForwardILj32ELj32EfEvPKT1_S2_S2_PS0_iii_param_2];
	ld.param.u64 	%rd6, [_Z18_hhlpLinearForwardILj32ELj32EfEvPKT1_S2_S2_PS0_iii_param_3];
	ld.param.u32 	%r22, [_Z18_hhlpLinearForwardILj32ELj32EfEvPKT1_S2_S2_PS0_iii_param_4];
	ld.param.u32 	%r23, [_Z18_hhlpLinearForwardILj32ELj32EfEvPKT1_S2_S2_PS0_iii_param_5];
	ld.param.u32 	%r24, [_Z18_hhlpLinearForwardILj32ELj32EfEvPKT1_S2_S2_PS0_iii_param_6];
	cvta.to.global.u64 	%rd1, %rd8;
	cvta.to.global.u64 	%rd2, %rd7;
	mov.u32 	%r25, %ctaid.y;
	shl.b32 	%r26, %r25, 5;
	mov.u32 	%r1, %tid.y;
	add.s32 	%r2, %r26, %r1;
	mov.u32 	%r3, %tid.x;
	setp.ge.s32 	%p1, %r2, %r24;
	@%p1 bra 	$L__BB0_21;
	shl.b32 	%r27, %r1, 7;
	mov.u32 	%r28, _ZZ18_hhlpLinearForwardILj32ELj32EfEvPKT1_S2_S2_PS0_iiiE7results;
	add.s32 	%r4, %r28, %r27;
	mov.u32 	%r5, %ctaid.x;
	mul.lo.s32 	%r29, %r22, %r5;
	cvt.u64.u32 	%rd3, %r29;
	mul.lo.s32 	%r30, %r22, %r2;
	cvt.s64.s32 	%rd4, %r30;
	shl.b32 	%r31, %r3, 2;
	add.s32 	%r6, %r4, %r31;
	mov.b32 	%r32, 0;
	st.shared.u32 	[%r6], %r32;
	setp.ge.s32 	%p2, %r3, %r22;
	@%p2 bra 	$L__BB0_15;
	not.b32 	%r33, %r3;
	add.s32 	%r7, %r22, %r33;
	shr.u32 	%r34, %r7, 5;
	add.s32 	%r8, %r34, 1;
	and.b32  	%r9, %r8, 7;
	setp.lt.u32 	%p3, %r7, 224;
	mov.f32 	%f83, 0f00000000;
	mov.u32 	%r53, %r3;
	@%p3 bra 	$L__BB0_6;
	add.s32 	%r51, %r3, 128;
	and.b32  	%r35, %r8, 268435448;
	neg.s32 	%r50, %r35;
	mov.f32 	%f83, 0f00000000;
$L__BB0_4:
	.pragma "nounroll";
	add.s32 	%r36, %r51, -128;
	cvt.s64.s32 	%rd9, %r36;
	add.s64 	%rd10, %rd9, %rd3;
	shl.b64 	%rd11, %rd10, 2;
	add.s64 	%rd12, %rd2, %rd11;
	ld.global.f32 	%f16, [%rd12];
	add.s64 	%rd13, %rd9, %rd4;
	shl.b64 	%rd14, %rd13, 2;
	add.s64 	%rd15, %rd1, %rd14;
	ld.global.f32 	%f17, [%rd15];
	fma.rn.f32 	%f18, %f16, %f17, %f83;
	add.s32 	%r37, %r51, -96;
	cvt.s64.s32 	%rd16, %r37;
	add.s64 	%rd17, %rd16, %rd3;
	shl.b64 	%rd18, %rd17, 2;
	add.s64 	%rd19, %rd2, %rd18;
	ld.global.f32 	%f19, [%rd19];
	add.s64 	%rd20, %rd16, %rd4;
	shl.b64 	%rd21, %rd20, 2;
	add.s64 	%rd22, %rd1, %rd21;
	ld.global.f32 	%f20, [%rd22];
	fma.rn.f32 	%f21, %f19, %f20, %f18;
	add.s32 	%r38, %r51, -64;
	cvt.s64.s32 	%rd23, %r38;
	add.s64 	%rd24, %rd23, %rd3;
	shl.b64 	%rd25, %rd24, 2;
	add.s64 	%rd26, %rd2, %rd25;
	ld.global.f32 	%f22, [%rd26];
	add.s64 	%rd27, %rd23, %rd4;
	shl.b64 	%rd28, %rd27, 2;
	add.s64 	%rd29, %rd1, %rd28;
	ld.global.f32 	%f23, [%rd29];
	fma.rn.f32 	%f24, %f22, %f23, %f21;
	add.s32 	%r39, %r51, -32;
	cvt.s64.s32 	%rd30, %r39;
	add.s64 	%rd31, %rd30, %rd3;
	shl.b64 	%rd32, %rd31, 2;
	add.s64 	%rd33, %rd2, %rd32;
	ld.global.f32 	%f25, [%rd33];
	add.s64 	%rd34, %rd30, %rd4;
	shl.b64 	%rd35, %rd34, 2;
	add.s64 	%rd36, %rd1, %rd35;
	ld.global.f32 	%f26, [%rd36];
	fma.rn.f32 	%f27, %f25, %f26, %f24;
	add.s32 	%r40, %r51, 96;
	cvt.s64.s32 	%rd37, %r51;
	add.s64 	%rd38, %rd37, %rd3;
	shl.b64 	%rd39, %rd38, 2;
	add.s64 	%rd40, %rd2, %rd39;
	ld.global.f32 	%f28, [%rd40];
	add.s64 	%rd41, %rd37, %rd4;
	shl.b64 	%rd42, %rd41, 2;
	add.s64 	%rd43, %rd1, %rd42;
	ld.global.f32 	%f29, [%rd43];
	fma.rn.f32 	%f30, %f28, %f29, %f27;
	add.s32 	%r41, %r51, 32;
	cvt.s64.s32 	%rd44, %r41;
	add.s64 	%rd45, %rd44, %rd3;
	shl.b64 	%rd46, %rd45, 2;
	add.s64 	%rd47, %rd2, %rd46;
	ld.global.f32 	%f31, [%rd47];
	add.s64 	%rd48, %rd44, %rd4;
	shl.b64 	%rd49, %rd48, 2;
	add.s64 	%rd50, %rd1, %rd49;
	ld.global.f32 	%f32, [%rd50];
	fma.rn.f32 	%f33, %f31, %f32, %f30;
	add.s32 	%r42, %r51, 64;
	cvt.s64.s32 	%rd51, %r42;
	add.s64 	%rd52, %rd51, %rd3;
	shl.b64 	%rd53, %rd52, 2;
	add.s64 	%rd54, %rd2, %rd53;
	ld.global.f32 	%f34, [%rd54];
	add.s64 	%rd55, %rd51, %rd4;
	shl.b64 	%rd56, %rd55, 2;
	add.s64 	%rd57, %rd1, %rd56;
	ld.global.f32 	%f35, [%rd57];
	fma.rn.f32 	%f36, %f34, %f35, %f33;
	cvt.s64.s32 	%rd58, %r40;
	add.s64 	%rd59, %rd58, %rd3;
	shl.b64 	%rd60, %rd59, 2;
	add.s64 	%rd61, %rd2, %rd60;
	ld.global.f32 	%f37, [%rd61];
	add.s64 	%rd62, %rd58, %rd4;
	shl.b64 	%rd63, %rd62, 2;
	add.s64 	%rd64, %rd1, %rd63;
	ld.global.f32 	%f38, [%rd64];
	fma.rn.f32 	%f83, %f37, %f38, %f36;
	add.s32 	%r51, %r51, 256;
	add.s32 	%r50, %r50, 8;
	setp.ne.s32 	%p4, %r50, 0;
	@%p4 bra 	$L__BB0_4;
	add.s32 	%r53, %r51, -128;
$L__BB0_6:
	setp.eq.s32 	%p5, %r9, 0;
	@%p5 bra 	$L__BB0_14;
	setp.lt.u32 	%p6, %r9, 4;
	@%p6 bra 	$L__BB0_9;
	cvt.s64.s32 	%rd65, %r53;
	add.s64 	%rd66, %rd65, %rd3;
	shl.b64 	%rd67, %rd66, 2;
	add.s64 	%rd68, %rd2, %rd67;
	ld.global.f32 	%f40, [%rd68];
	add.s64 	%rd69, %rd65, %rd4;
	shl.b64 	%rd70, %rd69, 2;
	add.s64 	%rd71, %rd1, %rd70;
	ld.global.f32 	%f41, [%rd71];
	fma.rn.f32 	%f42, %f40, %f41, %f83;
	add.s32 	%r43, %r53, 32;
	cvt.s64.s32 	%rd72, %r43;
	add.s64 	%rd73, %rd72, %rd3;
	shl.b64 	%rd74, %rd73, 2;
	add.s64 	%rd75, %rd2, %rd74;
	ld.global.f32 	%f43, [%rd75];
	add.s64 	%rd76, %rd72, %rd4;
	shl.b64 	%rd77, %rd76, 2;
	add.s64 	%rd78, %rd1, %rd77;
	ld.global.f32 	%f44, [%rd78];
	fma.rn.f32 	%f45, %f43, %f44, %f42;
	add.s32 	%r44, %r53, 64;
	cvt.s64.s32 	%rd79, %r44;
	add.s64 	%rd80, %rd79, %rd3;
	shl.b64 	%rd81, %rd80, 2;
	add.s64 	%rd82, %rd2, %rd81;
	ld.global.f32 	%f46, [%rd82];
	add.s64 	%rd83, %rd79, %rd4;
	shl.b64 	%rd84, %rd83, 2;
	add.s64 	%rd85, %rd1, %rd84;
	ld.global.f32 	%f47, [%rd85];
	fma.rn.f32 	%f48, %f46, %f47, %f45;
	add.s32 	%r45, %r53, 96;
	cvt.s64.s32 	%rd86, %r45;
	add.s64 	%rd87, %rd86, %rd3;
	shl.b64 	%rd88, %rd87, 2;
	add.s64 	%rd89, %rd2, %rd88;
	ld.global.f32 	%f49, [%rd89];
	add.s64 	%rd90, %rd86, %rd4;
	shl.b64 	%rd91, %rd90, 2;
	add.s64 	%rd92, %rd1, %rd91;
	ld.global.f32 	%f50, [%rd92];
	fma.rn.f32 	%f83, %f49, %f50, %f48;
	add.s32 	%r53, %r53, 128;
$L__BB0_9:
	and.b32  	%r46, %r8, 3;
	setp.eq.s32 	%p7, %r46, 0;
	@%p7 bra 	$L__BB0_14;
	setp.eq.s32 	%p8, %r46, 1;
	@%p8 bra 	$L__BB0_12;
	cvt.s64.s32 	%rd93, %r53;
	add.s64 	%rd94, %rd93, %rd3;
	shl.b64 	%rd95, %rd94, 2;
	add.s64 	%rd96, %rd2, %rd95;
	ld.global.f32 	%f52, [%rd96];
	add.s64 	%rd97, %rd93, %rd4;
	shl.b64 	%rd98, %rd97, 2;
	add.s64 	%rd99, %rd1, %rd98;
	ld.global.f32 	%f53, [%rd99];
	fma.rn.f32 	%f54, %f52, %f53, %f83;
	add.s32 	%r47, %r53, 32;
	cvt.s64.s32 	%rd100, %r47;
	add.s64 	%rd101, %rd100, %rd3;
	shl.b64 	%rd102, %rd101, 2;
	add.s64 	%rd103, %rd2, %rd102;
	ld.global.f32 	%f55, [%rd103];
	add.s64 	%rd104, %rd100, %rd4;
	shl.b64 	%rd105, %rd104, 2;
	add.s64 	%rd106, %rd1, %rd105;
	ld.global.f32 	%f56, [%rd106];
	fma.rn.f32 	%f83, %f55, %f56, %f54;
	add.s32 	%r53, %r53, 64;
$L__BB0_12:
	and.b32  	%r48, %r7, 32;
	setp.ne.s32 	%p9, %r48, 0;
	@%p9 bra 	$L__BB0_14;
	cvt.s64.s32 	%rd107, %r53;
	add.s64 	%rd108, %rd107, %rd3;
	shl.b64 	%rd109, %rd108, 2;
	add.s64 	%rd110, %rd2, %rd109;
	ld.global.f32 	%f57, [%rd110];
	add.s64 	%rd111, %rd107, %rd4;
	shl.b64 	%rd112, %rd111, 2;
	add.s64 	%rd113, %rd1, %rd112;
	ld.global.f32 	%f58, [%rd113];
	fma.rn.f32 	%f83, %f57, %f58, %f83;
$L__BB0_14:
	st.shared.f32 	[%r6], %f83;
$L__BB0_15:
	bar.sync 	0;
	setp.gt.u32 	%p10, %r3, 15;
	@%p10 bra 	$L__BB0_21;
	ld.volatile.shared.f32 	%f59, [%r6+64];
	ld.volatile.shared.f32 	%f60, [%r6];
	add.f32 	%f61, %f59, %f60;
	st.volatile.shared.f32 	[%r6], %f61;
	setp.gt.u32 	%p11, %r3, 7;
	@%p11 bra 	$L__BB0_21;
	ld.volatile.shared.f32 	%f62, [%r6+32];
	ld.volatile.shared.f32 	%f63, [%r6];
	add.f32 	%f64, %f62, %f63;
	st.volatile.shared.f32 	[%r6], %f64;
	setp.gt.u32 	%p12, %r3, 3;
	@%p12 bra 	$L__BB0_21;
	ld.volatile.shared.f32 	%f65, [%r6+16];
	ld.volatile.shared.f32 	%f66, [%r6];
	add.f32 	%f67, %f65, %f66;
	st.volatile.shared.f32 	[%r6], %f67;
	setp.gt.u32 	%p13, %r3, 1;
	@%p13 bra 	$L__BB0_21;
	ld.volatile.shared.f32 	%f68, [%r6+8];
	ld.volatile.shared.f32 	%f69, [%r6];
	add.f32 	%f70, %f68, %f69;
	st.volatile.shared.f32 	[%r6], %f70;
	setp.ne.s32 	%p14, %r3, 0;
	@%p14 bra 	$L__BB0_21;
	ld.volatile.shared.f32 	%f71, [%r4+4];
	ld.volatile.shared.f32 	%f72, [%r4];
	add.f32 	%f73, %f71, %f72;
	st.volatile.shared.f32 	[%r4], %f73;
	cvta.to.global.u64 	%rd114, %rd5;
	mul.wide.u32 	%rd115, %r5, 4;
	add.s64 	%rd116, %rd114, %rd115;
	ld.global.f32 	%f74, [%rd116];
	add.f32 	%f75, %f73, %f74;
	mad.lo.s32 	%r49, %r23, %r2, %r5;
	cvta.to.global.u64 	%rd117, %rd6;
	mul.wide.u32 	%rd118, %r49, 4;
	add.s64 	%rd119, %rd117, %rd118;
	st.global.f32 	[%rd119], %f75;
$L__BB0_21:
	ret;

}
	// .globl	_Z18_hhlpLinearForwardILj32ELj32EdEvPKT1_S2_S2_PS0_iii
.visible .entry _Z18_hhlpLinearForwardILj32ELj32EdEvPKT1_S2_S2_PS0_iii(
	.param .u64 .ptr .align 1 _Z18_hhlpLinearForwardILj32ELj32EdEvPKT1_S2_S2_PS0_iii_param_0,
	.param .u64 .ptr .align 1 _Z18_hhlpLinearForwardILj32ELj32EdEvPKT1_S2_S2_PS0_iii_param_1,
	.param .u64 .ptr .align 1 _Z18_hhlpLinearForwardILj32ELj32EdEvPKT1_S2_S2_PS0_iii_param_2,
	.param .u64 .ptr .align 1 _Z18_hhlpLinearForwardILj32ELj32EdEvPKT1_S2_S2_PS0_iii_param_3,
	.param .u32 _Z18_hhlpLinearForwardILj32ELj32EdEvPKT1_S2_S2_PS0_iii_param_4,
	.param .u32 _Z18_hhlpLinearForwardILj32ELj32EdEvPKT1_S2_S2_PS0_iii_param_5,
	.param .u32 _Z18_hhlpLinearForwardILj32ELj32EdEvPKT1_S2_S2_PS0_iii_param_6
)
{
	.reg .pred 	%p<15>;
	.reg .b32 	%r<54>;
	.reg .b64 	%rd<121>;
	.reg .b64 	%fd<84>;
	// demoted variable
	.shared .align 8 .b8 _ZZ18_hhlpLinearForwardILj32ELj32EdEvPKT1_S2_S2_PS0_iiiE7results[8192];
	ld.param.u64 	%rd7, [_Z18_hhlpLinearForwardILj32ELj32EdEvPKT1_S2_S2_PS0_iii_param_0];
	ld.param.u64 	%rd5, [_Z18_hhlpLinearForwardILj32ELj32EdEvPKT1_S2_S2_PS0_iii_param_1];
	ld.param.u64 	%rd8, [_Z18_hhlpLinearForwardILj32ELj32EdEvPKT1_S2_S2_PS0_iii_param_2];
	ld.param.u64 	%rd6, [_Z18_hhlpLinearForwardILj32ELj32EdEvPKT1_S2_S2_PS0_iii_param_3];
	ld.param.u32 	%r22, [_Z18_hhlpLinearForwardILj32ELj32EdEvPKT1_S2_S2_PS0_iii_param_4];
	ld.param.u32 	%r23, [_Z18_hhlpLinearForwardILj32ELj32EdEvPKT1_S2_S2_PS0_iii_param_5];
	ld.param.u32 	%r24, [_Z18_hhlpLinearForwardILj32ELj32EdEvPKT1_S2_S2_PS0_iii_param_6];
	cvta.to.global.u64 	%rd1, %rd8;
	cvta.to.global.u64 	%rd2, %rd7;
	mov.u32 	%r25, %ctaid.y;
	shl.b32 	%r26, %r25, 5;
	mov.u32 	%r1, %tid.y;
	add.s32 	%r2, %r26, %r1;
	mov.u32 	%r3, %tid.x;
	setp.ge.s32 	%p1, %r2, %r24;
	@%p1 bra 	$L__BB1_21;
	shl.b32 	%r27, %r1, 8;
	mov.u32 	%r28, _ZZ18_hhlpLinearForwardILj32ELj32EdEvPKT1_S2_S2_PS0_iiiE7results;
	add.s32 	%r4, %r28, %r27;
	mov.u32 	%r5, %ctaid.x;
	mul.lo.s32 	%r29, %r22, %r5;
	cvt.u64.u32 	%rd3, %r29;
	mul.lo.s32 	%r30, %r22, %r2;
	cvt.s64.s32 	%rd4, %r30;
	shl.b32 	%r31, %r3, 3;
	add.s32 	%r6, %r4, %r31;
	mov.b64 	%rd9, 0;
	st.shared.u64 	[%r6], %rd9;
	setp.ge.s32 	%p2, %r3, %r22;
	@%p2 bra 	$L__BB1_15;
	not.b32 	%r32, %r3;
	add.s32 	%r7, %r22, %r32;
	shr.u32 	%r33, %r7, 5;
	add.s32 	%r8, %r33, 1;
	and.b32  	%r9, %r8, 7;
	setp.lt.u32 	%p3, %r7, 224;
	mov.f64 	%fd83, 0d0000000000000000;
	mov.u32 	%r52, %r3;
	@%p3 bra 	$L__BB1_6;
	add.s32 	%r50, %r3, 128;
	and.b32  	%r34, %r8, 268435448;
	neg.s32 	%r49, %r34;
	mov.f64 	%fd83, 0d0000000000000000;
$L__BB1_4:
	.pragma "nounroll";
	add.s32 	%r35, %r50, -128;
	cvt.s64.s32 	%rd10, %r35;
	add.s64 	%rd11, %rd10, %rd3;
	shl.b64 	%rd12, %rd11, 3;
	add.s64 	%rd13, %rd2, %rd12;
	ld.global.f64 	%fd16, [%rd13];
	add.s64 	%rd14, %rd10, %rd4;
	shl.b64 	%rd15, %rd14, 3;
	add.s64 	%rd16, %rd1, %rd15;
	ld.global.f64 	%fd17, [%rd16];
	fma.rn.f64 	%fd18, %fd16, %fd17, %fd83;
	add.s32 	%r36, %r50, -96;
	cvt.s64.s32 	%rd17, %r36;
	add.s64 	%rd18, %rd17, %rd3;
	shl.b64 	%rd19, %rd18, 3;
	add.s64 	%rd20, %rd2, %rd19;
	ld.global.f64 	%fd19, [%rd20];
	add.s64 	%rd21, %rd17, %rd4;
	shl.b64 	%rd22, %rd21, 3;
	add.s64 	%rd23, %rd1, %rd22;
	ld.global.f64 	%fd20, [%rd23];
	fma.rn.f64 	%fd21, %fd19, %fd20, %fd18;
	add.s32 	%r37, %r50, -64;
	cvt.s64.s32 	%rd24, %r37;
	add.s64 	%rd25, %rd24, %rd3;
	shl.b64 	%rd26, %rd25, 3;
	add.s64 	%rd27, %rd2, %rd26;
	ld.global.f64 	%fd22, [%rd27];
	add.s64 	%rd28, %rd24, %rd4;
	shl.b64 	%rd29, %rd28, 3;
	add.s64 	%rd30, %rd1, %rd29;
	ld.global.f64 	%fd23, [%rd30];
	fma.rn.f64 	%fd24, %fd22, %fd23, %fd21;
	add.s32 	%r38, %r50, -32;
	cvt.s64.s32 	%rd31, %r38;
	add.s64 	%rd32, %rd31, %rd3;
	shl.b64 	%rd33, %rd32, 3;
	add.s64 	%rd34, %rd2, %rd33;
	ld.global.f64 	%fd25, [%rd34];
	add.s64 	%rd35, %rd31, %rd4;
	shl.b64 	%rd36, %rd35, 3;
	add.s64 	%rd37, %rd1, %rd36;
	ld.global.f64 	%fd26, [%rd37];
	fma.rn.f64 	%fd27, %fd25, %fd26, %fd24;
	add.s32 	%r39, %r50, 96;
	cvt.s64.s32 	%rd38, %r50;
	add.s64 	%rd39, %rd38, %rd3;
	shl.b64 	%rd40, %rd39, 3;
	add.s64 	%rd41, %rd2, %rd40;
	ld.global.f64 	%fd28, [%rd41];
	add.s64 	%rd42, %rd38, %rd4;
	shl.b64 	%rd43, %rd42, 3;
	add.s64 	%rd44, %rd1, %rd43;
	ld.global.f64 	%fd29, [%rd44];
	fma.rn.f64 	%fd30, %fd28, %fd29, %fd27;
	add.s32 	%r40, %r50, 32;
	cvt.s64.s32 	%rd45, %r40;
	add.s64 	%rd46, %rd45, %rd3;
	shl.b64 	%rd47, %rd46, 3;
	add.s64 	%rd48, %rd2, %rd47;
	ld.global.f64 	%fd31, [%rd48];
	add.s64 	%rd49, %rd45, %rd4;
	shl.b64 	%rd50, %rd49, 3;
	add.s64 	%rd51, %rd1, %rd50;
	ld.global.f64 	%fd32, [%rd51];
	fma.rn.f64 	%fd33, %fd31, %fd32, %fd30;
	add.s32 	%r41, %r50, 64;
	cvt.s64.s32 	%rd52, %r41;
	add.s64 	%rd53, %rd52, %rd3;
	shl.b64 	%rd54, %rd53, 3;
	add.s64 	%rd55, %rd2, %rd54;
	ld.global.f64 	%fd34, [%rd55];
	add.s64 	%rd56, %rd52, %rd4;
	shl.b64 	%rd57, %rd56, 3;
	add.s64 	%rd58, %rd1, %rd57;
	ld.global.f64 	%fd35, [%rd58];
	fma.rn.f64 	%fd36, %fd34, %fd35, %fd33;
	cvt.s64.s32 	%rd59, %r39;
	add.s64 	%rd60, %rd59, %rd3;
	shl.b64 	%rd61, %rd60, 3;
	add.s64 	%rd62, %rd2, %rd61;
	ld.global.f64 	%fd37, [%rd62];
	add.s64 	%rd63, %rd59, %rd4;
	shl.b64 	%rd64, %rd63, 3;
	add.s64 	%rd65, %rd1, %rd64;
	ld.global.f64 	%fd38, [%rd65];
	fma.rn.f64 	%fd83, %fd37, %fd38, %fd36;
	add.s32 	%r50, %r50, 256;
	add.s32 	%r49, %r49, 8;
	setp.ne.s32 	%p4, %r49, 0;
	@%p4 bra 	$L__BB1_4;
	add.s32 	%r52, %r50, -128;
$L__BB1_6:
	setp.eq.s32 	%p5, %r9, 0;
	@%p5 bra 	$L__BB1_14;
	setp.lt.u32 	%p6, %r9, 4;
	@%p6 bra 	$L__BB1_9;
	cvt.s64.s32 	%rd66, %r52;
	add.s64 	%rd67, %rd66, %rd3;
	shl.b64 	%rd68, %rd67, 3;
	add.s64 	%rd69, %rd2, %rd68;
	ld.global.f64 	%fd40, [%rd69];
	add.s64 	%rd70, %rd66, %rd4;
	shl.b64 	%rd71, %rd70, 3;
	add.s64 	%rd72, %rd1, %rd71;
	ld.global.f64 	%fd41, [%rd72];
	fma.rn.f64 	%fd42, %fd40, %fd41, %fd83;
	add.s32 	%r42, %r52, 32;
	cvt.s64.s32 	%rd73, %r42;
	add.s64 	%rd74, %rd73, %rd3;
	shl.b64 	%rd75, %rd74, 3;
	add.s64 	%rd76, %rd2, %rd75;
	ld.global.f64 	%fd43, [%rd76];
	add.s64 	%rd77, %rd73, %rd4;
	shl.b64 	%rd78, %rd77, 3;
	add.s64 	%rd79, %rd1, %rd78;
	ld.global.f64 	%fd44, [%rd79];
	fma.rn.f64 	%fd45, %fd43, %fd44, %fd42;
	add.s32 	%r43, %r52, 64;
	cvt.s64.s32 	%rd80, %r43;
	add.s64 	%rd81, %rd80, %rd3;
	shl.b64 	%rd82, %rd81, 3;
	add.s64 	%rd83, %rd2, %rd82;
	ld.global.f64 	%fd46, [%rd83];
	add.s64 	%rd84, %rd80, %rd4;
	shl.b64 	%rd85, %rd84, 3;
	add.s64 	%rd86, %rd1, %rd85;
	ld.global.f64 	%fd47, [%rd86];
	fma.rn.f64 	%fd48, %fd46, %fd47, %fd45;
	add.s32 	%r44, %r52, 96;
	cvt.s64.s32 	%rd87, %r44;
	add.s64 	%rd88, %rd87, %rd3;
	shl.b64 	%rd89, %rd88, 3;
	add.s64 	%rd90, %rd2, %rd89;
	ld.global.f64 	%fd49, [%rd90];
	add.s64 	%rd91, %rd87, %rd4;
	shl.b64 	%rd92, %rd91, 3;
	add.s64 	%rd93, %rd1, %rd92;
	ld.global.f64 	%fd50, [%rd93];
	fma.rn.f64 	%fd83, %fd49, %fd50, %fd48;
	add.s32 	%r52, %r52, 128;
$L__BB1_9:
	and.b32  	%r45, %r8, 3;
	setp.eq.s32 	%p7, %r45, 0;
	@%p7 bra 	$L__BB1_14;
	setp.eq.s32 	%p8, %r45, 1;
	@%p8 bra 	$L__BB1_12;
	cvt.s64.s32 	%rd94, %r52;
	add.s64 	%rd95, %rd94, %rd3;
	shl.b64 	%rd96, %rd95, 3;
	add.s64 	%rd97, %rd2, %rd96;
	ld.global.f64 	%fd52, [%rd97];
	add.s64 	%rd98, %rd94, %rd4;
	shl.b64 	%rd99, %rd98, 3;
	add.s64 	%rd100, %rd1, %rd99;
	ld.global.f64 	%fd53, [%rd100];
	fma.rn.f64 	%fd54, %fd52, %fd53, %fd83;
	add.s32 	%r46, %r52, 32;
	cvt.s64.s32 	%rd101, %r46;
	add.s64 	%rd102, %rd101, %rd3;
	shl.b64 	%rd103, %rd102, 3;
	add.s64 	%rd104, %rd2, %rd103;
	ld.global.f64 	%fd55, [%rd104];
	add.s64 	%rd105, %rd101, %rd4;
	shl.b64 	%rd106, %rd105, 3;
	add.s64 	%rd107, %rd1, %rd106;
	ld.global.f64 	%fd56, [%rd107];
	fma.rn.f64 	%fd83, %fd55, %fd56, %fd54;
	add.s32 	%r52, %r52, 64;
$L__BB1_12:
	and.b32  	%r47, %r7, 32;
	setp.ne.s32 	%p9, %r47, 0;
	@%p9 bra 	$L__BB1_14;
	cvt.s64.s32 	%rd108, %r52;
	add.s64 	%rd109, %rd108, %rd3;
	shl.b64 	%rd110, %rd109, 3;
	add.s64 	%rd111, %rd2, %rd110;
	ld.global.f64 	%fd57, [%rd111];
	add.s64 	%rd112, %rd108, %rd4;
	shl.b64 	%rd113, %rd112, 3;
	add.s64 	%rd114, %rd1, %rd113;
	ld.global.f64 	%fd58, [%rd114];
	fma.rn.f64 	%fd83, %fd57, %fd58, %fd83;
$L__BB1_14:
	st.shared.f64 	[%r6], %fd83;
$L__BB1_15:
	bar.sync 	0;
	setp.gt.u32 	%p10, %r3, 15;
	@%p10 bra 	$L__BB1_21;
	ld.volatile.shared.f64 	%fd59, [%r6+128];
	ld.volatile.shared.f64 	%fd60, [%r6];
	add.f64 	%fd61, %fd59, %fd60;
	st.volatile.shared.f64 	[%r6], %fd61;
	setp.gt.u32 	%p11, %r3, 7;
	@%p11 bra 	$L__BB1_21;
	ld.volatile.shared.f64 	%fd62, [%r6+64];
	ld.volatile.shared.f64 	%fd63, [%r6];
	add.f64 	%fd64, %fd62, %fd63;
	st.volatile.shared.f64 	[%r6], %fd64;
	setp.gt.u32 	%p12, %r3, 3;
	@%p12 bra 	$L__BB1_21;
	ld.volatile.shared.f64 	%fd65, [%r6+32];
	ld.volatile.shared.f64 	%fd66, [%r6];
	add.f64 	%fd67, %fd65, %fd66;
	st.volatile.shared.f64 	[%r6], %fd67;
	setp.gt.u32 	%p13, %r3, 1;
	@%p13 bra 	$L__BB1_21;
	ld.volatile.shared.f64 	%fd68, [%r6+16];
	ld.volatile.shared.f64 	%fd69, [%r6];
	add.f64 	%fd70, %fd68, %fd69;
	st.volatile.shared.f64 	[%r6], %fd70;
	setp.ne.s32 	%p14, %r3, 0;
	@%p14 bra 	$L__BB1_21;
	ld.volatile.shared.f64 	%fd71, [%r4+8];
	ld.volatile.shared.f64 	%fd72, [%r4];
	add.f64 	%fd73, %fd71, %fd72;
	st.volatile.shared.f64 	[%r4], %fd73;
	cvta.to.global.u64 	%rd115, %rd5;
	mul.wide.u32 	%rd116, %r5, 8;
	add.s64 	%rd117, %rd115, %rd116;
	ld.global.f64 	%fd74, [%rd117];
	add.f64 	%fd75, %fd73, %fd74;
	mad.lo.s32 	%r48, %r23, %r2, %r5;
	cvta.to.global.u64 	%rd118, %rd6;
	mul.wide.u32 	%rd119, %r48, 8;
	add.s64 	%rd120, %rd118, %rd119;
	st.global.f64 	[%rd120], %fd75;
$L__BB1_21:
	ret;

}
	// .globl	_Z18_hhlpLinearForwardILj32ELj32E6__halfEvPKT1_S3_S3_PS1_iii
.visible .entry _Z18_hhlpLinearForwardILj32ELj32E6__halfEvPKT1_S3_S3_PS1_iii(
	.param .u64 .ptr .align 1 _Z18_hhlpLinearForwardILj32ELj32E6__halfEvPKT1_S3_S3_PS1_iii_param_0,
	.param .u64 .ptr .align 1 _Z18_hhlpLinearForwardILj32ELj32E6__halfEvPKT1_S3_S3_PS1_iii_param_1,
	.param .u64 .ptr .align 1 _Z18_hhlpLinearForwardILj32ELj32E6__halfEvPKT1_S3_S3_PS1_iii_param_2,
	.param .u64 .ptr .align 1 _Z18_hhlpLinearForwardILj32ELj32E6__halfEvPKT1_S3_S3_PS1_iii_param_3,
	.param .u32 _Z18_hhlpLinearForwardILj32ELj32E6__halfEvPKT1_S3_S3_PS1_iii_param_4,
	.param .u32 _Z18_hhlpLinearForwardILj32ELj32E6__halfEvPKT1_S3_S3_PS1_iii_param_5,
	.param .u32 _Z18_hhlpLinearForwardILj32ELj32E6__halfEvPKT1_S3_S3_PS1_iii_param_6
)
{
	.reg .pred 	%p<16>;
	.reg .b16 	%rs<223>;
	.reg .b32 	%r<76>;
	.reg .b64 	%rd<218>;
	// demoted variable
	.shared .align 2 .b8 _ZZ18_hhlpLinearForwardILj32ELj32E6__halfEvPKT1_S3_S3_PS1_iiiE7results[2048];
	ld.param.u64 	%rd7, [_Z18_hhlpLinearForwardILj32ELj32E6__halfEvPKT1_S3_S3_PS1_iii_param_0];
	ld.param.u64 	%rd5, [_Z18_hhlpLinearForwardILj32ELj32E6__halfEvPKT1_S3_S3_PS1_iii_param_1];
	ld.param.u64 	%rd8, [_Z18_hhlpLinearForwardILj32ELj32E6__halfEvPKT1_S3_S3_PS1_iii_param_2];
	ld.param.u64 	%rd6, [_Z18_hhlpLinearForwardILj32ELj32E6__halfEvPKT1_S3_S3_PS1_iii_param_3];
	ld.param.u32 	%r28, [_Z18_hhlpLinearForwardILj32ELj32E6__halfEvPKT1_S3_S3_PS1_iii_param_4];
	ld.param.u32 	%r29, [_Z18_hhlpLinearForwardILj32ELj32E6__halfEvPKT1_S3_S3_PS1_iii_param_5];
	ld.param.u32 	%r30, [_Z18_hhlpLinearForwardILj32ELj32E6__halfEvPKT1_S3_S3_PS1_iii_param_6];
	cvta.to.global.u64 	%rd1, %rd8;
	cvta.to.global.u64 	%rd2, %rd7;
	mov.u32 	%r31, %ctaid.y;
	shl.b32 	%r32, %r31, 5;
	mov.u32 	%r1, %tid.y;
	add.s32 	%r2, %r32, %r1;
	mov.u32 	%r3, %tid.x;
	setp.ge.s32 	%p1, %r2, %r30;
	@%p1 bra 	$L__BB2_22;
	shl.b32 	%r34, %r1, 6;
	mov.u32 	%r35, _ZZ18_hhlpLinearForwardILj32ELj32E6__halfEvPKT1_S3_S3_PS1_iiiE7results;
	add.s32 	%r4, %r35, %r34;
	mov.u32 	%r5, %ctaid.x;
	mul.lo.s32 	%r36, %r28, %r5;
	cvt.u64.u32 	%rd3, %r36;
	mul.lo.s32 	%r37, %r28, %r2;
	cvt.s64.s32 	%rd4, %r37;
	shl.b32 	%r38, %r3, 1;
	add.s32 	%r6, %r4, %r38;
	mov.b32 	%r33, 0;
	// begin inline asm
	cvt.rn.f16.s32 %rs222, %r33;
	// end inline asm
	st.shared.u16 	[%r6], %rs222;
	setp.ge.s32 	%p2, %r3, %r28;
	@%p2 bra 	$L__BB2_16;
	not.b32 	%r39, %r3;
	add.s32 	%r40, %r28, %r39;
	shr.u32 	%r41, %r40, 5;
	add.s32 	%r7, %r41, 1;
	and.b32  	%r8, %r7, 15;
	setp.lt.u32 	%p3, %r40, 480;
	mov.u32 	%r72, %r3;
	@%p3 bra 	$L__BB2_6;
	add.s32 	%r70, %r3, 256;
	and.b32  	%r42, %r7, 268435440;
	neg.s32 	%r69, %r42;
$L__BB2_4:
	.pragma "nounroll";
	add.s32 	%r43, %r70, -256;
	cvt.s64.s32 	%rd9, %r43;
	add.s64 	%rd10, %rd9, %rd3;
	shl.b64 	%rd11, %rd10, 1;
	add.s64 	%rd12, %rd2, %rd11;
	ld.global.u16 	%rs21, [%rd12];
	add.s64 	%rd13, %rd9, %rd4;
	shl.b64 	%rd14, %rd13, 1;
	add.s64 	%rd15, %rd1, %rd14;
	ld.global.u16 	%rs22, [%rd15];
	// begin inline asm
	{mul.f16 %rs20,%rs21,%rs22;
}
	// end inline asm
	// begin inline asm
	{add.f16 %rs23,%rs222,%rs20;
}
	// end inline asm
	add.s32 	%r44, %r70, -224;
	cvt.s64.s32 	%rd16, %r44;
	add.s64 	%rd17, %rd16, %rd3;
	shl.b64 	%rd18, %rd17, 1;
	add.s64 	%rd19, %rd2, %rd18;
	ld.global.u16 	%rs27, [%rd19];
	add.s64 	%rd20, %rd16, %rd4;
	shl.b64 	%rd21, %rd20, 1;
	add.s64 	%rd22, %rd1, %rd21;
	ld.global.u16 	%rs28, [%rd22];
	// begin inline asm
	{mul.f16 %rs26,%rs27,%rs28;
}
	// end inline asm
	// begin inline asm
	{add.f16 %rs29,%rs23,%rs26;
}
	// end inline asm
	add.s32 	%r45, %r70, -192;
	cvt.s64.s32 	%rd23, %r45;
	add.s64 	%rd24, %rd23, %rd3;
	shl.b64 	%rd25, %rd24, 1;
	add.s64 	%rd26, %rd2, %rd25;
	ld.global.u16 	%rs33, [%rd26];
	add.s64 	%rd27, %rd23, %rd4;
	shl.b64 	%rd28, %rd27, 1;
	add.s64 	%rd29, %rd1, %rd28;
	ld.global.u16 	%rs34, [%rd29];
	// begin inline asm
	{mul.f16 %rs32,%rs33,%rs34;
}
	// end inline asm
	// begin inline asm
	{add.f16 %rs35,%rs29,%rs32;
}
	// end inline asm
	add.s32 	%r46, %r70, -160;
	cvt.s64.s32 	%rd30, %r46;
	add.s64 	%rd31, %rd30, %rd3;
	shl.b64 	%rd32, %rd31, 1;
	add.s64 	%rd33, %rd2, %rd32;
	ld.global.u16 	%rs39, [%rd33];
	add.s64 	%rd34, %rd30, %rd4;
	shl.b64 	%rd35, %rd34, 1;
	add.s64 	%rd36, %rd1, %rd35;
	ld.global.u16 	%rs40, [%rd36];
	// begin inline asm
	{mul.f16 %rs38,%rs39,%rs40;
}
	// end inline asm
	// begin inline asm
	{add.f16 %rs41,%rs35,%rs38;
}
	// end inline asm
	add.s32 	%r47, %r70, -128;
	cvt.s64.s32 	%rd37, %r47;
	add.s64 	%rd38, %rd37, %rd3;
	shl.b64 	%rd39, %rd38, 1;
	add.s64 	%rd40, %rd2, %rd39;
	ld.global.u16 	%rs45, [%rd40];
	add.s64 	%rd41, %rd37, %rd4;
	shl.b64 	%rd42, %rd41, 1;
	add.s64 	%rd43, %rd1, %rd42;
	ld.global.u16 	%rs46, [%rd43];
	// begin inline asm
	{mul.f16 %rs44,%rs45,%rs46;
}
	// end inline asm
	// begin inline asm
	{add.f16 %rs47,%rs41,%rs44;
}
	// end inline asm
	add.s32 	%r48, %r70, -96;
	cvt.s64.s32 	%rd44, %r48;
	add.s64 	%rd45, %rd44, %rd3;
	shl.b64 	%rd46, %rd45, 1;
	add.s64 	%rd47, %rd2, %rd46;
	ld.global.u16 	%rs51, [%rd47];
	add.s64 	%rd48, %rd44, %rd4;
	shl.b64 	%rd49, %rd48, 1;
	add.s64 	%rd50, %rd1, %rd49;
	ld.global.u16 	%rs52, [%rd50];
	// begin inline asm
	{mul.f16 %rs50,%rs51,%rs52;
}
	// end inline asm
	// begin inline asm
	{add.f16 %rs53,%rs47,%rs50;
}
	// end inline asm
	add.s32 	%r49, %r70, -64;
	cvt.s64.s32 	%rd51, %r49;
	add.s64 	%rd52, %rd51, %rd3;
	shl.b64 	%rd53, %rd52, 1;
	add.s64 	%rd54, %rd2, %rd53;
	ld.global.u16 	%rs57, [%rd54];
	add.s64 	%rd55, %rd51, %rd4;
	shl.b64 	%rd56, %rd55, 1;
	add.s64 	%rd57, %rd1, %rd56;
	ld.global.u16 	%rs58, [%rd57];
	// begin inline asm
	{mul.f16 %rs56,%rs57,%rs58;
}
	// end inline asm
	// begin inline asm
	{add.f16 %rs59,%rs53,%rs56;
}
	// end inline asm
	add.s32 	%r50, %r70, -32;
	cvt.s64.s32 	%rd58, %r50;
	add.s64 	%rd59, %rd58, %rd3;
	shl.b64 	%rd60, %rd59, 1;
	add.s64 	%rd61, %rd2, %rd60;
	ld.global.u16 	%rs63, [%rd61];
	add.s64 	%rd62, %rd58, %rd4;
	shl.b64 	%rd63, %rd62, 1;
	add.s64 	%rd64, %rd1, %rd63;
	ld.global.u16 	%rs64, [%rd64];
	// begin inline asm
	{mul.f16 %rs62,%rs63,%rs64;
}
	// end inline asm
	// begin inline asm
	{add.f16 %rs65,%rs59,%rs62;
}
	// end inline asm
	add.s32 	%r51, %r70, 224;
	cvt.s64.s32 	%rd65, %r70;
	add.s64 	%rd66, %rd65, %rd3;
	shl.b64 	%rd67, %rd66, 1;
	add.s64 	%rd68, %rd2, %rd67;
	ld.global.u16 	%rs69, [%rd68];
	add.s64 	%rd69, %rd65, %rd4;
	shl.b64 	%rd70, %rd69, 1;
	add.s64 	%rd71, %rd1, %rd70;
	ld.global.u16 	%rs70, [%rd71];
	// begin inline asm
	{mul.f16 %rs68,%rs69,%rs70;
}
	// end inline asm
	// begin inline asm
	{add.f16 %rs71,%rs65,%rs68;
}
	// end inline asm
	add.s32 	%r52, %r70, 32;
	cvt.s64.s32 	%rd72, %r52;
	add.s64 	%rd73, %rd72, %rd3;
	shl.b64 	%rd74, %rd73, 1;
	add.s64 	%rd75, %rd2, %rd74;
	ld.global.u16 	%rs75, [%rd75];
	add.s64 	%rd76, %rd72, %rd4;
	shl.b64 	%rd77, %rd76, 1;
	add.s64 	%rd78, %rd1, %rd77;
	ld.global.u16 	%rs76, [%rd78];
	// begin inline asm
	{mul.f16 %rs74,%rs75,%rs76;
}
	// end inline asm
	// begin inline asm
	{add.f16 %rs77,%rs71,%rs74;
}
	// end inline asm
	add.s32 	%r53, %r70, 64;
	cvt.s64.s32 	%rd79, %r53;
	add.s64 	%rd80, %rd79, %rd3;
	shl.b64 	%rd81, %rd80, 1;
	add.s64 	%rd82, %rd2, %rd81;
	ld.global.u16 	%rs81, [%rd82];
	add.s64 	%rd83, %rd79, %rd4;
	shl.b64 	%rd84, %rd83, 1;
	add.s64 	%rd85, %rd1, %rd84;
	ld.global.u16 	%rs82, [%rd85];
	// begin inline asm
	{mul.f16 %rs80,%rs81,%rs82;
}
	// end inline asm
	// begin inline asm
	{add.f16 %rs83,%rs77,%rs80;
}
	// end inline asm
	add.s32 	%r54, %r70, 96;
	cvt.s64.s32 	%rd86, %r54;
	add.s64 	%rd87, %rd86, %rd3;
	shl.b64 	%rd88, %rd87, 1;
	add.s64 	%rd89, %rd2, %rd88;
	ld.global.u16 	%rs87, [%rd89];
	add.s64 	%rd90, %rd86, %rd4;
	shl.b64 	%rd91, %rd90, 1;
	add.s64 	%rd92, %rd1, %rd91;
	ld.global.u16 	%rs88, [%rd92];
	// begin inline asm
	{mul.f16 %rs86,%rs87,%rs88;
}
	// end inline asm
	// begin inline asm
	{add.f16 %rs89,%rs83,%rs86;
}
	// end inline asm
	add.s32 	%r55, %r70, 128;
	cvt.s64.s32 	%rd93, %r55;
	add.s64 	%rd94, %rd93, %rd3;
	shl.b64 	%rd95, %rd94, 1;
	add.s64 	%rd96, %rd2, %rd95;
	ld.global.u16 	%rs93, [%rd96];
	add.s64 	%rd97, %rd93, %rd4;
	shl.b64 	%rd98, %rd97, 1;
	add.s64 	%rd99, %rd1, %rd98;
	ld.global.u16 	%rs94, [%rd99];
	// begin inline asm
	{mul.f16 %rs92,%rs93,%rs94;
}
	// end inline asm
	// begin inline asm
	{add.f16 %rs95,%rs89,%rs92;
}
	// end inline asm
	add.s32 	%r56, %r70, 160;
	cvt.s64.s32 	%rd100, %r56;
	add.s64 	%rd101, %rd100, %rd3;
	shl.b64 	%rd102, %rd101, 1;
	add.s64 	%rd103, %rd2, %rd102;
	ld.global.u16 	%rs99, [%rd103];
	add.s64 	%rd104, %rd100, %rd4;
	shl.b64 	%rd105, %rd104, 1;
	add.s64 	%rd106, %rd1, %rd105;
	ld.global.u16 	%rs100, [%rd106];
	// begin inline asm
	{mul.f16 %rs98,%rs99,%rs100;
}
	// end inline asm
	// begin inline asm
	{add.f16 %rs101,%rs95,%rs98;
}
	// end inline asm
	add.s32 	%r57, %r70, 192;
	cvt.s64.s32 	%rd107, %r57;
	add.s64 	%rd108, %rd107, %rd3;
	shl.b64 	%rd109, %rd108, 1;
	add.s64 	%rd110, %rd2, %rd109;
	ld.global.u16 	%rs105, [%rd110];
	add.s64 	%rd111, %rd107, %rd4;
	shl.b64 	%rd112, %rd111, 1;
	add.s64 	%rd113, %rd1, %rd112;
	ld.global.u16 	%rs106, [%rd113];
	// begin inline asm
	{mul.f16 %rs104,%rs105,%rs106;
}
	// end inline asm
	// begin inline asm
	{add.f16 %rs107,%rs101,%rs104;
}
	// end inline asm
	cvt.s64.s32 	%rd114, %r51;
	add.s64 	%rd115, %rd114, %rd3;
	shl.b64 	%rd116, %rd115, 1;
	add.s64 	%rd117, %rd2, %rd116;
	ld.global.u16 	%rs111, [%rd117];
	add.s64 	%rd118, %rd114, %rd4;
	shl.b64 	%rd119, %rd118, 1;
	add.s64 	%rd120, %rd1, %rd119;
	ld.global.u16 	%rs112, [%rd120];
	// begin inline asm
	{mul.f16 %rs110,%rs111,%rs112;
}
	// end inline asm
	// begin inline asm
	{add.f16 %rs222,%rs107,%rs110;
}
	// end inline asm
	add.s32 	%r70, %r70, 512;
	add.s32 	%r69, %r69, 16;
	setp.ne.s32 	%p4, %r69, 0;
	@%p4 bra 	$L__BB2_4;
	add.s32 	%r72, %r70, -256;
$L__BB2_6:
	setp.eq.s32 	%p5, %r8, 0;
	@%p5 bra 	$L__BB2_15;
	and.b32  	%r17, %r7, 7;
	setp.lt.u32 	%p6, %r8, 8;
	@%p6 bra 	$L__BB2_9;
	cvt.s64.s32 	%rd121, %r72;
	add.s64 	%rd122, %rd121, %rd3;
	shl.b64 	%rd123, %rd122, 1;
	add.s64 	%rd124, %rd2, %rd123;
	ld.global.u16 	%rs118, [%rd124];
	add.s64 	%rd125, %rd121, %rd4;
	shl.b64 	%rd126, %rd125, 1;
	add.s64 	%rd127, %rd1, %rd126;
	ld.global.u16 	%rs119, [%rd127];
	// begin inline asm
	{mul.f16 %rs117,%rs118,%rs119;
}
	// end inline asm
	// begin inline asm
	{add.f16 %rs120,%rs222,%rs117;
}
	// end inline asm
	add.s32 	%r58, %r72, 32;
	cvt.s64.s32 	%rd128, %r58;
	add.s64 	%rd129, %rd128, %rd3;
	shl.b64 	%rd130, %rd129, 1;
	add.s64 	%rd131, %rd2, %rd130;
	ld.global.u16 	%rs124, [%rd131];
	add.s64 	%rd132, %rd128, %rd4;
	shl.b64 	%rd133, %rd132, 1;
	add.s64 	%rd134, %rd1, %rd133;
	ld.global.u16 	%rs125, [%rd134];
	// begin inline asm
	{mul.f16 %rs123,%rs124,%rs125;
}
	// end inline asm
	// begin inline asm
	{add.f16 %rs126,%rs120,%rs123;
}
	// end inline asm
	add.s32 	%r59, %r72, 64;
	cvt.s64.s32 	%rd135, %r59;
	add.s64 	%rd136, %rd135, %rd3;
	shl.b64 	%rd137, %rd136, 1;
	add.s64 	%rd138, %rd2, %rd137;
	ld.global.u16 	%rs130, [%rd138];
	add.s64 	%rd139, %rd135, %rd4;
	shl.b64 	%rd140, %rd139, 1;
	add.s64 	%rd141, %rd1, %rd140;
	ld.global.u16 	%rs131, [%rd141];
	// begin inline asm
	{mul.f16 %rs129,%rs130,%rs131;
}
	// end inline asm
	// begin inline asm
	{add.f16 %rs132,%rs126,%rs129;
}
	// end inline asm
	add.s32 	%r60, %r72, 96;
	cvt.s64.s32 	%rd142, %r60;
	add.s64 	%rd143, %rd142, %rd3;
	shl.b64 	%rd144, %rd143, 1;
	add.s64 	%rd145, %rd2, %rd144;
	ld.global.u16 	%rs136, [%rd145];
	add.s64 	%rd146, %rd142, %rd4;
	shl.b64 	%rd147, %rd146, 1;
	add.s64 	%rd148, %rd1, %rd147;
	ld.global.u16 	%rs137, [%rd148];
	// begin inline asm
	{mul.f16 %rs135,%rs136,%rs137;
}
	// end inline asm
	// begin inline asm
	{add.f16 %rs138,%rs132,%rs135;
}
	// end inline asm
	add.s32 	%r61, %r72, 128;
	cvt.s64.s32 	%rd149, %r61;
	add.s64 	%rd150, %rd149, %rd3;
	shl.b64 	%rd151, %rd150, 1;
	add.s64 	%rd152, %rd2, %rd151;
	ld.global.u16 	%rs142, [%rd152];
	add.s64 	%rd153, %rd149, %rd4;
	shl.b64 	%rd154, %rd153, 1;
	add.s64 	%rd155, %rd1, %rd154;
	ld.global.u16 	%rs143, [%rd155];
	// begin inline asm
	{mul.f16 %rs141,%rs142,%rs143;
}
	// end inline asm
	// begin inline asm
	{add.f16 %rs144,%rs138,%rs141;
}
	// end inline asm
	add.s32 	%r62, %r72, 160;
	cvt.s64.s32 	%rd156, %r62;
	add.s64 	%rd157, %rd156, %rd3;
	shl.b64 	%rd158, %rd157, 1;
	add.s64 	%rd159, %rd2, %rd158;
	ld.global.u16 	%rs148, [%rd159];
	add.s64 	%rd160, %rd156, %rd4;
	shl.b64 	%rd161, %rd160, 1;
	add.s64 	%rd162, %rd1, %rd161;
	ld.global.u16 	%rs149, [%rd162];
	// begin inline asm
	{mul.f16 %rs147,%rs148,%rs149;
}
	// end inline asm
	// begin inline asm
	{add.f16 %rs150,%rs144,%rs147;
}
	// end inline asm
	add.s32 	%r63, %r72, 192;
	cvt.s64.s32 	%rd163, %r63;
	add.s64 	%rd164, %rd163, %rd3;
	shl.b64 	%rd165, %rd164, 1;
	add.s64 	%rd166, %rd2, %rd165;
	ld.global.u16 	%rs154, [%rd166];
	add.s64 	%rd167, %rd163, %rd4;
	shl.b64 	%rd168, %rd167, 1;
	add.s64 	%rd169, %rd1, %rd168;
	ld.global.u16 	%rs155, [%rd169];
	// begin inline asm
	{mul.f16 %rs153,%rs154,%rs155;
}
	// end inline asm
	// begin inline asm
	{add.f16 %rs156,%rs150,%rs153;
}
	// end inline asm
	add.s32 	%r64, %r72, 224;
	cvt.s64.s32 	%rd170, %r64;
	add.s64 	%rd171, %rd170, %rd3;
	shl.b64 	%rd172, %rd171, 1;
	add.s64 	%rd173, %rd2, %rd172;
	ld.global.u16 	%rs160, [%rd173];
	add.s64 	%rd174, %rd170, %rd4;
	shl.b64 	%rd175, %rd174, 1;
	add.s64 	%rd176, %rd1, %rd175;
	ld.global.u16 	%rs161, [%rd176];
	// begin inline asm
	{mul.f16 %rs159,%rs160,%rs161;
}
	// end inline asm
	// begin inline asm
	{add.f16 %rs222,%rs156,%rs159;
}
	// end inline asm
	add.s32 	%r72, %r72, 256;
$L__BB2_9:
	setp.eq.s32 	%p7, %r17, 0;
	@%p7 bra 	$L__BB2_15;
	and.b32  	%r20, %r7, 3;
	setp.lt.u32 	%p8, %r17, 4;
	@%p8 bra 	$L__BB2_12;
	cvt.s64.s32 	%rd177, %r72;
	add.s64 	%rd178, %rd177, %rd3;
	shl.b64 	%rd179, %rd178, 1;
	add.s64 	%rd180, %rd2, %rd179;
	ld.global.u16 	%rs167, [%rd180];
	add.s64 	%rd181, %rd177, %rd4;
	shl.b64 	%rd182, %rd181, 1;
	add.s64 	%rd183, %rd1, %rd182;
	ld.global.u16 	%rs168, [%rd183];
	// begin inline asm
	{mul.f16 %rs166,%rs167,%rs168;
}
	// end inline asm
	// begin inline asm
	{add.f16 %rs169,%rs222,%rs166;
}
	// end inline asm
	add.s32 	%r65, %r72, 32;
	cvt.s64.s32 	%rd184, %r65;
	add.s64 	%rd185, %rd184, %rd3;
	shl.b64 	%rd186, %rd185, 1;
	add.s64 	%rd187, %rd2, %rd186;
	ld.global.u16 	%rs173, [%rd187];
	add.s64 	%rd188, %rd184, %rd4;
	shl.b64 	%rd189, %rd188, 1;
	add.s64 	%rd190, %rd1, %rd189;
	ld.global.u16 	%rs174, [%rd190];
	// begin inline asm
	{mul.f16 %rs172,%rs173,%rs174;
}
	// end inline asm
	// begin inline asm
	{add.f16 %rs175,%rs169,%rs172;
}
	// end inline asm
	add.s32 	%r66, %r72, 64;
	cvt.s64.s32 	%rd191, %r66;
	add.s64 	%rd192, %rd191, %rd3;
	shl.b64 	%rd193, %rd192, 1;
	add.s64 	%rd194, %rd2, %rd193;
	ld.global.u16 	%rs179, [%rd194];
	add.s64 	%rd195, %rd191, %rd4;
	shl.b64 	%rd196, %rd195, 1;
	add.s64 	%rd197, %rd1, %rd196;
	ld.global.u16 	%rs180, [%rd197];
	// begin inline asm
	{mul.f16 %rs178,%rs179,%rs180;
}
	// end inline asm
	// begin inline asm
	{add.f16 %rs181,%rs175,%rs178;
}
	// end inline asm
	add.s32 	%r67, %r72, 96;
	cvt.s64.s32 	%rd198, %r67;
	add.s64 	%rd199, %rd198, %rd3;
	shl.b64 	%rd200, %rd199, 1;
	add.s64 	%rd201, %rd2, %rd200;
	ld.global.u16 	%rs185, [%rd201];
	add.s64 	%rd202, %rd198, %rd4;
	shl.b64 	%rd203, %rd202, 1;
	add.s64 	%rd204, %rd1, %rd203;
	ld.global.u16 	%rs186, [%rd204];
	// begin inline asm
	{mul.f16 %rs184,%rs185,%rs186;
}
	// end inline asm
	// begin inline asm
	{add.f16 %rs222,%rs181,%rs184;
}
	// end inline asm
	add.s32 	%r72, %r72, 128;
$L__BB2_12:
	setp.eq.s32 	%p9, %r20, 0;
	@%p9 bra 	$L__BB2_15;
	neg.s32 	%r74, %r20;
$L__BB2_14:
	.pragma "nounroll";
	cvt.s64.s32 	%rd205, %r72;
	add.s64 	%rd206, %rd4, %rd205;
	shl.b64 	%rd207, %rd206, 1;
	add.s64 	%rd208, %rd1, %rd207;
	add.s64 	%rd209, %rd3, %rd205;
	shl.b64 	%rd210, %rd209, 1;
	add.s64 	%rd211, %rd2, %rd210;
	ld.global.u16 	%rs191, [%rd211];
	ld.global.u16 	%rs192, [%rd208];
	// begin inline asm
	{mul.f16 %rs190,%rs191,%rs192;
}
	// end inline asm
	// begin inline asm
	{add.f16 %rs222,%rs222,%rs190;
}
	// end inline asm
	add.s32 	%r72, %r72, 32;
	add.s32 	%r74, %r74, 1;
	setp.ne.s32 	%p10, %r74, 0;
	@%p10 bra 	$L__BB2_14;
$L__BB2_15:
	st.shared.u16 	[%r6], %rs222;
$L__BB2_16:
	bar.sync 	0;
	setp.gt.u32 	%p11, %r3, 15;
	@%p11 bra 	$L__BB2_22;
	ld.shared.u16 	%rs197, [%r6];
	ld.shared.u16 	%rs198, [%r6+32];
	// begin inline asm
	{add.f16 %rs196,%rs197,%rs198;
}
	// end inline asm
	st.shared.u16 	[%r6], %rs196;
	setp.gt.u32 	%p12, %r3, 7;
	@%p12 bra 	$L__BB2_22;
	ld.shared.u16 	%rs201, [%r6+16];
	// begin inline asm
	{add.f16 %rs199,%rs196,%rs201;
}
	// end inline asm
	st.shared.u16 	[%r6], %rs199;
	setp.gt.u32 	%p13, %r3, 3;
	@%p13 bra 	$L__BB2_22;
	ld.shared.u16 	%rs204, [%r6+8];
	// begin inline asm
	{add.f16 %rs202,%rs199,%rs204;
}
	// end inline asm
	st.shared.u16 	[%r6], %rs202;
	setp.gt.u32 	%p14, %r3, 1;
	@%p14 bra 	$L__BB2_22;
	ld.shared.u16 	%rs207, [%r6+4];
	// begin inline asm
	{add.f16 %rs205,%rs202,%rs207;
}
	// end inline asm
	st.shared.u16 	[%r6], %rs205;
	setp.ne.s32 	%p15, %r3, 0;
	@%p15 bra 	$L__BB2_22;
	ld.shared.u16 	%rs209, [%r4];
	ld.shared.u16 	%rs210, [%r4+2];
	// begin inline asm
	{add.f16 %rs208,%rs209,%rs210;
}
	// end inline asm
	st.shared.u16 	[%r4], %rs208;
	cvta.to.global.u64 	%rd212, %rd5;
	mul.wide.u32 	%rd213, %r5, 2;
	add.s64 	%rd214, %rd212, %rd213;
	ld.global.u16 	%rs213, [%rd214];
	// begin inline asm
	{add.f16 %rs211,%rs208,%rs213;
}
	// end inline asm
	mad.lo.s32 	%r68, %r29, %r2, %r5;
	cvta.to.global.u64 	%rd215, %rd6;
	mul.wide.u32 	%rd216, %r68, 2;
	add.s64 	%rd217, %rd215, %rd216;
	st.global.u16 	[%rd217], %rs211;
$L__BB2_22:
	ret;

}
	// .globl	_Z23_hhlpLinearBackwardBiasILj32ELj64ELj2EfEvPKT2_PS0_ii
.visible .entry _Z23_hhlpLinearBackwardBiasILj32ELj64ELj2EfEvPKT2_PS0_ii(
	.param .u64 .ptr .align 1 _Z23_hhlpLinearBackwardBiasILj32ELj64ELj2EfEvPKT2_PS0_ii_param_0,
	.param .u64 .ptr .align 1 _Z23_hhlpLinearBackwardBiasILj32ELj64ELj2EfEvPKT2_PS0_ii_param_1,
	.param .u32 _Z23_hhlpLinearBackwardBiasILj32ELj64ELj2EfEvPKT2_PS0_ii_param_2,
	.param .u32 _Z23_hhlpLinearBackwardBiasILj32ELj64ELj2EfEvPKT2_PS0_ii_param_3
)
{
	.reg .pred 	%p<29>;
	.reg .b32 	%r<73>;
	.reg .b32 	%f<90>;
	.reg .b64 	%rd<27>;
	// demoted variable
	.shared .align 4 .b8 _ZZ23_hhlpLinearBackwardBiasILj32ELj64ELj2EfEvPKT2_PS0_iiE7results[16384];
	ld.param.u64 	%rd4, [_Z23_hhlpLinearBackwardBiasILj32ELj64ELj2EfEvPKT2_PS0_ii_param_0];
	ld.param.u64 	%rd3, [_Z23_hhlpLinearBackwardBiasILj32ELj64ELj2EfEvPKT2_PS0_ii_param_1];
	ld.param.u32 	%r35, [_Z23_hhlpLinearBackwardBiasILj32ELj64ELj2EfEvPKT2_PS0_ii_param_2];
	ld.param.u32 	%r36, [_Z23_hhlpLinearBackwardBiasILj32ELj64ELj2EfEvPKT2_PS0_ii_param_3];
	cvta.to.global.u64 	%rd1, %rd4;
	mov.u32 	%r1, %tid.x;
	mov.u32 	%r37, %ctaid.y;
	shl.b32 	%r2, %r37, 6;
	mov.u32 	%r38, %tid.y;
	shl.b32 	%r3, %r38, 1;
	add.s32 	%r4, %r2, %r3;
	shl.b32 	%r39, %r4, 8;
	mov.u32 	%r40, _ZZ23_hhlpLinearBackwardBiasILj32ELj64ELj2EfEvPKT2_PS0_iiE7results;
	add.s32 	%r5, %r40, %r39;
	shl.b32 	%r41, %r1, 2;
	add.s32 	%r6, %r5, %r41;
	mov.b32 	%r42, 0;
	st.shared.u32 	[%r6], %r42;
	st.shared.u32 	[%r6+128], %r42;
	setp.ge.s32 	%p1, %r1, %r36;
	@%p1 bra 	$L__BB3_27;
	not.b32 	%r43, %r1;
	add.s32 	%r7, %r36, %r43;
	and.b32  	%r44, %r7, 96;
	setp.eq.s32 	%p2, %r44, 96;
	mov.f32 	%f83, 0f00000000;
	mov.f32 	%f82, %f83;
	mov.u32 	%r67, %r1;
	@%p2 bra 	$L__BB3_8;
	add.s32 	%r8, %r4, 1;
	mad.lo.s32 	%r45, %r1, %r35, %r2;
	add.s32 	%r65, %r45, %r3;
	shl.b32 	%r10, %r35, 5;
	shr.u32 	%r46, %r7, 5;
	add.s32 	%r47, %r46, 1;
	and.b32  	%r48, %r47, 3;
	neg.s32 	%r64, %r48;
	mov.f32 	%f83, 0f00000000;
	mov.u32 	%r67, %r1;
$L__BB3_3:
	.pragma "nounroll";
	setp.ge.u32 	%p3, %r4, %r35;
	@%p3 bra 	$L__BB3_5;
	mul.wide.u32 	%rd5, %r65, 4;
	add.s64 	%rd6, %rd1, %rd5;
	ld.global.f32 	%f30, [%rd6];
	add.f32 	%f82, %f30, %f82;
	st.shared.f32 	[%r6], %f82;
$L__BB3_5:
	setp.ge.u32 	%p4, %r8, %r35;
	@%p4 bra 	$L__BB3_7;
	add.s32 	%r49, %r65, 1;
	mul.wide.u32 	%rd7, %r49, 4;
	add.s64 	%rd8, %rd1, %rd7;
	ld.global.f32 	%f31, [%rd8];
	add.f32 	%f83, %f31, %f83;
	st.shared.f32 	[%r6+128], %f83;
$L__BB3_7:
	add.s32 	%r67, %r67, 32;
	add.s32 	%r65, %r65, %r10;
	add.s32 	%r64, %r64, 1;
	setp.ne.s32 	%p5, %r64, 0;
	@%p5 bra 	$L__BB3_3;
$L__BB3_8:
	setp.lt.u32 	%p6, %r7, 96;
	@%p6 bra 	$L__BB3_27;
	add.s32 	%r19, %r4, 1;
	add.s32 	%r50, %r67, 64;
	mad.lo.s32 	%r51, %r35, %r50, %r2;
	add.s32 	%r71, %r51, %r3;
	shl.b32 	%r21, %r35, 7;
	add.s32 	%r52, %r67, 96;
	mad.lo.s32 	%r53, %r35, %r52, %r2;
	add.s32 	%r54, %r53, %r3;
	add.s32 	%r70, %r54, 1;
	mad.lo.s32 	%r55, %r67, %r35, %r2;
	add.s32 	%r69, %r55, %r3;
	add.s32 	%r56, %r67, 32;
	mad.lo.s32 	%r57, %r35, %r56, %r2;
	add.s32 	%r58, %r57, %r3;
	add.s32 	%r68, %r58, 1;
$L__BB3_10:
	setp.ge.u32 	%p7, %r4, %r35;
	@%p7 bra 	$L__BB3_12;
	mul.wide.u32 	%rd9, %r69, 4;
	add.s64 	%rd10, %rd1, %rd9;
	ld.global.f32 	%f32, [%rd10];
	add.f32 	%f82, %f32, %f82;
	st.shared.f32 	[%r6], %f82;
$L__BB3_12:
	setp.ge.u32 	%p8, %r19, %r35;
	@%p8 bra 	$L__BB3_14;
	add.s32 	%r59, %r69, 1;
	mul.wide.u32 	%rd11, %r59, 4;
	add.s64 	%rd12, %rd1, %rd11;
	ld.global.f32 	%f33, [%rd12];
	add.f32 	%f83, %f33, %f83;
	st.shared.f32 	[%r6+128], %f83;
$L__BB3_14:
	setp.ge.u32 	%p9, %r4, %r35;
	@%p9 bra 	$L__BB3_16;
	add.s32 	%r60, %r68, -1;
	mul.wide.u32 	%rd13, %r60, 4;
	add.s64 	%rd14, %rd1, %rd13;
	ld.global.f32 	%f34, [%rd14];
	add.f32 	%f82, %f34, %f82;
	st.shared.f32 	[%r6], %f82;
$L__BB3_16:
	setp.ge.u32 	%p10, %r19, %r35;
	@%p10 bra 	$L__BB3_18;
	mul.wide.u32 	%rd15, %r68, 4;
	add.s64 	%rd16, %rd1, %rd15;
	ld.global.f32 	%f35, [%rd16];
	add.f32 	%f83, %f35, %f83;
	st.shared.f32 	[%r6+128], %f83;
$L__BB3_18:
	setp.ge.u32 	%p11, %r4, %r35;
	@%p11 bra 	$L__BB3_20;
	mul.wide.u32 	%rd17, %r71, 4;
	add.s64 	%rd18, %rd1, %rd17;
	ld.global.f32 	%f36, [%rd18];
	add.f32 	%f82, %f36, %f82;
	st.shared.f32 	[%r6], %f82;
$L__BB3_20:
	setp.ge.u32 	%p12, %r19, %r35;
	@%p12 bra 	$L__BB3_22;
	add.s32 	%r61, %r71, 1;
	mul.wide.u32 	%rd19, %r61, 4;
	add.s64 	%rd20, %rd1, %rd19;
	ld.global.f32 	%f37, [%rd20];
	add.f32 	%f83, %f37, %f83;
	st.shared.f32 	[%r6+128], %f83;
$L__BB3_22:
	setp.ge.u32 	%p13, %r4, %r35;
	@%p13 bra 	$L__BB3_24;
	add.s32 	%r62, %r70, -1;
	mul.wide.u32 	%rd21, %r62, 4;
	add.s64 	%rd22, %rd1, %rd21;
	ld.global.f32 	%f38, [%rd22];
	add.f32 	%f82, %f38, %f82;
	st.shared.f32 	[%r6], %f82;
$L__BB3_24:
	setp.ge.u32 	%p14, %r19, %r35;
	@%p14 bra 	$L__BB3_26;
	mul.wide.u32 	%rd23, %r70, 4;
	add.s64 	%rd24, %rd1, %rd23;
	ld.global.f32 	%f39, [%rd24];
	add.f32 	%f83, %f39, %f83;
	st.shared.f32 	[%r6+128], %f83;
$L__BB3_26:
	add.s32 	%r67, %r67, 128;
	add.s32 	%r71, %r71, %r21;
	add.s32 	%r70, %r70, %r21;
	add.s32 	%r69, %r69, %r21;
	add.s32 	%r68, %r68, %r21;
	setp.lt.s32 	%p15, %r67, %r36;
	@%p15 bra 	$L__BB3_10;
$L__BB3_27:
	bar.sync 	0;
	setp.gt.u32 	%p16, %r1, 15;
	@%p16 bra 	$L__BB3_33;
	setp.gt.u32 	%p17, %r1, 7;
	ld.volatile.shared.f32 	%f40, [%r6+64];
	ld.volatile.shared.f32 	%f41, [%r6];
	add.f32 	%f42, %f40, %f41;
	st.volatile.shared.f32 	[%r6], %f42;
	@%p17 bra 	$L__BB3_33;
	setp.gt.u32 	%p18, %r1, 3;
	ld.volatile.shared.f32 	%f43, [%r6+32];
	ld.volatile.shared.f32 	%f44, [%r6];
	add.f32 	%f45, %f43, %f44;
	st.volatile.shared.f32 	[%r6], %f45;
	@%p18 bra 	$L__BB3_33;
	setp.gt.u32 	%p19, %r1, 1;
	ld.volatile.shared.f32 	%f46, [%r6+16];
	ld.volatile.shared.f32 	%f47, [%r6];
	add.f32 	%f48, %f46, %f47;
	st.volatile.shared.f32 	[%r6], %f48;
	@%p19 bra 	$L__BB3_33;
	setp.ne.s32 	%p20, %r1, 0;
	ld.volatile.shared.f32 	%f49, [%r6+8];
	ld.volatile.shared.f32 	%f50, [%r6];
	add.f32 	%f51, %f49, %f50;
	st.volatile.shared.f32 	[%r6], %f51;
	@%p20 bra 	$L__BB3_33;
	ld.volatile.shared.f32 	%f52, [%r5+4];
	ld.volatile.shared.f32 	%f53, [%r5];
	add.f32 	%f54, %f52, %f53;
	st.volatile.shared.f32 	[%r5], %f54;
$L__BB3_33:
	setp.gt.u32 	%p21, %r1, 15;
	@%p21 bra 	$L__BB3_39;
	setp.gt.u32 	%p22, %r1, 7;
	ld.volatile.shared.f32 	%f55, [%r6+192];
	ld.volatile.shared.f32 	%f56, [%r6+128];
	add.f32 	%f57, %f55, %f56;
	st.volatile.shared.f32 	[%r6+128], %f57;
	@%p22 bra 	$L__BB3_39;
	setp.gt.u32 	%p23, %r1, 3;
	ld.volatile.shared.f32 	%f58, [%r6+160];
	ld.volatile.shared.f32 	%f59, [%r6+128];
	add.f32 	%f60, %f58, %f59;
	st.volatile.shared.f32 	[%r6+128], %f60;
	@%p23 bra 	$L__BB3_39;
	setp.gt.u32 	%p24, %r1, 1;
	ld.volatile.shared.f32 	%f61, [%r6+144];
	ld.volatile.shared.f32 	%f62, [%r6+128];
	add.f32 	%f63, %f61, %f62;
	st.volatile.shared.f32 	[%r6+128], %f63;
	@%p24 bra 	$L__BB3_39;
	setp.ne.s32 	%p25, %r1, 0;
	ld.volatile.shared.f32 	%f64, [%r6+136];
	ld.volatile.shared.f32 	%f65, [%r6+128];
	add.f32 	%f66, %f64, %f65;
	st.volatile.shared.f32 	[%r6+128], %f66;
	@%p25 bra 	$L__BB3_44;
	ld.volatile.shared.f32 	%f67, [%r5+132];
	ld.volatile.shared.f32 	%f68, [%r5+128];
	add.f32 	%f69, %f67, %f68;
	st.volatile.shared.f32 	[%r5+128], %f69;
$L__BB3_39:
	setp.ne.s32 	%p26, %r1, 0;
	@%p26 bra 	$L__BB3_44;
	cvt.rn.f32.s32 	%f27, %r36;
	setp.ge.u32 	%p27, %r4, %r35;
	cvta.to.global.u64 	%rd25, %rd3;
	mul.wide.u32 	%rd26, %r4, 4;
	add.s64 	%rd2, %rd25, %rd26;
	@%p27 bra 	$L__BB3_42;
	ld.shared.f32 	%f70, [%r5];
	div.rn.f32 	%f71, %f70, %f27;
	st.global.f32 	[%rd2], %f71;
$L__BB3_42:
	add.s32 	%r63, %r4, 1;
	setp.ge.u32 	%p28, %r63, %r35;
	@%p28 bra 	$L__BB3_44;
	ld.shared.f32 	%f72, [%r5+128];
	div.rn.f32 	%f73, %f72, %f27;
	st.global.f32 	[%rd2+4], %f73;
$L__BB3_44:
	ret;

}
	// .globl	_Z23_hhlpLinearBackwardBiasILj32ELj64ELj2EdEvPKT2_PS0_ii
.visible .entry _Z23_hhlpLinearBackwardBiasILj32ELj64ELj2EdEvPKT2_PS0_ii(
	.param .u64 .ptr .align 1 _Z23_hhlpLinearBackwardBiasILj32ELj64ELj2EdEvPKT2_PS0_ii_param_0,
	.param .u64 .ptr .align 1 _Z23_hhlpLinearBackwardBiasILj32ELj64ELj2EdEvPKT2_PS0_ii_param_1,
	.param .u32 _Z23_hhlpLinearBackwardBiasILj32ELj64ELj2EdEvPKT2_PS0_ii_param_2,
	.param .u32 _Z23_hhlpLinearBackwardBiasILj32ELj64ELj2EdEvPKT2_PS0_ii_param_3
)
{
	.reg .pred 	%p<29>;
	.reg .b32 	%r<72>;
	.reg .b64 	%rd<28>;
	.reg .b64 	%fd<90>;
	// demoted variable
	.shared .align 8 .b8 _ZZ23_hhlpLinearBackwardBiasILj32ELj64ELj2EdEvPKT2_PS0_iiE7results[32768];
	ld.param.u64 	%rd4, [_Z23_hhlpLinearBackwardBiasILj32ELj64ELj2EdEvPKT2_PS0_ii_param_0];
	ld.param.u64 	%rd3, [_Z23_hhlpLinearBackwardBiasILj32ELj64ELj2EdEvPKT2_PS0_ii_param_1];
	ld.param.u32 	%r35, [_Z23_hhlpLinearBackwardBiasILj32ELj64ELj2EdEvPKT2_PS0_ii_param_2];
	ld.param.u32 	%r36, [_Z23_hhlpLinearBackwardBiasILj32ELj64ELj2EdEvPKT2_PS0_ii_param_3];
	cvta.to.global.u64 	%rd1, %rd4;
	mov.u32 	%r1, %tid.x;
	mov.u32 	%r37, %ctaid.y;
	shl.b32 	%r2, %r37, 6;
	mov.u32 	%r38, %tid.y;
	shl.b32 	%r3, %r38, 1;
	add.s32 	%r4, %r2, %r3;
	shl.b32 	%r39, %r4, 9;
	mov.u32 	%r40, _ZZ23_hhlpLinearBackwardBiasILj32ELj64ELj2EdEvPKT2_PS0_iiE7results;
	add.s32 	%r5, %r40, %r39;
	shl.b32 	%r41, %r1, 3;
	add.s32 	%r6, %r5, %r41;
	mov.b64 	%rd5, 0;
	st.shared.u64 	[%r6], %rd5;
	st.shared.u64 	[%r6+256], %rd5;
	setp.ge.s32 	%p1, %r1, %r36;
	@%p1 bra 	$L__BB4_27;
	not.b32 	%r42, %r1;
	add.s32 	%r7, %r36, %r42;
	and.b32  	%r43, %r7, 96;
	setp.eq.s32 	%p2, %r43, 96;
	mov.f64 	%fd83, 0d0000000000000000;
	mov.f64 	%fd82, %fd83;
	mov.u32 	%r66, %r1;
	@%p2 bra 	$L__BB4_8;
	add.s32 	%r8, %r4, 1;
	mad.lo.s32 	%r44, %r1, %r35, %r2;
	add.s32 	%r64, %r44, %r3;
	shl.b32 	%r10, %r35, 5;
	shr.u32 	%r45, %r7, 5;
	add.s32 	%r46, %r45, 1;
	and.b32  	%r47, %r46, 3;
	neg.s32 	%r63, %r47;
	mov.f64 	%fd83, 0d0000000000000000;
	mov.u32 	%r66, %r1;
$L__BB4_3:
	.pragma "nounroll";
	setp.ge.u32 	%p3, %r4, %r35;
	@%p3 bra 	$L__BB4_5;
	mul.wide.u32 	%rd6, %r64, 8;
	add.s64 	%rd7, %rd1, %rd6;
	ld.global.f64 	%fd30, [%rd7];
	add.f64 	%fd82, %fd30, %fd82;
	st.shared.f64 	[%r6], %fd82;
$L__BB4_5:
	setp.ge.u32 	%p4, %r8, %r35;
	@%p4 bra 	$L__BB4_7;
	add.s32 	%r48, %r64, 1;
	mul.wide.u32 	%rd8, %r48, 8;
	add.s64 	%rd9, %rd1, %rd8;
	ld.global.f64 	%fd31, [%rd9];
	add.f64 	%fd83, %fd31, %fd83;
	st.shared.f64 	[%r6+256], %fd83;
$L__BB4_7:
	add.s32 	%r66, %r66, 32;
	add.s32 	%r64, %r64, %r10;
	add.s32 	%r63, %r63, 1;
	setp.ne.s32 	%p5, %r63, 0;
	@%p5 bra 	$L__BB4_3;
$L__BB4_8:
	setp.lt.u32 	%p6, %r7, 96;
	@%p6 bra 	$L__BB4_27;
	add.s32 	%r19, %r4, 1;
	add.s32 	%r49, %r66, 64;
	mad.lo.s32 	%r50, %r35, %r49, %r2;
	add.s32 	%r70, %r50, %r3;
	shl.b32 	%r21, %r35, 7;
	add.s32 	%r51, %r66, 96;
	mad.lo.s32 	%r52, %r35, %r51, %r2;
	add.s32 	%r53, %r52, %r3;
	add.s32 	%r69, %r53, 1;
	mad.lo.s32 	%r54, %r66, %r35, %r2;
	add.s32 	%r68, %r54, %r3;
	add.s32 	%r55, %r66, 32;
	mad.lo.s32 	%r56, %r35, %r55, %r2;
	add.s32 	%r57, %r56, %r3;
	add.s32 	%r67, %r57, 1;
$L__BB4_10:
	setp.ge.u32 	%p7, %r4, %r35;
	@%p7 bra 	$L__BB4_12;
	mul.wide.u32 	%rd10, %r68, 8;
	add.s64 	%rd11, %rd1, %rd10;
	ld.global.f64 	%fd32, [%rd11];
	add.f64 	%fd82, %fd32, %fd82;
	st.shared.f64 	[%r6], %fd82;
$L__BB4_12:
	setp.ge.u32 	%p8, %r19, %r35;
	@%p8 bra 	$L__BB4_14;
	add.s32 	%r58, %r68, 1;
	mul.wide.u32 	%rd12, %r58, 8;
	add.s64 	%rd13, %rd1, %rd12;
	ld.global.f64 	%fd33, [%rd13];
	add.f64 	%fd83, %fd33, %fd83;
	st.shared.f64 	[%r6+256], %fd83;
$L__BB4_14:
	setp.ge.u32 	%p9, %r4, %r35;
	@%p9 bra 	$L__BB4_16;
	add.s32 	%r59, %r67, -1;
	mul.wide.u32 	%rd14, %r59, 8;
	add.s64 	%rd15, %rd1, %rd14;
	ld.global.f64 	%fd34, [%rd15];
	add.f64 	%fd82, %fd34, %fd82;
	st.shared.f64 	[%r6], %fd82;
$L__BB4_16:
	setp.ge.u32 	%p10, %r19, %r35;
	@%p10 bra 	$L__BB4_18;
	mul.wide.u32 	%rd16, %r67, 8;
	add.s64 	%rd17, %rd1, %rd16;
	ld.global.f64 	%fd35, [%rd17];
	add.f64 	%fd83, %fd35, %fd83;
	st.shared.f64 	[%r6+256], %fd83;
$L__BB4_18:
	setp.ge.u32 	%p11, %r4, %r35;
	@%p11 bra 	$L__BB4_20;
	mul.wide.u32 	%rd18, %r70, 8;
	add.s64 	%rd19, %rd1, %rd18;
	ld.global.f64 	%fd36, [%rd19];
	add.f64 	%fd82, %fd36, %fd82;
	st.shared.f64 	[%r6], %fd82;
$L__BB4_20:
	setp.ge.u32 	%p12, %r19, %r35;
	@%p12 bra 	$L__BB4_22;
	add.s32 	%r60, %r70, 1;
	mul.wide.u32 	%rd20, %r60, 8;
	add.s64 	%rd21, %rd1, %rd20;
	ld.global.f64 	%fd37, [%rd21];
	add.f64 	%fd83, %fd37, %fd83;
	st.shared.f64 	[%r6+256], %fd83;
$L__BB4_22:
	setp.ge.u32 	%p13, %r4, %r35;
	@%p13 bra 	$L__BB4_24;
	add.s32 	%r61, %r69, -1;
	mul.wide.u32 	%rd22, %r61, 8;
	add.s64 	%rd23, %rd1, %rd22;
	ld.global.f64 	%fd38, [%rd23];
	add.f64 	%fd82, %fd38, %fd82;
	st.shared.f64 	[%r6], %fd82;
$L__BB4_24:
	setp.ge.u32 	%p14, %r19, %r35;
	@%p14 bra 	$L__BB4_26;
	mul.wide.u32 	%rd24, %r69, 8;
	add.s64 	%rd25, %rd1, %rd24;
	ld.global.f64 	%fd39, [%rd25];
	add.f64 	%fd83, %fd39, %fd83;
	st.shared.f64 	[%r6+256], %fd83;
$L__BB4_26:
	add.s32 	%r66, %r66, 128;
	add.s32 	%r70, %r70, %r21;
	add.s32 	%r69, %r69, %r21;
	add.s32 	%r68, %r68, %r21;
	add.s32 	%r67, %r67, %r21;
	setp.lt.s32 	%p15, %r66, %r36;
	@%p15 bra 	$L__BB4_10;
$L__BB4_27:
	bar.sync 	0;
	setp.gt.u32 	%p16, %r1, 15;
	@%p16 bra 	$L__BB4_33;
	setp.gt.u32 	%p17, %r1, 7;
	ld.volatile.shared.f64 	%fd40, [%r6+128];
	ld.volatile.shared.f64 	%fd41, [%r6];
	add.f64 	%fd42, %fd40, %fd41;
	st.volatile.shared.f64 	[%r6], %fd42;
	@%p17 bra 	$L__BB4_33;
	setp.gt.u32 	%p18, %r1, 3;
	ld.volatile.shared.f64 	%fd43, [%r6+64];
	ld.volatile.shared.f64 	%fd44, [%r6];
	add.f64 	%fd45, %fd43, %fd44;
	st.volatile.shared.f64 	[%r6], %fd45;
	@%p18 bra 	$L__BB4_33;
	setp.gt.u32 	%p19, %r1, 1;
	ld.volatile.shared.f64 	%fd46, [%r6+32];
	ld.volatile.shared.f64 	%fd47, [%r6];
	add.f64 	%fd48, %fd46, %fd47;
	st.volatile.shared.f64 	[%r6], %fd48;
	@%p19 bra 	$L__BB4_33;
	setp.ne.s32 	%p20, %r1, 0;
	ld.volatile.shared.f64 	%fd49, [%r6+16];
	ld.volatile.shared.f64 	%fd50, [%r6];
	add.f64 	%fd51, %fd49, %fd50;
	st.volatile.shared.f64 	[%r6], %fd51;
	@%p20 bra 	$L__BB4_33;
	ld.volatile.shared.f64 	%fd52, [%r5+8];
	ld.volatile.shared.f64 	%fd53, [%r5];
	add.f64 	%fd54, %fd52, %fd53;
	st.volatile.shared.f64 	[%r5], %fd54;
$L__BB4_33:
	setp.gt.u32 	%p21, %r1, 15;
	@%p21 bra 	$L__BB4_39;
	setp.gt.u32 	%p22, %r1, 7;
	ld.volatile.shared.f64 	%fd55, [%r6+384];
	ld.volatile.shared.f64 	%fd56, [%r6+256];
	add.f64 	%fd57, %fd55, %fd56;
	st.volatile.shared.f64 	[%r6+256], %fd57;
	@%p22 bra 	$L__BB4_39;
	setp.gt.u32 	%p23, %r1, 3;
	ld.volatile.shared.f64 	%fd58, [%r6+320];
	ld.volatile.shared.f64 	%fd59, [%r6+256];
	add.f64 	%fd60, %fd58, %fd59;
	st.volatile.shared.f64 	[%r6+256], %fd60;
	@%p23 bra 	$L__BB4_39;
	setp.gt.u32 	%p24, %r1, 1;
	ld.volatile.shared.f64 	%fd61, [%r6+288];
	ld.volatile.shared.f64 	%fd62, [%r6+256];
	add.f64 	%fd63, %fd61, %fd62;
	st.volatile.shared.f64 	[%r6+256], %fd63;
	@%p24 bra 	$L__BB4_39;
	setp.ne.s32 	%p25, %r1, 0;
	ld.volatile.shared.f64 	%fd64, [%r6+272];
	ld.volatile.shared.f64 	%fd65, [%r6+256];
	add.f64 	%fd66, %fd64, %fd65;
	st.volatile.shared.f64 	[%r6+256], %fd66;
	@%p25 bra 	$L__BB4_44;
	ld.volatile.shared.f64 	%fd67, [%r5+264];
	ld.volatile.shared.f64 	%fd68, [%r5+256];
	add.f64 	%fd69, %fd67, %fd68;
	st.volatile.shared.f64 	[%r5+256], %fd69;
$L__BB4_39:
	setp.ne.s32 	%p26, %r1, 0;
	@%p26 bra 	$L__BB4_44;
	cvt.rn.f64.s32 	%fd27, %r36;
	setp.ge.u32 	%p27, %r4, %r35;
	cvta.to.global.u64 	%rd26, %rd3;
	mul.wide.u32 	%rd27, %r4, 8;
	add.s64 	%rd2, %rd26, %rd27;
	@%p27 bra 	$L__BB4_42;
	ld.shared.f64 	%fd70, [%r5];
	div.rn.f64 	%fd71, %fd70, %fd27;
	st.global.f64 	[%rd2], %fd71;
$L__BB4_42:
	add.s32 	%r62, %r4, 1;
	setp.ge.u32 	%p28, %r62, %r35;
	@%p28 bra 	$L__BB4_44;
	ld.shared.f64 	%fd72, [%r5+256];
	div.rn.f64 	%fd73, %fd72, %fd27;
	st.global.f64 	[%rd2+8], %fd73;
$L__BB4_44:
	ret;

}
	// .globl	_Z23_hhlpLinearBackwardBiasILj32ELj64ELj2E6__halfEvPKT2_PS1_ii
.visible .entry _Z23_hhlpLinearBackwardBiasILj32ELj64ELj2E6__halfEvPKT2_PS1_ii(
	.param .u64 .ptr .align 1 _Z23_hhlpLinearBackwardBiasILj32ELj64ELj2E6__halfEvPKT2_PS1_ii_param_0,
	.param .u64 .ptr .align 1 _Z23_hhlpLinearBackwardBiasILj32ELj64ELj2E6__halfEvPKT2_PS1_ii_param_1,
	.param .u32 _Z23_hhlpLinearBackwardBiasILj32ELj64ELj2E6__halfEvPKT2_PS1_ii_param_2,
	.param .u32 _Z23_hhlpLinearBackwardBiasILj32ELj64ELj2E6__halfEvPKT2_PS1_ii_param_3
)
{
	.reg .pred 	%p<33>;
	.reg .b16 	%rs<149>;
	.reg .b32 	%r<75>;
	.reg .b32 	%f<27>;
	.reg .b64 	%rd<27>;
	// demoted variable
	.shared .align 2 .b8 _ZZ23_hhlpLinearBackwardBiasILj32ELj64ELj2E6__halfEvPKT2_PS1_iiE7results[8192];
	ld.param.u64 	%rd4, [_Z23_hhlpLinearBackwardBiasILj32ELj64ELj2E6__halfEvPKT2_PS1_ii_param_0];
	ld.param.u64 	%rd3, [_Z23_hhlpLinearBackwardBiasILj32ELj64ELj2E6__halfEvPKT2_PS1_ii_param_1];
	ld.param.u32 	%r35, [_Z23_hhlpLinearBackwardBiasILj32ELj64ELj2E6__halfEvPKT2_PS1_ii_param_2];
	ld.param.u32 	%r36, [_Z23_hhlpLinearBackwardBiasILj32ELj64ELj2E6__halfEvPKT2_PS1_ii_param_3];
	cvta.to.global.u64 	%rd1, %rd4;
	mov.u32 	%r1, %tid.x;
	mov.u32 	%r38, %ctaid.y;
	shl.b32 	%r2, %r38, 6;
	mov.u32 	%r39, %tid.y;
	shl.b32 	%r3, %r39, 1;
	add.s32 	%r4, %r2, %r3;
	shl.b32 	%r40, %r4, 7;
	mov.u32 	%r41, _ZZ23_hhlpLinearBackwardBiasILj32ELj64ELj2E6__halfEvPKT2_PS1_iiE7results;
	add.s32 	%r5, %r41, %r40;
	shl.b32 	%r42, %r1, 1;
	add.s32 	%r6, %r5, %r42;
	mov.b32 	%r37, 0;
	// begin inline asm
	cvt.rn.f16.s32 %rs140, %r37;
	// end inline asm
	st.shared.u16 	[%r6], %rs140;
	st.shared.u16 	[%r6+64], %rs140;
	setp.ge.s32 	%p1, %r1, %r36;
	@%p1 bra 	$L__BB5_27;
	not.b32 	%r43, %r1;
	add.s32 	%r7, %r36, %r43;
	and.b32  	%r44, %r7, 96;
	setp.eq.s32 	%p2, %r44, 96;
	mov.u16 	%rs139, %rs140;
	mov.u32 	%r69, %r1;
	@%p2 bra 	$L__BB5_8;
	add.s32 	%r8, %r4, 1;
	mad.lo.s32 	%r45, %r1, %r35, %r2;
	add.s32 	%r67, %r45, %r3;
	shl.b32 	%r10, %r35, 5;
	shr.u32 	%r46, %r7, 5;
	add.s32 	%r47, %r46, 1;
	and.b32  	%r48, %r47, 3;
	neg.s32 	%r66, %r48;
	mov.u16 	%rs139, %rs140;
	mov.u32 	%r69, %r1;
$L__BB5_3:
	.pragma "nounroll";
	setp.ge.u32 	%p3, %r4, %r35;
	@%p3 bra 	$L__BB5_5;
	mul.wide.u32 	%rd5, %r67, 2;
	add.s64 	%rd6, %rd1, %rd5;
	ld.global.u16 	%rs45, [%rd6];
	// begin inline asm
	{add.f16 %rs139,%rs139,%rs45;
}
	// end inline asm
	st.shared.u16 	[%r6], %rs139;
$L__BB5_5:
	setp.ge.u32 	%p4, %r8, %r35;
	@%p4 bra 	$L__BB5_7;
	add.s32 	%r49, %r67, 1;
	mul.wide.u32 	%rd7, %r49, 2;
	add.s64 	%rd8, %rd1, %rd7;
	ld.global.u16 	%rs48, [%rd8];
	// begin inline asm
	{add.f16 %rs140,%rs140,%rs48;
}
	// end inline asm
	st.shared.u16 	[%r6+64], %rs140;
$L__BB5_7:
	add.s32 	%r69, %r69, 32;
	add.s32 	%r67, %r67, %r10;
	add.s32 	%r66, %r66, 1;
	setp.ne.s32 	%p5, %r66, 0;
	@%p5 bra 	$L__BB5_3;
$L__BB5_8:
	setp.lt.u32 	%p6, %r7, 96;
	@%p6 bra 	$L__BB5_27;
	add.s32 	%r19, %r4, 1;
	add.s32 	%r50, %r69, 64;
	mad.lo.s32 	%r51, %r35, %r50, %r2;
	add.s32 	%r73, %r51, %r3;
	shl.b32 	%r21, %r35, 7;
	add.s32 	%r52, %r69, 96;
	mad.lo.s32 	%r53, %r35, %r52, %r2;
	add.s32 	%r54, %r53, %r3;
	add.s32 	%r72, %r54, 1;
	mad.lo.s32 	%r55, %r69, %r35, %r2;
	add.s32 	%r71, %r55, %r3;
	add.s32 	%r56, %r69, 32;
	mad.lo.s32 	%r57, %r35, %r56, %r2;
	add.s32 	%r58, %r57, %r3;
	add.s32 	%r70, %r58, 1;
$L__BB5_10:
	setp.ge.u32 	%p7, %r4, %r35;
	@%p7 bra 	$L__BB5_12;
	mul.wide.u32 	%rd9, %r71, 2;
	add.s64 	%rd10, %rd1, %rd9;
	ld.global.u16 	%rs51, [%rd10];
	// begin inline asm
	{add.f16 %rs139,%rs139,%rs51;
}
	// end inline asm
	st.shared.u16 	[%r6], %rs139;
$L__BB5_12:
	setp.ge.u32 	%p8, %r19, %r35;
	@%p8 bra 	$L__BB5_14;
	add.s32 	%r59, %r71, 1;
	mul.wide.u32 	%rd11, %r59, 2;
	add.s64 	%rd12, %rd1, %rd11;
	ld.global.u16 	%rs54, [%rd12];
	// begin inline asm
	{add.f16 %rs140,%rs140,%rs54;
}
	// end inline asm
	st.shared.u16 	[%r6+64], %rs140;
$L__BB5_14:
	setp.ge.u32 	%p9, %r4, %r35;
	@%p9 bra 	$L__BB5_16;
	add.s32 	%r60, %r70, -1;
	mul.wide.u32 	%rd13, %r60, 2;
	add.s64 	%rd14, %rd1, %rd13;
	ld.global.u16 	%rs57, [%rd14];
	// begin inline asm
	{add.f16 %rs139,%rs139,%rs57;
}
	// end inline asm
	st.shared.u16 	[%r6], %rs139;
$L__BB5_16:
	setp.ge.u32 	%p10, %r19, %r35;
	@%p10 bra 	$L__BB5_18;
	mul.wide.u32 	%rd15, %r70, 2;
	add.s64 	%rd16, %rd1, %rd15;
	ld.global.u16 	%rs60, [%rd16];
	// begin inline asm
	{add.f16 %rs140,%rs140,%rs60;
}
	// end inline asm
	st.shared.u16 	[%r6+64], %rs140;
$L__BB5_18:
	setp.ge.u32 	%p11, %r4, %r35;
	@%p11 bra 	$L__BB5_20;
	mul.wide.u32 	%rd17, %r73, 2;
	add.s64 	%rd18, %rd1, %rd17;
	ld.global.u16 	%rs63, [%rd18];
	// begin inline asm
	{add.f16 %rs139,%rs139,%rs63;
}
	// end inline asm
	st.shared.u16 	[%r6], %rs139;
$L__BB5_20:
	setp.ge.u32 	%p12, %r19, %r35;
	@%p12 bra 	$L__BB5_22;
	add.s32 	%r61, %r73, 1;
	mul.wide.u32 	%rd19, %r61, 2;
	add.s64 	%rd20, %rd1, %rd19;
	ld.global.u16 	%rs66, [%rd20];
	// begin inline asm
	{add.f16 %rs140,%rs140,%rs66;
}
	// end inline asm
	st.shared.u16 	[%r6+64], %rs140;
$L__BB5_22:
	setp.ge.u32 	%p13, %r4, %r35;
	@%p13 bra 	$L__BB5_24;
	add.s32 	%r62, %r72, -1;
	mul.wide.u32 	%rd21, %r62, 2;
	add.s64 	%rd22, %rd1, %rd21;
	ld.global.u16 	%rs69, [%rd22];
	// begin inline asm
	{add.f16 %rs139,%rs139,%rs69;
}
	// end inline asm
	st.shared.u16 	[%r6], %rs139;
$L__BB5_24:
	setp.ge.u32 	%p14, %r19, %r35;
	@%p14 bra 	$L__BB5_26;
	mul.wide.u32 	%rd23, %r72, 2;
	add.s64 	%rd24, %rd1, %rd23;
	ld.global.u16 	%rs72, [%rd24];
	// begin inline asm
	{add.f16 %rs140,%rs140,%rs72;
}
	// end inline asm
	st.shared.u16 	[%r6+64], %rs140;
$L__BB5_26:
	add.s32 	%r69, %r69, 128;
	add.s32 	%r73, %r73, %r21;
	add.s32 	%r72, %r72, %r21;
	add.s32 	%r71, %r71, %r21;
	add.s32 	%r70, %r70, %r21;
	setp.lt.s32 	%p15, %r69, %r36;
	@%p15 bra 	$L__BB5_10;
$L__BB5_27:
	bar.sync 	0;
	setp.gt.u32 	%p16, %r1, 15;
	@%p16 bra 	$L__BB5_33;
	setp.gt.u32 	%p17, %r1, 7;
	ld.shared.u16 	%rs74, [%r6];
	ld.shared.u16 	%rs75, [%r6+32];
	// begin inline asm
	{add.f16 %rs73,%rs74,%rs75;
}
	// end inline asm
	st.shared.u16 	[%r6], %rs73;
	@%p17 bra 	$L__BB5_33;
	setp.gt.u32 	%p18, %r1, 3;
	ld.shared.u16 	%rs78, [%r6+16];
	// begin inline asm
	{add.f16 %rs76,%rs73,%rs78;
}
	// end inline asm
	st.shared.u16 	[%r6], %rs76;
	@%p18 bra 	$L__BB5_33;
	setp.gt.u32 	%p19, %r1, 1;
	ld.shared.u16 	%rs81, [%r6+8];
	// begin inline asm
	{add.f16 %rs79,%rs76,%rs81;
}
	// end inline asm
	st.shared.u16 	[%r6], %rs79;
	@%p19 bra 	$L__BB5_33;
	setp.ne.s32 	%p20, %r1, 0;
	ld.shared.u16 	%rs84, [%r6+4];
	// begin inline asm
	{add.f16 %rs82,%rs79,%rs84;
}
	// end inline asm
	st.shared.u16 	[%r6], %rs82;
	@%p20 bra 	$L__BB5_33;
	ld.shared.u16 	%rs86, [%r5];
	ld.shared.u16 	%rs87, [%r5+2];
	// begin inline asm
	{add.f16 %rs85,%rs86,%rs87;
}
	// end inline asm
	st.shared.u16 	[%r5], %rs85;
$L__BB5_33:
	setp.gt.u32 	%p21, %r1, 15;
	@%p21 bra 	$L__BB5_39;
	setp.gt.u32 	%p22, %r1, 7;
	ld.shared.u16 	%rs89, [%r6+64];
	ld.shared.u16 	%rs90, [%r6+96];
	// begin inline asm
	{add.f16 %rs88,%rs89,%rs90;
}
	// end inline asm
	st.shared.u16 	[%r6+64], %rs88;
	@%p22 bra 	$L__BB5_39;
	setp.gt.u32 	%p23, %r1, 3;
	ld.shared.u16 	%rs93, [%r6+80];
	// begin inline asm
	{add.f16 %rs91,%rs88,%rs93;
}
	// end inline asm
	st.shared.u16 	[%r6+64], %rs91;
	@%p23 bra 	$L__BB5_39;
	setp.gt.u32 	%p24, %r1, 1;
	ld.shared.u16 	%rs96, [%r6+72];
	// begin inline asm
	{add.f16 %rs94,%rs91,%rs96;
}
	// end inline asm
	st.shared.u16 	[%r6+64], %rs94;
	@%p24 bra 	$L__BB5_39;
	setp.ne.s32 	%p25, %r1, 0;
	ld.shared.u16 	%rs99, [%r6+68];
	// begin inline asm
	{add.f16 %rs97,%rs94,%rs99;
}
	// end inline asm
	st.shared.u16 	[%r6+64], %rs97;
	@%p25 bra 	$L__BB5_50;
	ld.shared.u16 	%rs101, [%r5+64];
	ld.shared.u16 	%rs102, [%r5+66];
	// begin inline asm
	{add.f16 %rs100,%rs101,%rs102;
}
	// end inline asm
	st.shared.u16 	[%r5+64], %rs100;
$L__BB5_39:
	setp.ne.s32 	%p26, %r1, 0;
	@%p26 bra 	$L__BB5_50;
	setp.ge.u32 	%p27, %r4, %r35;
	cvta.to.global.u64 	%rd25, %rd3;
	mul.wide.u32 	%rd26, %r4, 2;
	add.s64 	%rd2, %rd25, %rd26;
	@%p27 bra 	$L__BB5_45;
	// begin inline asm
	cvt.rn.f16.s32 %rs103, %r36;
	// end inline asm
	ld.shared.u16 	%rs104, [%r5];
	// begin inline asm
	{  cvt.f32.f16 %f9, %rs104;}

	// end inline asm
	// begin inline asm
	{  cvt.f32.f16 %f10, %rs103;}

	// end inline asm
	// begin inline asm
	{rcp.approx.ftz.f32 %f11, %f10;
}
	// end inline asm
	mul.f32 	%f13, %f9, %f11;
	// begin inline asm
	{  cvt.rn.f16.f32 %rs147, %f13;}

	// end inline asm
	// begin inline asm
	{abs.f16 %rs107,%rs147;
}
	// end inline asm
	mov.b16 	%rs111, 143;
	// begin inline asm
	{ .reg .pred __$temp3;
  setp.lt.f16  __$temp3, %rs107, %rs111;
  selp.u16 %rs109, 1, 0, __$temp3;}
	// end inline asm
	setp.eq.s16 	%p28, %rs109, 0;
	@%p28 bra 	$L__BB5_44;
	mov.f32 	%f14, 0f00000000;
	// begin inline asm
	{  cvt.rn.f16.f32 %rs112, %f14;}

	// end inline asm
	// begin inline asm
	{ .reg .pred __$temp3;
  setp.lt.f16  __$temp3, %rs112, %rs107;
  selp.u16 %rs113, 1, 0, __$temp3;}
	// end inline asm
	setp.eq.s16 	%p29, %rs113, 0;
	@%p29 bra 	$L__BB5_44;
	neg.f32 	%f16, %f10;
	fma.rn.f32 	%f17, %f16, %f13, %f9;
	fma.rn.f32 	%f15, %f11, %f17, %f13;
	// begin inline asm
	{  cvt.rn.f16.f32 %rs147, %f15;}

	// end inline asm
$L__BB5_44:
	st.global.u16 	[%rd2], %rs147;
$L__BB5_45:
	add.s32 	%r64, %r4, 1;
	setp.ge.u32 	%p30, %r64, %r35;
	@%p30 bra 	$L__BB5_50;
	// begin inline asm
	cvt.rn.f16.s32 %rs117, %r36;
	// end inline asm
	ld.shared.u16 	%rs118, [%r5+64];
	// begin inline asm
	{  cvt.f32.f16 %f18, %rs118;}

	// end inline asm
	// begin inline asm
	{  cvt.f32.f16 %f19, %rs117;}

	// end inline asm
	// begin inline asm
	{rcp.approx.ftz.f32 %f20, %f19;
}
	// end inline asm
	mul.f32 	%f22, %f18, %f20;
	// begin inline asm
	{  cvt.rn.f16.f32 %rs148, %f22;}

	// end inline asm
	// begin inline asm
	{abs.f16 %rs121,%rs148;
}
	// end inline asm
	mov.b16 	%rs125, 143;
	// begin inline asm
	{ .reg .pred __$temp3;
  setp.lt.f16  __$temp3, %rs121, %rs125;
  selp.u16 %rs123, 1, 0, __$temp3;}
	// end inline asm
	setp.eq.s16 	%p31, %rs123, 0;
	@%p31 bra 	$L__BB5_49;
	mov.f32 	%f23, 0f00000000;
	// begin inline asm
	{  cvt.rn.f16.f32 %rs126, %f23;}

	// end inline asm
	// begin inline asm
	{ .reg .pred __$temp3;
  setp.lt.f16  __$temp3, %rs126, %rs121;
  selp.u16 %rs127, 1, 0, __$temp3;}
	// end inline asm
	setp.eq.s16 	%p32, %rs127, 0;
	@%p32 bra 	$L__BB5_49;
	neg.f32 	%f25, %f19;
	fma.rn.f32 	%f26, %f25, %f22, %f18;
	fma.rn.f32 	%f24, %f20, %f26, %f22;
	// begin inline asm
	{  cvt.rn.f16.f32 %rs148, %f24;}

	// end inline asm
$L__BB5_49:
	st.global.u16 	[%rd2+2], %rs148;
$L__BB5_50:
	ret;

}
	// .globl	_Z26_hhlpLinearBackwardWeightsILi32EfEvPKT0_S2_PS0_iii
.visible .entry _Z26_hhlpLinearBackwardWeightsILi32EfEvPKT0_S2_PS0_iii(
	.param .u64 .ptr .align 1 _Z26_hhlpLinearBackwardWeightsILi32EfEvPKT0_S2_PS0_iii_param_0,
	.param .u64 .ptr .align 1 _Z26_hhlpLinearBackwardWeightsILi32EfEvPKT0_S2_PS0_iii_param_1,
	.param .u64 .ptr .align 1 _Z26_hhlpLinearBackwardWeightsILi32EfEvPKT0_S2_PS0_iii_param_2,
	.param .u32 _Z26_hhlpLinearBackwardWeightsILi32EfEvPKT0_S2_PS0_iii_param_3,
	.param .u32 _Z26_hhlpLinearBackwardWeightsILi32EfEvPKT0_S2_PS0_iii_param_4,
	.param .u32 _Z26_hhlpLinearBackwardWeightsILi32EfEvPKT0_S2_PS0_iii_param_5
)
{
	.reg .pred 	%p<13>;
	.reg .b32 	%r<44>;
	.reg .b32 	%f<70>;
	.reg .b64 	%rd<53>;

	ld.param.u64 	%rd4, [_Z26_hhlpLinearBackwardWeightsILi32EfEvPKT0_S2_PS0_iii_param_0];
	ld.param.u64 	%rd5, [_Z26_hhlpLinearBackwardWeightsILi32EfEvPKT0_S2_PS0_iii_param_1];
	ld.param.u64 	%rd3, [_Z26_hhlpLinearBackwardWeightsILi32EfEvPKT0_S2_PS0_iii_param_2];
	ld.param.u32 	%r20, [_Z26_hhlpLinearBackwardWeightsILi32EfEvPKT0_S2_PS0_iii_param_3];
	ld.param.u32 	%r21, [_Z26_hhlpLinearBackwardWeightsILi32EfEvPKT0_S2_PS0_iii_param_4];
	ld.param.u32 	%r22, [_Z26_hhlpLinearBackwardWeightsILi32EfEvPKT0_S2_PS0_iii_param_5];
	cvta.to.global.u64 	%rd1, %rd5;
	cvta.to.global.u64 	%rd2, %rd4;
	mov.u32 	%r23, %ctaid.y;
	shl.b32 	%r24, %r23, 5;
	mov.u32 	%r25, %tid.y;
	add.s32 	%r1, %r24, %r25;
	mov.u32 	%r26, %ctaid.x;
	shl.b32 	%r27, %r26, 5;
	mov.u32 	%r28, %tid.x;
	add.s32 	%r2, %r27, %r28;
	setp.ge.s32 	%p1, %r1, %r20;
	setp.ge.s32 	%p2, %r2, %r21;
	or.pred  	%p3, %p1, %p2;
	@%p3 bra 	$L__BB6_14;
	setp.lt.s32 	%p4, %r22, 1;
	mov.f32 	%f69, 0f00000000;
	@%p4 bra 	$L__BB6_13;
	and.b32  	%r3, %r22, 7;
	setp.lt.u32 	%p5, %r22, 8;
	mov.f32 	%f69, 0f00000000;
	mov.b32 	%r42, 0;
	@%p5 bra 	$L__BB6_5;
	and.b32  	%r42, %r22, 2147483640;
	neg.s32 	%r40, %r42;
	shl.b32 	%r6, %r21, 3;
	shl.b32 	%r7, %r20, 3;
	mov.f32 	%f69, 0f00000000;
	mul.wide.s32 	%rd10, %r20, 4;
	mul.wide.s32 	%rd12, %r21, 4;
	mov.u32 	%r38, %r1;
	mov.u32 	%r39, %r2;
$L__BB6_4:
	.pragma "nounroll";
	mul.wide.s32 	%rd6, %r38, 4;
	add.s64 	%rd7, %rd2, %rd6;
	ld.global.f32 	%f17, [%rd7];
	mul.wide.s32 	%rd8, %r39, 4;
	add.s64 	%rd9, %rd1, %rd8;
	ld.global.f32 	%f18, [%rd9];
	fma.rn.f32 	%f19, %f17, %f18, %f69;
	add.s64 	%rd11, %rd7, %rd10;
	ld.global.f32 	%f20, [%rd11];
	add.s64 	%rd13, %rd9, %rd12;
	ld.global.f32 	%f21, [%rd13];
	fma.rn.f32 	%f22, %f20, %f21, %f19;
	add.s64 	%rd14, %rd11, %rd10;
	ld.global.f32 	%f23, [%rd14];
	add.s64 	%rd15, %rd13, %rd12;
	ld.global.f32 	%f24, [%rd15];
	fma.rn.f32 	%f25, %f23, %f24, %f22;
	add.s64 	%rd16, %rd14, %rd10;
	ld.global.f32 	%f26, [%rd16];
	add.s64 	%rd17, %rd15, %rd12;
	ld.global.f32 	%f27, [%rd17];
	fma.rn.f32 	%f28, %f26, %f27, %f25;
	add.s64 	%rd18, %rd16, %rd10;
	ld.global.f32 	%f29, [%rd18];
	add.s64 	%rd19, %rd17, %rd12;
	ld.global.f32 	%f30, [%rd19];
	fma.rn.f32 	%f31, %f29, %f30, %f28;
	add.s64 	%rd20, %rd18, %rd10;
	ld.global.f32 	%f32, [%rd20];
	add.s64 	%rd21, %rd19, %rd12;
	ld.global.f32 	%f33, [%rd21];
	fma.rn.f32 	%f34, %f32, %f33, %f31;
	add.s64 	%rd22, %rd20, %rd10;
	ld.global.f32 	%f35, [%rd22];
	add.s64 	%rd23, %rd21, %rd12;
	ld.global.f32 	%f36, [%rd23];
	fma.rn.f32 	%f37, %f35, %f36, %f34;
	add.s64 	%rd24, %rd22, %rd10;
	ld.global.f32 	%f38, [%rd24];
	add.s64 	%rd25, %rd23, %rd12;
	ld.global.f32 	%f39, [%rd25];
	fma.rn.f32 	%f69, %f38, %f39, %f37;
	add.s32 	%r40, %r40, 8;
	add.s32 	%r39, %r39, %r6;
	add.s32 	%r38, %r38, %r7;
	setp.ne.s32 	%p6, %r40, 0;
	@%p6 bra 	$L__BB6_4;
$L__BB6_5:
	setp.eq.s32 	%p7, %r3, 0;
	@%p7 bra 	$L__BB6_13;
	and.b32  	%r15, %r22, 3;
	setp.lt.u32 	%p8, %r3, 4;
	@%p8 bra 	$L__BB6_8;
	mad.lo.s32 	%r30, %r42, %r20, %r1;
	mul.wide.s32 	%rd26, %r30, 4;
	add.s64 	%rd27, %rd2, %rd26;
	ld.global.f32 	%f41, [%rd27];
	mad.lo.s32 	%r31, %r42, %r21, %r2;
	mul.wide.s32 	%rd28, %r31, 4;
	add.s64 	%rd29, %rd1, %rd28;
	ld.global.f32 	%f42, [%rd29];
	fma.rn.f32 	%f43, %f41, %f42, %f69;
	mul.wide.s32 	%rd30, %r20, 4;
	add.s64 	%rd31, %rd27, %rd30;
	ld.global.f32 	%f44, [%rd31];
	mul.wide.s32 	%rd32, %r21, 4;
	add.s64 	%rd33, %rd29, %rd32;
	ld.global.f32 	%f45, [%rd33];
	fma.rn.f32 	%f46, %f44, %f45, %f43;
	add.s64 	%rd34, %rd31, %rd30;
	ld.global.f32 	%f47, [%rd34];
	add.s64 	%rd35, %rd33, %rd32;
	ld.global.f32 	%f48, [%rd35];
	fma.rn.f32 	%f49, %f47, %f48, %f46;
	add.s64 	%rd36, %rd34, %rd30;
	ld.global.f32 	%f50, [%rd36];
	add.s64 	%rd37, %rd35, %rd32;
	ld.global.f32 	%f51, [%rd37];
	fma.rn.f32 	%f69, %f50, %f51, %f49;
	add.s32 	%r42, %r42, 4;
$L__BB6_8:
	setp.eq.s32 	%p9, %r15, 0;
	@%p9 bra 	$L__BB6_13;
	setp.eq.s32 	%p10, %r15, 1;
	@%p10 bra 	$L__BB6_11;
	mad.lo.s32 	%r32, %r42, %r20, %r1;
	mul.wide.s32 	%rd38, %r32, 4;
	add.s64 	%rd39, %rd2, %rd38;
	ld.global.f32 	%f53, [%rd39];
	mad.lo.s32 	%r33, %r42, %r21, %r2;
	mul.wide.s32 	%rd40, %r33, 4;
	add.s64 	%rd41, %rd1, %rd40;
	ld.global.f32 	%f54, [%rd41];
	fma.rn.f32 	%f55, %f53, %f54, %f69;
	mul.wide.s32 	%rd42, %r20, 4;
	add.s64 	%rd43, %rd39, %rd42;
	ld.global.f32 	%f56, [%rd43];
	mul.wide.s32 	%rd44, %r21, 4;
	add.s64 	%rd45, %rd41, %rd44;
	ld.global.f32 	%f57, [%rd45];
	fma.rn.f32 	%f69, %f56, %f57, %f55;
	add.s32 	%r42, %r42, 2;
$L__BB6_11:
	and.b32  	%r34, %r22, 1;
	setp.eq.b32 	%p11, %r34, 1;
	not.pred 	%p12, %p11;
	@%p12 bra 	$L__BB6_13;
	mad.lo.s32 	%r35, %r42, %r20, %r1;
	mul.wide.s32 	%rd46, %r35, 4;
	add.s64 	%rd47, %rd2, %rd46;
	ld.global.f32 	%f58, [%rd47];
	mad.lo.s32 	%r36, %r42, %r21, %r2;
	mul.wide.s32 	%rd48, %r36, 4;
	add.s64 	%rd49, %rd1, %rd48;
	ld.global.f32 	%f59, [%rd49];
	fma.rn.f32 	%f69, %f58, %f59, %f69;
$L__BB6_13:
	cvt.rn.f32.s32 	%f60, %r22;
	div.rn.f32 	%f61, %f69, %f60;
	mad.lo.s32 	%r37, %r21, %r1, %r2;
	cvta.to.global.u64 	%rd50, %rd3;
	mul.wide.s32 	%rd51, %r37, 4;
	add.s64 	%rd52, %rd50, %rd51;
	st.global.f32 	[%rd52], %f61;
$L__BB6_14:
	ret;

}
	// .globl	_Z26_hhlpLinearBackwardWeightsILi32EdEvPKT0_S2_PS0_iii
.visible .entry _Z26_hhlpLinearBackwardWeightsILi32EdEvPKT0_S2_PS0_iii(
	.param .u64 .ptr .align 1 _Z26_hhlpLinearBackwardWeightsILi32EdEvPKT0_S2_PS0_iii_param_0,
	.param .u64 .ptr .align 1 _Z26_hhlpLinearBackwardWeightsILi32EdEvPKT0_S2_PS0_iii_param_1,
	.param .u64 .ptr .align 1 _Z26_hhlpLinearBackwardWeightsILi32EdEvPKT0_S2_PS0_iii_param_2,
	.param .u32 _Z26_hhlpLinearBackwardWeightsILi32EdEvPKT0_S2_PS0_iii_param_3,
	.param .u32 _Z26_hhlpLinearBackwardWeightsILi32EdEvPKT0_S2_PS0_iii_param_4,
	.param .u32 _Z26_hhlpLinearBackwardWeightsILi32EdEvPKT0_S2_PS0_iii_param_5
)
{
	.reg .pred 	%p<13>;
	.reg .b32 	%r<44>;
	.reg .b64 	%rd<54>;
	.reg .b64 	%fd<70>;

	ld.param.u64 	%rd4, [_Z26_hhlpLinearBackwardWeightsILi32EdEvPKT0_S2_PS0_iii_param_0];
	ld.param.u64 	%rd5, [_Z26_hhlpLinearBackwardWeightsILi32EdEvPKT0_S2_PS0_iii_param_1];
	ld.param.u32 	%r20, [_Z26_hhlpLinearBackwardWeightsILi32EdEvPKT0_S2_PS0_iii_param_3];
	ld.param.u32 	%r21, [_Z26_hhlpLinearBackwardWeightsILi32EdEvPKT0_S2_PS0_iii_param_4];
	ld.param.u32 	%r22, [_Z26_hhlpLinearBackwardWeightsILi32EdEvPKT0_S2_PS0_iii_param_5];
	cvta.to.global.u64 	%rd1, %rd5;
	cvta.to.global.u64 	%rd2, %rd4;
	mov.u32 	%r23, %ctaid.y;
	shl.b32 	%r24, %r23, 5;
	mov.u32 	%r25, %tid.y;
	add.s32 	%r1, %r24, %r25;
	mov.u32 	%r26, %ctaid.x;
	shl.b32 	%r27, %r26, 5;
	mov.u32 	%r28, %tid.x;
	add.s32 	%r2, %r27, %r28;
	setp.ge.s32 	%p1, %r1, %r20;
	setp.ge.s32 	%p2, %r2, %r21;
	or.pred  	%p3, %p1, %p2;
	@%p3 bra 	$L__BB7_14;
	setp.lt.s32 	%p4, %r22, 1;
	mov.f64 	%fd69, 0d0000000000000000;
	@%p4 bra 	$L__BB7_13;
	and.b32  	%r3, %r22, 7;
	setp.lt.u32 	%p5, %r22, 8;
	mov.f64 	%fd69, 0d0000000000000000;
	mov.b32 	%r42, 0;
	@%p5 bra 	$L__BB7_5;
	and.b32  	%r42, %r22, 2147483640;
	neg.s32 	%r40, %r42;
	shl.b32 	%r6, %r21, 3;
	shl.b32 	%r7, %r20, 3;
	mov.f64 	%fd69, 0d0000000000000000;
	mul.wide.s32 	%rd10, %r20, 8;
	mul.wide.s32 	%rd12, %r21, 8;
	mov.u32 	%r38, %r1;
	mov.u32 	%r39, %r2;
$L__BB7_4:
	.pragma "nounroll";
	mul.wide.s32 	%rd6, %r38, 8;
	add.s64 	%rd7, %rd2, %rd6;
	ld.global.f64 	%fd17, [%rd7];
	mul.wide.s32 	%rd8, %r39, 8;
	add.s64 	%rd9, %rd1, %rd8;
	ld.global.f64 	%fd18, [%rd9];
	fma.rn.f64 	%fd19, %fd17, %fd18, %fd69;
	add.s64 	%rd11, %rd7, %rd10;
	ld.global.f64 	%fd20, [%rd11];
	add.s64 	%rd13, %rd9, %rd12;
	ld.global.f64 	%fd21, [%rd13];
	fma.rn.f64 	%fd22, %fd20, %fd21, %fd19;
	add.s64 	%rd14, %rd11, %rd10;
	ld.global.f64 	%fd23, [%rd14];
	add.s64 	%rd15, %rd13, %rd12;
	ld.global.f64 	%fd24, [%rd15];
	fma.rn.f64 	%fd25, %fd23, %fd24, %fd22;
	add.s64 	%rd16, %rd14, %rd10;
	ld.global.f64 	%fd26, [%rd16];
	add.s64 	%rd17, %rd15, %rd12;
	ld.global.f64 	%fd27, [%rd17];
	fma.rn.f64 	%fd28, %fd26, %fd27, %fd25;
	add.s64 	%rd18, %rd16, %rd10;
	ld.global.f64 	%fd29, [%rd18];
	add.s64 	%rd19, %rd17, %rd12;
	ld.global.f64 	%fd30, [%rd19];
	fma.rn.f64 	%fd31, %fd29, %fd30, %fd28;
	add.s64 	%rd20, %rd18, %rd10;
	ld.global.f64 	%fd32, [%rd20];
	add.s64 	%rd21, %rd19, %rd12;
	ld.global.f64 	%fd33, [%rd21];
	fma.rn.f64 	%fd34, %fd32, %fd33, %fd31;
	add.s64 	%rd22, %rd20, %rd10;
	ld.global.f64 	%fd35, [%rd22];
	add.s64 	%rd23, %rd21, %rd12;
	ld.global.f64 	%fd36, [%rd23];
	fma.rn.f64 	%fd37, %fd35, %fd36, %fd34;
	add.s64 	%rd24, %rd22, %rd10;
	ld.global.f64 	%fd38, [%rd24];
	add.s64 	%rd25, %rd23, %rd12;
	ld.global.f64 	%fd39, [%rd25];
	fma.rn.f64 	%fd69, %fd38, %fd39, %fd37;
	add.s32 	%r40, %r40, 8;
	add.s32 	%r39, %r39, %r6;
	add.s32 	%r38, %r38, %r7;
	setp.ne.s32 	%p6, %r40, 0;
	@%p6 bra 	$L__BB7_4;
$L__BB7_5:
	setp.eq.s32 	%p7, %r3, 0;
	@%p7 bra 	$L__BB7_13;
	and.b32  	%r15, %r22, 3;
	setp.lt.u32 	%p8, %r3, 4;
	@%p8 bra 	$L__BB7_8;
	mad.lo.s32 	%r30, %r42, %r20, %r1;
	mul.wide.s32 	%rd26, %r30, 8;
	add.s64 	%rd27, %rd2, %rd26;
	ld.global.f64 	%fd41, [%rd27];
	mad.lo.s32 	%r31, %r42, %r21, %r2;
	mul.wide.s32 	%rd28, %r31, 8;
	add.s64 	%rd29, %rd1, %rd28;
	ld.global.f64 	%fd42, [%rd29];
	fma.rn.f64 	%fd43, %fd41, %fd42, %fd69;
	mul.wide.s32 	%rd30, %r20, 8;
	add.s64 	%rd31, %rd27, %rd30;
	ld.global.f64 	%fd44, [%rd31];
	mul.wide.s32 	%rd32, %r21, 8;
	add.s64 	%rd33, %rd29, %rd32;
	ld.global.f64 	%fd45, [%rd33];
	fma.rn.f64 	%fd46, %fd44, %fd45, %fd43;
	add.s64 	%rd34, %rd31, %rd30;
	ld.global.f64 	%fd47, [%rd34];
	add.s64 	%rd35, %rd33, %rd32;
	ld.global.f64 	%fd48, [%rd35];
	fma.rn.f64 	%fd49, %fd47, %fd48, %fd46;
	add.s64 	%rd36, %rd34, %rd30;
	ld.global.f64 	%fd50, [%rd36];
	add.s64 	%rd37, %rd35, %rd32;
	ld.global.f64 	%fd51, [%rd37];
	fma.rn.f64 	%fd69, %fd50, %fd51, %fd49;
	add.s32 	%r42, %r42, 4;
$L__BB7_8:
	setp.eq.s32 	%p9, %r15, 0;
	@%p9 bra 	$L__BB7_13;
	setp.eq.s32 	%p10, %r15, 1;
	@%p10 bra 	$L__BB7_11;
	mad.lo.s32 	%r32, %r42, %r20, %r1;
	mul.wide.s32 	%rd38, %r32, 8;
	add.s64 	%rd39, %rd2, %rd38;
	ld.global.f64 	%fd53, [%rd39];
	mad.lo.s32 	%r33, %r42, %r21, %r2;
	mul.wide.s32 	%rd40, %r33, 8;
	add.s64 	%rd41, %rd1, %rd40;
	ld.global.f64 	%fd54, [%rd41];
	fma.rn.f64 	%fd55, %fd53, %fd54, %fd69;
	mul.wide.s32 	%rd42, %r20, 8;
	add.s64 	%rd43, %rd39, %rd42;
	ld.global.f64 	%fd56, [%rd43];
	mul.wide.s32 	%rd44, %r21, 8;
	add.s64 	%rd45, %rd41, %rd44;
	ld.global.f64 	%fd57, [%rd45];
	fma.rn.f64 	%fd69, %fd56, %fd57, %fd55;
	add.s32 	%r42, %r42, 2;
$L__BB7_11:
	and.b32  	%r34, %r22, 1;
	setp.eq.b32 	%p11, %r34, 1;
	not.pred 	%p12, %p11;
	@%p12 bra 	$L__BB7_13;
	mad.lo.s32 	%r35, %r42, %r20, %r1;
	mul.wide.s32 	%rd46, %r35, 8;
	add.s64 	%rd47, %rd2, %rd46;
	ld.global.f64 	%fd58, [%rd47];
	mad.lo.s32 	%r36, %r42, %r21, %r2;
	mul.wide.s32 	%rd48, %r36, 8;
	add.s64 	%rd49, %rd1, %rd48;
	ld.global.f64 	%fd59, [%rd49];
	fma.rn.f64 	%fd69, %fd58, %fd59, %fd69;
$L__BB7_13:
	ld.param.u64 	%rd53, [_Z26_hhlpLinearBackwardWeightsILi32EdEvPKT0_S2_PS0_iii_param_2];
	cvt.rn.f64.s32 	%fd60, %r22;
	div.rn.f64 	%fd61, %fd69, %fd60;
	mad.lo.s32 	%r37, %r21, %r1, %r2;
	cvta.to.global.u64 	%rd50, %rd53;
	mul.wide.s32 	%rd51, %r37, 8;
	add.s64 	%rd52, %rd50, %rd51;
	st.global.f64 	[%rd52], %fd61;
$L__BB7_14:
	ret;

}
	// .globl	_Z26_hhlpLinearBackwardWeightsILi32E6__halfEvPKT0_S3_PS1_iii
.visible .entry _Z26_hhlpLinearBackwardWeightsILi32E6__halfEvPKT0_S3_PS1_iii(
	.param .u64 .ptr .align 1 _Z26_hhlpLinearBackwardWeightsILi32E6__halfEvPKT0_S3_PS1_iii_param_0,
	.param .u64 .ptr .align 1 _Z26_hhlpLinearBackwardWeightsILi32E6__halfEvPKT0_S3_PS1_iii_param_1,
	.param .u64 .ptr .align 1 _Z26_hhlpLinearBackwardWeightsILi32E6__halfEvPKT0_S3_PS1_iii_param_2,
	.param .u32 _Z26_hhlpLinearBackwardWeightsILi32E6__halfEvPKT0_S3_PS1_iii_param_3,
	.param .u32 _Z26_hhlpLinearBackwardWeightsILi32E6__halfEvPKT0_S3_PS1_iii_param_4,
	.param .u32 _Z26_hhlpLinearBackwardWeightsILi32E6__halfEvPKT0_S3_PS1_iii_param_5
)
{
	.reg .pred 	%p<15>;
	.reg .b16 	%rs<221>;
	.reg .b32 	%r<58>;
	.reg .b32 	%f<14>;
	.reg .b64 	%rd<82>;

	ld.param.u64 	%rd4, [_Z26_hhlpLinearBackwardWeightsILi32E6__halfEvPKT0_S3_PS1_iii_param_0];
	ld.param.u64 	%rd5, [_Z26_hhlpLinearBackwardWeightsILi32E6__halfEvPKT0_S3_PS1_iii_param_1];
	ld.param.u32 	%r34, [_Z26_hhlpLinearBackwardWeightsILi32E6__halfEvPKT0_S3_PS1_iii_param_3];
	ld.param.u32 	%r35, [_Z26_hhlpLinearBackwardWeightsILi32E6__halfEvPKT0_S3_PS1_iii_param_4];
	ld.param.u32 	%r36, [_Z26_hhlpLinearBackwardWeightsILi32E6__halfEvPKT0_S3_PS1_iii_param_5];
	cvta.to.global.u64 	%rd1, %rd5;
	cvta.to.global.u64 	%rd2, %rd4;
	mov.u32 	%r37, %ctaid.y;
	shl.b32 	%r1, %r37, 5;
	mov.u32 	%r2, %tid.y;
	add.s32 	%r3, %r1, %r2;
	mov.u32 	%r38, %ctaid.x;
	shl.b32 	%r4, %r38, 5;
	mov.u32 	%r5, %tid.x;
	add.s32 	%r6, %r4, %r5;
	setp.ge.s32 	%p1, %r3, %r34;
	setp.ge.s32 	%p2, %r6, %r35;
	or.pred  	%p3, %p1, %p2;
	@%p3 bra 	$L__BB8_18;
	mov.b32 	%r39, 0;
	// begin inline asm
	cvt.rn.f16.s32 %rs219, %r39;
	// end inline asm
	setp.lt.s32 	%p4, %r36, 1;
	@%p4 bra 	$L__BB8_14;
	and.b32  	%r7, %r36, 15;
	setp.lt.u32 	%p5, %r36, 16;
	mov.b32 	%r53, 0;
	@%p5 bra 	$L__BB8_5;
	and.b32  	%r53, %r36, 2147483632;
	neg.s32 	%r51, %r53;
	shl.b32 	%r10, %r35, 4;
	shl.b32 	%r11, %r34, 4;
	mul.wide.s32 	%rd10, %r34, 2;
	mul.wide.s32 	%rd12, %r35, 2;
	mov.u32 	%r49, %r3;
	mov.u32 	%r50, %r6;
$L__BB8_4:
	.pragma "nounroll";
	mul.wide.s32 	%rd6, %r49, 2;
	add.s64 	%rd7, %rd2, %rd6;
	mul.wide.s32 	%rd8, %r50, 2;
	add.s64 	%rd9, %rd1, %rd8;
	ld.global.u16 	%rs22, [%rd7];
	ld.global.u16 	%rs23, [%rd9];
	// begin inline asm
	{mul.f16 %rs21,%rs22,%rs23;
}
	// end inline asm
	// begin inline asm
	{add.f16 %rs24,%rs219,%rs21;
}
	// end inline asm
	add.s64 	%rd11, %rd7, %rd10;
	add.s64 	%rd13, %rd9, %rd12;
	ld.global.u16 	%rs28, [%rd11];
	ld.global.u16 	%rs29, [%rd13];
	// begin inline asm
	{mul.f16 %rs27,%rs28,%rs29;
}
	// end inline asm
	// begin inline asm
	{add.f16 %rs30,%rs24,%rs27;
}
	// end inline asm
	add.s64 	%rd14, %rd11, %rd10;
	add.s64 	%rd15, %rd13, %rd12;
	ld.global.u16 	%rs34, [%rd14];
	ld.global.u16 	%rs35, [%rd15];
	// begin inline asm
	{mul.f16 %rs33,%rs34,%rs35;
}
	// end inline asm
	// begin inline asm
	{add.f16 %rs36,%rs30,%rs33;
}
	// end inline asm
	add.s64 	%rd16, %rd14, %rd10;
	add.s64 	%rd17, %rd15, %rd12;
	ld.global.u16 	%rs40, [%rd16];
	ld.global.u16 	%rs41, [%rd17];
	// begin inline asm
	{mul.f16 %rs39,%rs40,%rs41;
}
	// end inline asm
	// begin inline asm
	{add.f16 %rs42,%rs36,%rs39;
}
	// end inline asm
	add.s64 	%rd18, %rd16, %rd10;
	add.s64 	%rd19, %rd17, %rd12;
	ld.global.u16 	%rs46, [%rd18];
	ld.global.u16 	%rs47, [%rd19];
	// begin inline asm
	{mul.f16 %rs45,%rs46,%rs47;
}
	// end inline asm
	// begin inline asm
	{add.f16 %rs48,%rs42,%rs45;
}
	// end inline asm
	add.s64 	%rd20, %rd18, %rd10;
	add.s64 	%rd21, %rd19, %rd12;
	ld.global.u16 	%rs52, [%rd20];
	ld.global.u16 	%rs53, [%rd21];
	// begin inline asm
	{mul.f16 %rs51,%rs52,%rs53;
}
	// end inline asm
	// begin inline asm
	{add.f16 %rs54,%rs48,%rs51;
}
	// end inline asm
	add.s64 	%rd22, %rd20, %rd10;
	add.s64 	%rd23, %rd21, %rd12;
	ld.global.u16 	%rs58, [%rd22];
	ld.global.u16 	%rs59, [%rd23];
	// begin inline asm
	{mul.f16 %rs57,%rs58,%rs59;
}
	// end inline asm
	// begin inline asm
	{add.f16 %rs60,%rs54,%rs57;
}
	// end inline asm
	add.s64 	%rd24, %rd22, %rd10;
	add.s64 	%rd25, %rd23, %rd12;
	ld.global.u16 	%rs64, [%rd24];
	ld.global.u16 	%rs65, [%rd25];
	// begin inline asm
	{mul.f16 %rs63,%rs64,%rs65;
}
	// end inline asm
	// begin inline asm
	{add.f16 %rs66,%rs60,%rs63;
}
	// end inline asm
	add.s64 	%rd26, %rd24, %rd10;
	add.s64 	%rd27, %rd25, %rd12;
	ld.global.u16 	%rs70, [%rd26];
	ld.global.u16 	%rs71, [%rd27];
	// begin inline asm
	{mul.f16 %rs69,%rs70,%rs71;
}
	// end inline asm
	// begin inline asm
	{add.f16 %rs72,%rs66,%rs69;
}
	// end inline asm
	add.s64 	%rd28, %rd26, %rd10;
	add.s64 	%rd29, %rd27, %rd12;
	ld.global.u16 	%rs76, [%rd28];
	ld.global.u16 	%rs77, [%rd29];
	// begin inline asm
	{mul.f16 %rs75,%rs76,%rs77;
}
	// end inline asm
	// begin inline asm
	{add.f16 %rs78,%rs72,%rs75;
}
	// end inline asm
	add.s64 	%rd30, %rd28, %rd10;
	add.s64 	%rd31, %rd29, %rd12;
	ld.global.u16 	%rs82, [%rd30];
	ld.global.u16 	%rs83, [%rd31];
	// begin inline asm
	{mul.f16 %rs81,%rs82,%rs83;
}
	// end inline asm
	// begin inline asm
	{add.f16 %rs84,%rs78,%rs81;
}
	// end inline asm
	add.s64 	%rd32, %rd30, %rd10;
	add.s64 	%rd33, %rd31, %rd12;
	ld.global.u16 	%rs88, [%rd32];
	ld.global.u16 	%rs89, [%rd33];
	// begin inline asm
	{mul.f16 %rs87,%rs88,%rs89;
}
	// end inline asm
	// begin inline asm
	{add.f16 %rs90,%rs84,%rs87;
}
	// end inline asm
	add.s64 	%rd34, %rd32, %rd10;
	add.s64 	%rd35, %rd33, %rd12;
	ld.global.u16 	%rs94, [%rd34];
	ld.global.u16 	%rs95, [%rd35];
	// begin inline asm
	{mul.f16 %rs93,%rs94,%rs95;
}
	// end inline asm
	// begin inline asm
	{add.f16 %rs96,%rs90,%rs93;
}
	// end inline asm
	add.s64 	%rd36, %rd34, %rd10;
	add.s64 	%rd37, %rd35, %rd12;
	ld.global.u16 	%rs100, [%rd36];
	ld.global.u16 	%rs101, [%rd37];
	// begin inline asm
	{mul.f16 %rs99,%rs100,%rs101;
}
	// end inline asm
	// begin inline asm
	{add.f16 %rs102,%rs96,%rs99;
}
	// end inline asm
	add.s64 	%rd38, %rd36, %rd10;
	add.s64 	%rd39, %rd37, %rd12;
	ld.global.u16 	%rs106, [%rd38];
	ld.global.u16 	%rs107, [%rd39];
	// begin inline asm
	{mul.f16 %rs105,%rs106,%rs107;
}
	// end inline asm
	// begin inline asm
	{add.f16 %rs108,%rs102,%rs105;
}
	// end inline asm
	add.s64 	%rd40, %rd38, %rd10;
	add.s64 	%rd41, %rd39, %rd12;
	ld.global.u16 	%rs112, [%rd40];
	ld.global.u16 	%rs113, [%rd41];
	// begin inline asm
	{mul.f16 %rs111,%rs112,%rs113;
}
	// end inline asm
	// begin inline asm
	{add.f16 %rs219,%rs108,%rs111;
}
	// end inline asm
	add.s32 	%r51, %r51, 16;
	add.s32 	%r50, %r50, %r10;
	add.s32 	%r49, %r49, %r11;
	setp.ne.s32 	%p6, %r51, 0;
	@%p6 bra 	$L__BB8_4;
$L__BB8_5:
	setp.eq.s32 	%p7, %r7, 0;
	@%p7 bra 	$L__BB8_14;
	and.b32  	%r19, %r36, 7;
	setp.lt.u32 	%p8, %r7, 8;
	@%p8 bra 	$L__BB8_8;
	mad.lo.s32 	%r41, %r53, %r34, %r3;
	mul.wide.s32 	%rd42, %r41, 2;
	add.s64 	%rd43, %rd2, %rd42;
	mad.lo.s32 	%r42, %r53, %r35, %r6;
	mul.wide.s32 	%rd44, %r42, 2;
	add.s64 	%rd45, %rd1, %rd44;
	ld.global.u16 	%rs119, [%rd43];
	ld.global.u16 	%rs120, [%rd45];
	// begin inline asm
	{mul.f16 %rs118,%rs119,%rs120;
}
	// end inline asm
	// begin inline asm
	{add.f16 %rs121,%rs219,%rs118;
}
	// end inline asm
	mul.wide.s32 	%rd46, %r34, 2;
	add.s64 	%rd47, %rd43, %rd46;
	mul.wide.s32 	%rd48, %r35, 2;
	add.s64 	%rd49, %rd45, %rd48;
	ld.global.u16 	%rs125, [%rd47];
	ld.global.u16 	%rs126, [%rd49];
	// begin inline asm
	{mul.f16 %rs124,%rs125,%rs126;
}
	// end inline asm
	// begin inline asm
	{add.f16 %rs127,%rs121,%rs124;
}
	// end inline asm
	add.s64 	%rd50, %rd47, %rd46;
	add.s64 	%rd51, %rd49, %rd48;
	ld.global.u16 	%rs131, [%rd50];
	ld.global.u16 	%rs132, [%rd51];
	// begin inline asm
	{mul.f16 %rs130,%rs131,%rs132;
}
	// end inline asm
	// begin inline asm
	{add.f16 %rs133,%rs127,%rs130;
}
	// end inline asm
	add.s64 	%rd52, %rd50, %rd46;
	add.s64 	%rd53, %rd51, %rd48;
	ld.global.u16 	%rs137, [%rd52];
	ld.global.u16 	%rs138, [%rd53];
	// begin inline asm
	{mul.f16 %rs136,%rs137,%rs138;
}
	// end inline asm
	// begin inline asm
	{add.f16 %rs139,%rs133,%rs136;
}
	// end inline asm
	add.s64 	%rd54, %rd52, %rd46;
	add.s64 	%rd55, %rd53, %rd48;
	ld.global.u16 	%rs143, [%rd54];
	ld.global.u16 	%rs144, [%rd55];
	// begin inline asm
	{mul.f16 %rs142,%rs143,%rs144;
}
	// end inline asm
	// begin inline asm
	{add.f16 %rs145,%rs139,%rs142;
}
	// end inline asm
	add.s64 	%rd56, %rd54, %rd46;
	add.s64 	%rd57, %rd55, %rd48;
	ld.global.u16 	%rs149, [%rd56];
	ld.global.u16 	%rs150, [%rd57];
	// begin inline asm
	{mul.f16 %rs148,%rs149,%rs150;
}
	// end inline asm
	// begin inline asm
	{add.f16 %rs151,%rs145,%rs148;
}
	// end inline asm
	add.s64 	%rd58, %rd56, %rd46;
	add.s64 	%rd59, %rd57, %rd48;
	ld.global.u16 	%rs155, [%rd58];
	ld.global.u16 	%rs156, [%rd59];
	// begin inline asm
	{mul.f16 %rs154,%rs155,%rs156;
}
	// end inline asm
	// begin inline asm
	{add.f16 %rs157,%rs151,%rs154;
}
	// end inline asm
	add.s64 	%rd60, %rd58, %rd46;
	add.s64 	%rd61, %rd59, %rd48;
	ld.global.u16 	%rs161, [%rd60];
	ld.global.u16 	%rs162, [%rd61];
	// begin inline asm
	{mul.f16 %rs160,%rs161,%rs162;
}
	// end inline asm
	// begin inline asm
	{add.f16 %rs219,%rs157,%rs160;
}
	// end inline asm
	add.s32 	%r53, %r53, 8;
$L__BB8_8:
	setp.eq.s32 	%p9, %r19, 0;
	@%p9 bra 	$L__BB8_14;
	and.b32  	%r22, %r36, 3;
	setp.lt.u32 	%p10, %r19, 4;
	@%p10 bra 	$L__BB8_11;
	mad.lo.s32 	%r43, %r53, %r34, %r3;
	mul.wide.s32 	%rd62, %r43, 2;
	add.s64 	%rd63, %rd2, %rd62;
	mad.lo.s32 	%r44, %r53, %r35, %r6;
	mul.wide.s32 	%rd64, %r44, 2;
	add.s64 	%rd65, %rd1, %rd64;
	ld.global.u16 	%rs168, [%rd63];
	ld.global.u16 	%rs169, [%rd65];
	// begin inline asm
	{mul.f16 %rs167,%rs168,%rs169;
}
	// end inline asm
	// begin inline asm
	{add.f16 %rs170,%rs219,%rs167;
}
	// end inline asm
	mul.wide.s32 	%rd66, %r34, 2;
	add.s64 	%rd67, %rd63, %rd66;
	mul.wide.s32 	%rd68, %r35, 2;
	add.s64 	%rd69, %rd65, %rd68;
	ld.global.u16 	%rs174, [%rd67];
	ld.global.u16 	%rs175, [%rd69];
	// begin inline asm
	{mul.f16 %rs173,%rs174,%rs175;
}
	// end inline asm
	// begin inline asm
	{add.f16 %rs176,%rs170,%rs173;
}
	// end inline asm
	add.s64 	%rd70, %rd67, %rd66;
	add.s64 	%rd71, %rd69, %rd68;
	ld.global.u16 	%rs180, [%rd70];
	ld.global.u16 	%rs181, [%rd71];
	// begin inline asm
	{mul.f16 %rs179,%rs180,%rs181;
}
	// end inline asm
	// begin inline asm
	{add.f16 %rs182,%rs176,%rs179;
}
	// end inline asm
	add.s64 	%rd72, %rd70, %rd66;
	add.s64 	%rd73, %rd71, %rd68;
	ld.global.u16 	%rs186, [%rd72];
	ld.global.u16 	%rs187, [%rd73];
	// begin inline asm
	{mul.f16 %rs185,%rs186,%rs187;
}
	// end inline asm
	// begin inline asm
	{add.f16 %rs219,%rs182,%rs185;
}
	// end inline asm
	add.s32 	%r53, %r53, 4;
$L__BB8_11:
	setp.eq.s32 	%p11, %r22, 0;
	@%p11 bra 	$L__BB8_14;
	mad.lo.s32 	%r45, %r53, %r35, %r5;
	add.s32 	%r57, %r45, %r4;
	mad.lo.s32 	%r46, %r53, %r34, %r2;
	add.s32 	%r56, %r46, %r1;
	neg.s32 	%r55, %r22;
$L__BB8_13:
	.pragma "nounroll";
	mul.wide.s32 	%rd74, %r56, 2;
	add.s64 	%rd75, %rd2, %rd74;
	mul.wide.s32 	%rd76, %r57, 2;
	add.s64 	%rd77, %rd1, %rd76;
	ld.global.u16 	%rs192, [%rd75];
	ld.global.u16 	%rs193, [%rd77];
	// begin inline asm
	{mul.f16 %rs191,%rs192,%rs193;
}
	// end inline asm
	// begin inline asm
	{add.f16 %rs219,%rs219,%rs191;
}
	// end inline asm
	add.s32 	%r57, %r57, %r35;
	add.s32 	%r56, %r56, %r34;
	add.s32 	%r55, %r55, 1;
	setp.ne.s32 	%p12, %r55, 0;
	@%p12 bra 	$L__BB8_13;
$L__BB8_14:
	// begin inline asm
	cvt.rn.f16.s32 %rs197, %r36;
	// end inline asm
	// begin inline asm
	{  cvt.f32.f16 %f5, %rs219;}

	// end inline asm
	// begin inline asm
	{  cvt.f32.f16 %f6, %rs197;}

	// end inline asm
	// begin inline asm
	{rcp.approx.ftz.f32 %f7, %f6;
}
	// end inline asm
	mul.f32 	%f9, %f5, %f7;
	// begin inline asm
	{  cvt.rn.f16.f32 %rs220, %f9;}

	// end inline asm
	// begin inline asm
	{abs.f16 %rs201,%rs220;
}
	// end inline asm
	mov.b16 	%rs205, 143;
	// begin inline asm
	{ .reg .pred __$temp3;
  setp.lt.f16  __$temp3, %rs201, %rs205;
  selp.u16 %rs203, 1, 0, __$temp3;}
	// end inline asm
	setp.eq.s16 	%p13, %rs203, 0;
	@%p13 bra 	$L__BB8_17;
	mov.f32 	%f10, 0f00000000;
	// begin inline asm
	{  cvt.rn.f16.f32 %rs206, %f10;}

	// end inline asm
	// begin inline asm
	{ .reg .pred __$temp3;
  setp.lt.f16  __$temp3, %rs206, %rs201;
  selp.u16 %rs207, 1, 0, __$temp3;}
	// end inline asm
	setp.eq.s16 	%p14, %rs207, 0;
	@%p14 bra 	$L__BB8_17;
	neg.f32 	%f12, %f6;
	fma.rn.f32 	%f13, %f12, %f9, %f5;
	fma.rn.f32 	%f11, %f7, %f13, %f9;
	// begin inline asm
	{  cvt.rn.f16.f32 %rs220, %f11;}

	// end inline asm
$L__BB8_17:
	ld.param.u64 	%rd81, [_Z26_hhlpLinearBackwardWeightsILi32E6__halfEvPKT0_S3_PS1_iii_param_2];
	mad.lo.s32 	%r48, %r35, %r3, %r6;
	cvta.to.global.u64 	%rd78, %rd81;
	mul.wide.s32 	%rd79, %r48, 2;
	add.s64 	%rd80, %rd78, %rd79;
	st.global.u16 	[%rd80], %rs220;
$L__BB8_18:
	ret;

}
	// .globl	_Z23_hhlpLinearBackwardDataILi32EfEvPKT0_S2_PS0_iii
.visible .entry _Z23_hhlpLinearBackwardDataILi32EfEvPKT0_S2_PS0_iii(
	.param .u64 .ptr .align 1 _Z23_hhlpLinearBackwardDataILi32EfEvPKT0_S2_PS0_iii_param_0,
	.param .u64 .ptr .align 1 _Z23_hhlpLinearBackwardDataILi32EfEvPKT0_S2_PS0_iii_param_1,
	.param .u64 .ptr .align 1 _Z23_hhlpLinearBackwardDataILi32EfEvPKT0_S2_PS0_iii_param_2,
	.param .u32 _Z23_hhlpLinearBackwardDataILi32EfEvPKT0_S2_PS0_iii_param_3,
	.param .u32 _Z23_hhlpLinearBackwardDataILi32EfEvPKT0_S2_PS0_iii_param_4,
	.param .u32 _Z23_hhlpLinearBackwardDataILi32EfEvPKT0_S2_PS0_iii_param_5
)
{
	.reg .pred 	%p<13>;
	.reg .b32 	%r<70>;
	.reg .b32 	%f<68>;
	.reg .b64 	%rd<90>;

	ld.param.u64 	%rd9, [_Z23_hhlpLinearBackwardDataILi32EfEvPKT0_S2_PS0_iii_param_0];
	ld.param.u64 	%rd10, [_Z23_hhlpLinearBackwardDataILi32EfEvPKT0_S2_PS0_iii_param_1];
	ld.param.u32 	%r37, [_Z23_hhlpLinearBackwardDataILi32EfEvPKT0_S2_PS0_iii_param_3];
	ld.param.u32 	%r38, [_Z23_hhlpLinearBackwardDataILi32EfEvPKT0_S2_PS0_iii_param_4];
	ld.param.u32 	%r39, [_Z23_hhlpLinearBackwardDataILi32EfEvPKT0_S2_PS0_iii_param_5];
	cvta.to.global.u64 	%rd1, %rd10;
	cvta.to.global.u64 	%rd2, %rd9;
	mov.u32 	%r40, %ctaid.y;
	shl.b32 	%r41, %r40, 5;
	mov.u32 	%r42, %tid.y;
	add.s32 	%r1, %r41, %r42;
	mov.u32 	%r43, %ctaid.x;
	shl.b32 	%r44, %r43, 5;
	mov.u32 	%r45, %tid.x;
	add.s32 	%r2, %r44, %r45;
	setp.ge.s32 	%p1, %r1, %r39;
	setp.ge.s32 	%p2, %r2, %r38;
	or.pred  	%p3, %p2, %p1;
	@%p3 bra 	$L__BB9_14;
	cvt.s64.s32 	%rd3, %r2;
	mul.lo.s32 	%r46, %r37, %r1;
	cvt.s64.s32 	%rd4, %r46;
	setp.lt.s32 	%p4, %r37, 1;
	mov.f32 	%f67, 0f00000000;
	@%p4 bra 	$L__BB9_13;
	and.b32  	%r3, %r37, 7;
	setp.lt.u32 	%p5, %r37, 8;
	mov.f32 	%f67, 0f00000000;
	mov.b32 	%r68, 0;
	@%p5 bra 	$L__BB9_5;
	and.b32  	%r68, %r37, 2147483640;
	neg.s32 	%r66, %r68;
	shl.b32 	%r6, %r38, 3;
	shl.b32 	%r64, %r38, 1;
	mul.lo.s32 	%r63, %r38, 3;
	shl.b32 	%r62, %r38, 2;
	mul.lo.s32 	%r61, %r38, 5;
	mul.lo.s32 	%r60, %r38, 6;
	mul.lo.s32 	%r59, %r38, 7;
	shl.b64 	%rd11, %rd4, 2;
	add.s64 	%rd12, %rd11, %rd2;
	add.s64 	%rd89, %rd12, 16;
	mov.f32 	%f67, 0f00000000;
	mov.b32 	%r58, 0;
	mov.u32 	%r65, %r38;
$L__BB9_4:
	.pragma "nounroll";
	ld.global.f32 	%f17, [%rd89+-16];
	cvt.s64.s32 	%rd13, %r58;
	add.s64 	%rd14, %rd13, %rd3;
	shl.b64 	%rd15, %rd14, 2;
	add.s64 	%rd16, %rd1, %rd15;
	ld.global.f32 	%f18, [%rd16];
	fma.rn.f32 	%f19, %f17, %f18, %f67;
	ld.global.f32 	%f20, [%rd89+-12];
	cvt.s64.s32 	%rd17, %r65;
	add.s64 	%rd18, %rd17, %rd3;
	shl.b64 	%rd19, %rd18, 2;
	add.s64 	%rd20, %rd1, %rd19;
	ld.global.f32 	%f21, [%rd20];
	fma.rn.f32 	%f22, %f20, %f21, %f19;
	ld.global.f32 	%f23, [%rd89+-8];
	cvt.s64.s32 	%rd21, %r64;
	add.s64 	%rd22, %rd21, %rd3;
	shl.b64 	%rd23, %rd22, 2;
	add.s64 	%rd24, %rd1, %rd23;
	ld.global.f32 	%f24, [%rd24];
	fma.rn.f32 	%f25, %f23, %f24, %f22;
	ld.global.f32 	%f26, [%rd89+-4];
	cvt.s64.s32 	%rd25, %r63;
	add.s64 	%rd26, %rd25, %rd3;
	shl.b64 	%rd27, %rd26, 2;
	add.s64 	%rd28, %rd1, %rd27;
	ld.global.f32 	%f27, [%rd28];
	fma.rn.f32 	%f28, %f26, %f27, %f25;
	ld.global.f32 	%f29, [%rd89];
	cvt.s64.s32 	%rd29, %r62;
	add.s64 	%rd30, %rd29, %rd3;
	shl.b64 	%rd31, %rd30, 2;
	add.s64 	%rd32, %rd1, %rd31;
	ld.global.f32 	%f30, [%rd32];
	fma.rn.f32 	%f31, %f29, %f30, %f28;
	ld.global.f32 	%f32, [%rd89+4];
	cvt.s64.s32 	%rd33, %r61;
	add.s64 	%rd34, %rd33, %rd3;
	shl.b64 	%rd35, %rd34, 2;
	add.s64 	%rd36, %rd1, %rd35;
	ld.global.f32 	%f33, [%rd36];
	fma.rn.f32 	%f34, %f32, %f33, %f31;
	ld.global.f32 	%f35, [%rd89+8];
	cvt.s64.s32 	%rd37, %r60;
	add.s64 	%rd38, %rd37, %rd3;
	shl.b64 	%rd39, %rd38, 2;
	add.s64 	%rd40, %rd1, %rd39;
	ld.global.f32 	%f36, [%rd40];
	fma.rn.f32 	%f37, %f35, %f36, %f34;
	ld.global.f32 	%f38, [%rd89+12];
	cvt.s64.s32 	%rd41, %r59;
	add.s64 	%rd42, %rd41, %rd3;
	shl.b64 	%rd43, %rd42, 2;
	add.s64 	%rd44, %rd1, %rd43;
	ld.global.f32 	%f39, [%rd44];
	fma.rn.f32 	%f67, %f38, %f39, %f37;
	add.s32 	%r66, %r66, 8;
	add.s32 	%r65, %r65, %r6;
	add.s32 	%r64, %r64, %r6;
	add.s32 	%r63, %r63, %r6;
	add.s32 	%r62, %r62, %r6;
	add.s32 	%r61, %r61, %r6;
	add.s32 	%r60, %r60, %r6;
	add.s32 	%r59, %r59, %r6;
	add.s32 	%r58, %r58, %r6;
	add.s64 	%rd89, %rd89, 32;
	setp.ne.s32 	%p6, %r66, 0;
	@%p6 bra 	$L__BB9_4;
$L__BB9_5:
	setp.eq.s32 	%p7, %r3, 0;
	@%p7 bra 	$L__BB9_13;
	and.b32  	%r32, %r37, 3;
	setp.lt.u32 	%p8, %r3, 4;
	@%p8 bra 	$L__BB9_8;
	cvt.u64.u32 	%rd45, %r68;
	add.s64 	%rd46, %rd45, %rd4;
	shl.b64 	%rd47, %rd46, 2;
	add.s64 	%rd48, %rd2, %rd47;
	ld.global.f32 	%f41, [%rd48];
	mul.lo.s32 	%r49, %r68, %r38;
	cvt.s64.s32 	%rd49, %r49;
	add.s64 	%rd50, %rd49, %rd3;
	shl.b64 	%rd51, %rd50, 2;
	add.s64 	%rd52, %rd1, %rd51;
	ld.global.f32 	%f42, [%rd52];
	fma.rn.f32 	%f43, %f41, %f42, %f67;
	ld.global.f32 	%f44, [%rd48+4];
	add.s32 	%r50, %r49, %r38;
	cvt.s64.s32 	%rd53, %r50;
	add.s64 	%rd54, %rd53, %rd3;
	shl.b64 	%rd55, %rd54, 2;
	add.s64 	%rd56, %rd1, %rd55;
	ld.global.f32 	%f45, [%rd56];
	fma.rn.f32 	%f46, %f44, %f45, %f43;
	ld.global.f32 	%f47, [%rd48+8];
	add.s32 	%r51, %r50, %r38;
	cvt.s64.s32 	%rd57, %r51;
	add.s64 	%rd58, %rd57, %rd3;
	shl.b64 	%rd59, %rd58, 2;
	add.s64 	%rd60, %rd1, %rd59;
	ld.global.f32 	%f48, [%rd60];
	fma.rn.f32 	%f49, %f47, %f48, %f46;
	ld.global.f32 	%f50, [%rd48+12];
	add.s32 	%r52, %r51, %r38;
	cvt.s64.s32 	%rd61, %r52;
	add.s64 	%rd62, %rd61, %rd3;
	shl.b64 	%rd63, %rd62, 2;
	add.s64 	%rd64, %rd1, %rd63;
	ld.global.f32 	%f51, [%rd64];
	fma.rn.f32 	%f67, %f50, %f51, %f49;
	add.s32 	%r68, %r68, 4;
$L__BB9_8:
	setp.eq.s32 	%p9, %r32, 0;
	@%p9 bra 	$L__BB9_13;
	setp.eq.s32 	%p10, %r32, 1;
	@%p10 bra 	$L__BB9_11;
	cvt.u64.u32 	%rd65, %r68;
	add.s64 	%rd66, %rd65, %rd4;
	shl.b64 	%rd67, %rd66, 2;
	add.s64 	%rd68, %rd2, %rd67;
	ld.global.f32 	%f53, [%rd68];
	mul.lo.s32 	%r53, %r68, %r38;
	cvt.s64.s32 	%rd69, %r53;
	add.s64 	%rd70, %rd69, %rd3;
	shl.b64 	%rd71, %rd70, 2;
	add.s64 	%rd72, %rd1, %rd71;
	ld.global.f32 	%f54, [%rd72];
	fma.rn.f32 	%f55, %f53, %f54, %f67;
	ld.global.f32 	%f56, [%rd68+4];
	add.s32 	%r54, %r53, %r38;
	cvt.s64.s32 	%rd73, %r54;
	add.s64 	%rd74, %rd73, %rd3;
	shl.b64 	%rd75, %rd74, 2;
	add.s64 	%rd76, %rd1, %rd75;
	ld.global.f32 	%f57, [%rd76];
	fma.rn.f32 	%f67, %f56, %f57, %f55;
	add.s32 	%r68, %r68, 2;
$L__BB9_11:
	and.b32  	%r55, %r37, 1;
	setp.eq.b32 	%p11, %r55, 1;
	not.pred 	%p12, %p11;
	@%p12 bra 	$L__BB9_13;
	cvt.u64.u32 	%rd77, %r68;
	add.s64 	%rd78, %rd77, %rd4;
	shl.b64 	%rd79, %rd78, 2;
	add.s64 	%rd80, %rd2, %rd79;
	ld.global.f32 	%f58, [%rd80];
	mul.lo.s32 	%r56, %r68, %r38;
	cvt.s64.s32 	%rd81, %r56;
	add.s64 	%rd82, %rd81, %rd3;
	shl.b64 	%rd83, %rd82, 2;
	add.s64 	%rd84, %rd1, %rd83;
	ld.global.f32 	%f59, [%rd84];
	fma.rn.f32 	%f67, %f58, %f59, %f67;
$L__BB9_13:
	ld.param.u64 	%rd88, [_Z23_hhlpLinearBackwardDataILi32EfEvPKT0_S2_PS0_iii_param_2];
	mad.lo.s32 	%r57, %r38, %r1, %r2;
	cvta.to.global.u64 	%rd85, %rd88;
	mul.wide.s32 	%rd86, %r57, 4;
	add.s64 	%rd87, %rd85, %rd86;
	st.global.f32 	[%rd87], %f67;
$L__BB9_14:
	ret;

}
	// .globl	_Z23_hhlpLinearBackwardDataILi32EdEvPKT0_S2_PS0_iii
.visible .entry _Z23_hhlpLinearBackwardDataILi32EdEvPKT0_S2_PS0_iii(
	.param .u64 .ptr .align 1 _Z23_hhlpLinearBackwardDataILi32EdEvPKT0_S2_PS0_iii_param_0,
	.param .u64 .ptr .align 1 _Z23_hhlpLinearBackwardDataILi32EdEvPKT0_S2_PS0_iii_param_1,
	.param .u64 .ptr .align 1 _Z23_hhlpLinearBackwardDataILi32EdEvPKT0_S2_PS0_iii_param_2,
	.param .u32 _Z23_hhlpLinearBackwardDataILi32EdEvPKT0_S2_PS0_iii_param_3,
	.param .u32 _Z23_hhlpLinearBackwardDataILi32EdEvPKT0_S2_PS0_iii_param_4,
	.param .u32 _Z23_hhlpLinearBackwardDataILi32EdEvPKT0_S2_PS0_iii_param_5
)
{
	.reg .pred 	%p<13>;
	.reg .b32 	%r<70>;
	.reg .b64 	%rd<91>;
	.reg .b64 	%fd<68>;

	ld.param.u64 	%rd9, [_Z23_hhlpLinearBackwardDataILi32EdEvPKT0_S2_PS0_iii_param_0];
	ld.param.u64 	%rd10, [_Z23_hhlpLinearBackwardDataILi32EdEvPKT0_S2_PS0_iii_param_1];
	ld.param.u32 	%r37, [_Z23_hhlpLinearBackwardDataILi32EdEvPKT0_S2_PS0_iii_param_3];
	ld.param.u32 	%r38, [_Z23_hhlpLinearBackwardDataILi32EdEvPKT0_S2_PS0_iii_param_4];
	ld.param.u32 	%r39, [_Z23_hhlpLinearBackwardDataILi32EdEvPKT0_S2_PS0_iii_param_5];
	cvta.to.global.u64 	%rd1, %rd10;
	cvta.to.global.u64 	%rd2, %rd9;
	mov.u32 	%r40, %ctaid.y;
	shl.b32 	%r41, %r40, 5;
	mov.u32 	%r42, %tid.y;
	add.s32 	%r1, %r41, %r42;
	mov.u32 	%r43, %ctaid.x;
	shl.b32 	%r44, %r43, 5;
	mov.u32 	%r45, %tid.x;
	add.s32 	%r2, %r44, %r45;
	setp.ge.s32 	%p1, %r1, %r39;
	setp.ge.s32 	%p2, %r2, %r38;
	or.pred  	%p3, %p2, %p1;
	@%p3 bra 	$L__BB10_14;
	mul.lo.s32 	%r46, %r37, %r1;
	cvt.s64.s32 	%rd3, %r46;
	setp.lt.s32 	%p4, %r37, 1;
	mov.f64 	%fd67, 0d0000000000000000;
	@%p4 bra 	$L__BB10_13;
	and.b32  	%r3, %r37, 7;
	setp.lt.u32 	%p5, %r37, 8;
	mov.f64 	%fd67, 0d0000000000000000;
	mov.b32 	%r68, 0;
	@%p5 bra 	$L__BB10_5;
	and.b32  	%r68, %r37, 2147483640;
	neg.s32 	%r66, %r68;
	shl.b32 	%r6, %r38, 3;
	shl.b32 	%r64, %r38, 1;
	mul.lo.s32 	%r63, %r38, 3;
	shl.b32 	%r62, %r38, 2;
	mul.lo.s32 	%r61, %r38, 5;
	mul.lo.s32 	%r60, %r38, 6;
	mul.lo.s32 	%r59, %r38, 7;
	shl.b64 	%rd11, %rd3, 3;
	add.s64 	%rd12, %rd11, %rd2;
	add.s64 	%rd90, %rd12, 32;
	mov.f64 	%fd67, 0d0000000000000000;
	mov.b32 	%r58, 0;
	cvt.s64.s32 	%rd14, %r2;
	mov.u32 	%r65, %r38;
$L__BB10_4:
	.pragma "nounroll";
	ld.global.f64 	%fd17, [%rd90+-32];
	cvt.s64.s32 	%rd13, %r58;
	add.s64 	%rd15, %rd13, %rd14;
	shl.b64 	%rd16, %rd15, 3;
	add.s64 	%rd17, %rd1, %rd16;
	ld.global.f64 	%fd18, [%rd17];
	fma.rn.f64 	%fd19, %fd17, %fd18, %fd67;
	ld.global.f64 	%fd20, [%rd90+-24];
	cvt.s64.s32 	%rd18, %r65;
	add.s64 	%rd19, %rd18, %rd14;
	shl.b64 	%rd20, %rd19, 3;
	add.s64 	%rd21, %rd1, %rd20;
	ld.global.f64 	%fd21, [%rd21];
	fma.rn.f64 	%fd22, %fd20, %fd21, %fd19;
	ld.global.f64 	%fd23, [%rd90+-16];
	cvt.s64.s32 	%rd22, %r64;
	add.s64 	%rd23, %rd22, %rd14;
	shl.b64 	%rd24, %rd23, 3;
	add.s64 	%rd25, %rd1, %rd24;
	ld.global.f64 	%fd24, [%rd25];
	fma.rn.f64 	%fd25, %fd23, %fd24, %fd22;
	ld.global.f64 	%fd26, [%rd90+-8];
	cvt.s64.s32 	%rd26, %r63;
	add.s64 	%rd27, %rd26, %rd14;
	shl.b64 	%rd28, %rd27, 3;
	add.s64 	%rd29, %rd1, %rd28;
	ld.global.f64 	%fd27, [%rd29];
	fma.rn.f64 	%fd28, %fd26, %fd27, %fd25;
	ld.global.f64 	%fd29, [%rd90];
	cvt.s64.s32 	%rd30, %r62;
	add.s64 	%rd31, %rd30, %rd14;
	shl.b64 	%rd32, %rd31, 3;
	add.s64 	%rd33, %rd1, %rd32;
	ld.global.f64 	%fd30, [%rd33];
	fma.rn.f64 	%fd31, %fd29, %fd30, %fd28;
	ld.global.f64 	%fd32, [%rd90+8];
	cvt.s64.s32 	%rd34, %r61;
	add.s64 	%rd35, %rd34, %rd14;
	shl.b64 	%rd36, %rd35, 3;
	add.s64 	%rd37, %rd1, %rd36;
	ld.global.f64 	%fd33, [%rd37];
	fma.rn.f64 	%fd34, %fd32, %fd33, %fd31;
	ld.global.f64 	%fd35, [%rd90+16];
	cvt.s64.s32 	%rd38, %r60;
	add.s64 	%rd39, %rd38, %rd14;
	shl.b64 	%rd40, %rd39, 3;
	add.s64 	%rd41, %rd1, %rd40;
	ld.global.f64 	%fd36, [%rd41];
	fma.rn.f64 	%fd37, %fd35, %fd36, %fd34;
	ld.global.f64 	%fd38, [%rd90+24];
	cvt.s64.s32 	%rd42, %r59;
	add.s64 	%rd43, %rd42, %rd14;
	shl.b64 	%rd44, %rd43, 3;
	add.s64 	%rd45, %rd1, %rd44;
	ld.global.f64 	%fd39, [%rd45];
	fma.rn.f64 	%fd67, %fd38, %fd39, %fd37;
	add.s32 	%r66, %r66, 8;
	add.s32 	%r65, %r65, %r6;
	add.s32 	%r64, %r64, %r6;
	add.s32 	%r63, %r63, %r6;
	add.s32 	%r62, %r62, %r6;
	add.s32 	%r61, %r61, %r6;
	add.s32 	%r60, %r60, %r6;
	add.s32 	%r59, %r59, %r6;
	add.s32 	%r58, %r58, %r6;
	add.s64 	%rd90, %rd90, 64;
	setp.ne.s32 	%p6, %r66, 0;
	@%p6 bra 	$L__BB10_4;
$L__BB10_5:
	setp.eq.s32 	%p7, %r3, 0;
	@%p7 bra 	$L__BB10_13;
	cvt.s64.s32 	%rd7, %r2;
	and.b32  	%r32, %r37, 3;
	setp.lt.u32 	%p8, %r3, 4;
	@%p8 bra 	$L__BB10_8;
	cvt.u64.u32 	%rd46, %r68;
	add.s64 	%rd47, %rd46, %rd3;
	shl.b64 	%rd48, %rd47, 3;
	add.s64 	%rd49, %rd2, %rd48;
	ld.global.f64 	%fd41, [%rd49];
	mul.lo.s32 	%r49, %r68, %r38;
	cvt.s64.s32 	%rd50, %r49;
	add.s64 	%rd51, %rd50, %rd7;
	shl.b64 	%rd52, %rd51, 3;
	add.s64 	%rd53, %rd1, %rd52;
	ld.global.f64 	%fd42, [%rd53];
	fma.rn.f64 	%fd43, %fd41, %fd42, %fd67;
	ld.global.f64 	%fd44, [%rd49+8];
	add.s32 	%r50, %r49, %r38;
	cvt.s64.s32 	%rd54, %r50;
	add.s64 	%rd55, %rd54, %rd7;
	shl.b64 	%rd56, %rd55, 3;
	add.s64 	%rd57, %rd1, %rd56;
	ld.global.f64 	%fd45, [%rd57];
	fma.rn.f64 	%fd46, %fd44, %fd45, %fd43;
	ld.global.f64 	%fd47, [%rd49+16];
	add.s32 	%r51, %r50, %r38;
	cvt.s64.s32 	%rd58, %r51;
	add.s64 	%rd59, %rd58, %rd7;
	shl.b64 	%rd60, %rd59, 3;
	add.s64 	%rd61, %rd1, %rd60;
	ld.global.f64 	%fd48, [%rd61];
	fma.rn.f64 	%fd49, %fd47, %fd48, %fd46;
	ld.global.f64 	%fd50, [%rd49+24];
	add.s32 	%r52, %r51, %r38;
	cvt.s64.s32 	%rd62, %r52;
	add.s64 	%rd63, %rd62, %rd7;
	shl.b64 	%rd64, %rd63, 3;
	add.s64 	%rd65, %rd1, %rd64;
	ld.global.f64 	%fd51, [%rd65];
	fma.rn.f64 	%fd67, %fd50, %fd51, %fd49;
	add.s32 	%r68, %r68, 4;
$L__BB10_8:
	setp.eq.s32 	%p9, %r32, 0;
	@%p9 bra 	$L__BB10_13;
	setp.eq.s32 	%p10, %r32, 1;
	@%p10 bra 	$L__BB10_11;
	cvt.u64.u32 	%rd66, %r68;
	add.s64 	%rd67, %rd66, %rd3;
	shl.b64 	%rd68, %rd67, 3;
	add.s64 	%rd69, %rd2, %rd68;
	ld.global.f64 	%fd53, [%rd69];
	mul.lo.s32 	%r53, %r68, %r38;
	cvt.s64.s32 	%rd70, %r53;
	add.s64 	%rd71, %rd70, %rd7;
	shl.b64 	%rd72, %rd71, 3;
	add.s64 	%rd73, %rd1, %rd72;
	ld.global.f64 	%fd54, [%rd73];
	fma.rn.f64 	%fd55, %fd53, %fd54, %fd67;
	ld.global.f64 	%fd56, [%rd69+8];
	add.s32 	%r54, %r53, %r38;
	cvt.s64.s32 	%rd74, %r54;
	add.s64 	%rd75, %rd74, %rd7;
	shl.b64 	%rd76, %rd75, 3;
	add.s64 	%rd77, %rd1, %rd76;
	ld.global.f64 	%fd57, [%rd77];
	fma.rn.f64 	%fd67, %fd56, %fd57, %fd55;
	add.s32 	%r68, %r68, 2;
$L__BB10_11:
	and.b32  	%r55, %r37, 1;
	setp.eq.b32 	%p11, %r55, 1;
	not.pred 	%p12, %p11;
	@%p12 bra 	$L__BB10_13;
	cvt.u64.u32 	%rd78, %r68;
	add.s64 	%rd79, %rd78, %rd3;
	shl.b64 	%rd80, %rd79, 3;
	add.s64 	%rd81, %rd2, %rd80;
	ld.global.f64 	%fd58, [%rd81];
	mul.lo.s32 	%r56, %r68, %r38;
	cvt.s64.s32 	%rd82, %r56;
	add.s64 	%rd83, %rd82, %rd7;
	shl.b64 	%rd84, %rd83, 3;
	add.s64 	%rd85, %rd1, %rd84;
	ld.global.f64 	%fd59, [%rd85];
	fma.rn.f64 	%fd67, %fd58, %fd59, %fd67;
$L__BB10_13:
	ld.param.u64 	%rd89, [_Z23_hhlpLinearBackwardDataILi32EdEvPKT0_S2_PS0_iii_param_2];
	mad.lo.s32 	%r57, %r38, %r1, %r2;
	cvta.to.global.u64 	%rd86, %rd89;
	mul.wide.s32 	%rd87, %r57, 8;
	add.s64 	%rd88, %rd86, %rd87;
	st.global.f64 	[%rd88], %fd67;
$L__BB10_14:
	ret;

}
	// .globl	_Z23_hhlpLinearBackwardDataILi32E6__halfEvPKT0_S3_PS1_iii
.visible .entry _Z23_hhlpLinearBackwardDataILi32E6__halfEvPKT0_S3_PS1_iii(
	.param .u64 .ptr .align 1 _Z23_hhlpLinearBackwardDataILi32E6__halfEvPKT0_S3_PS1_iii_param_0,
	.param .u64 .ptr .align 1 _Z23_hhlpLinearBackwardDataILi32E6__halfEvPKT0_S3_PS1_iii_param_1,
	.param .u64 .ptr .align 1 _Z23_hhlpLinearBackwardDataILi32E6__halfEvPKT0_S3_PS1_iii_param_2,
	.param .u32 _Z23_hhlpLinearBackwardDataILi32E6__halfEvPKT0_S3_PS1_iii_param_3,
	.param .u32 _Z23_hhlpLinearBackwardDataILi32E6__halfEvPKT0_S3_PS1_iii_param_4,
	.param .u32 _Z23_hhlpLinearBackwardDataILi32E6__halfEvPKT0_S3_PS1_iii_param_5
)
{
	.reg .pred 	%p<13>;
	.reg .b16 	%rs<116>;
	.reg .b32 	%r<71>;
	.reg .b64 	%rd<91>;

	ld.param.u64 	%rd9, [_Z23_hhlpLinearBackwardDataILi32E6__halfEvPKT0_S3_PS1_iii_param_0];
	ld.param.u64 	%rd10, [_Z23_hhlpLinearBackwardDataILi32E6__halfEvPKT0_S3_PS1_iii_param_1];
	ld.param.u32 	%r37, [_Z23_hhlpLinearBackwardDataILi32E6__halfEvPKT0_S3_PS1_iii_param_3];
	ld.param.u32 	%r38, [_Z23_hhlpLinearBackwardDataILi32E6__halfEvPKT0_S3_PS1_iii_param_4];
	ld.param.u32 	%r39, [_Z23_hhlpLinearBackwardDataILi32E6__halfEvPKT0_S3_PS1_iii_param_5];
	cvta.to.global.u64 	%rd1, %rd10;
	cvta.to.global.u64 	%rd2, %rd9;
	mov.u32 	%r40, %ctaid.y;
	shl.b32 	%r41, %r40, 5;
	mov.u32 	%r42, %tid.y;
	add.s32 	%r1, %r41, %r42;
	mov.u32 	%r43, %ctaid.x;
	shl.b32 	%r44, %r43, 5;
	mov.u32 	%r45, %tid.x;
	add.s32 	%r2, %r44, %r45;
	setp.ge.s32 	%p1, %r1, %r39;
	setp.ge.s32 	%p2, %r2, %r38;
	or.pred  	%p3, %p2, %p1;
	@%p3 bra 	$L__BB11_14;
	mov.b32 	%r46, 0;
	// begin inline asm
	cvt.rn.f16.s32 %rs115, %r46;
	// end inline asm
	mul.lo.s32 	%r47, %r37, %r1;
	cvt.s64.s32 	%rd3, %r47;
	setp.lt.s32 	%p4, %r37, 1;
	@%p4 bra 	$L__BB11_13;
	and.b32  	%r3, %r37, 7;
	setp.lt.u32 	%p5, %r37, 8;
	mov.b32 	%r69, 0;
	@%p5 bra 	$L__BB11_5;
	and.b32  	%r69, %r37, 2147483640;
	neg.s32 	%r67, %r69;
	shl.b32 	%r6, %r38, 3;
	shl.b32 	%r65, %r38, 1;
	mul.lo.s32 	%r64, %r38, 3;
	shl.b32 	%r63, %r38, 2;
	mul.lo.s32 	%r62, %r38, 5;
	mul.lo.s32 	%r61, %r38, 6;
	mul.lo.s32 	%r60, %r38, 7;
	shl.b64 	%rd11, %rd3, 1;
	add.s64 	%rd12, %rd11, %rd2;
	add.s64 	%rd90, %rd12, 8;
	mov.b32 	%r59, 0;
	cvt.s64.s32 	%rd14, %r2;
	mov.u32 	%r66, %r38;
$L__BB11_4:
	.pragma "nounroll";
	cvt.s64.s32 	%rd13, %r59;
	add.s64 	%rd15, %rd13, %rd14;
	shl.b64 	%rd16, %rd15, 1;
	add.s64 	%rd17, %rd1, %rd16;
	ld.global.u16 	%rs17, [%rd90+-8];
	ld.global.u16 	%rs18, [%rd17];
	// begin inline asm
	{mul.f16 %rs16,%rs17,%rs18;
}
	// end inline asm
	// begin inline asm
	{add.f16 %rs19,%rs115,%rs16;
}
	// end inline asm
	cvt.s64.s32 	%rd18, %r66;
	add.s64 	%rd19, %rd18, %rd14;
	shl.b64 	%rd20, %rd19, 1;
	add.s64 	%rd21, %rd1, %rd20;
	ld.global.u16 	%rs23, [%rd90+-6];
	ld.global.u16 	%rs24, [%rd21];
	// begin inline asm
	{mul.f16 %rs22,%rs23,%rs24;
}
	// end inline asm
	// begin inline asm
	{add.f16 %rs25,%rs19,%rs22;
}
	// end inline asm
	cvt.s64.s32 	%rd22, %r65;
	add.s64 	%rd23, %rd22, %rd14;
	shl.b64 	%rd24, %rd23, 1;
	add.s64 	%rd25, %rd1, %rd24;
	ld.global.u16 	%rs29, [%rd90+-4];
	ld.global.u16 	%rs30, [%rd25];
	// begin inline asm
	{mul.f16 %rs28,%rs29,%rs30;
}
	// end inline asm
	// begin inline asm
	{add.f16 %rs31,%rs25,%rs28;
}
	// end inline asm
	cvt.s64.s32 	%rd26, %r64;
	add.s64 	%rd27, %rd26, %rd14;
	shl.b64 	%rd28, %rd27, 1;
	add.s64 	%rd29, %rd1, %rd28;
	ld.global.u16 	%rs35, [%rd90+-2];
	ld.global.u16 	%rs36, [%rd29];
	// begin inline asm
	{mul.f16 %rs34,%rs35,%rs36;
}
	// end inline asm
	// begin inline asm
	{add.f16 %rs37,%rs31,%rs34;
}
	// end inline asm
	cvt.s64.s32 	%rd30, %r63;
	add.s64 	%rd31, %rd30, %rd14;
	shl.b64 	%rd32, %rd31, 1;
	add.s64 	%rd33, %rd1, %rd32;
	ld.global.u16 	%rs41, [%rd90];
	ld.global.u16 	%rs42, [%rd33];
	// begin inline asm
	{mul.f16 %rs40,%rs41,%rs42;
}
	// end inline asm
	// begin inline asm
	{add.f16 %rs43,%rs37,%rs40;
}
	// end inline asm
	cvt.s64.s32 	%rd34, %r62;
	add.s64 	%rd35, %rd34, %rd14;
	shl.b64 	%rd36, %rd35, 1;
	add.s64 	%rd37, %rd1, %rd36;
	ld.global.u16 	%rs47, [%rd90+2];
	ld.global.u16 	%rs48, [%rd37];
	// begin inline asm
	{mul.f16 %rs46,%rs47,%rs48;
}
	// end inline asm
	// begin inline asm
	{add.f16 %rs49,%rs43,%rs46;
}
	// end inline asm
	cvt.s64.s32 	%rd38, %r61;
	add.s64 	%rd39, %rd38, %rd14;
	shl.b64 	%rd40, %rd39, 1;
	add.s64 	%rd41, %rd1, %rd40;
	ld.global.u16 	%rs53, [%rd90+4];
	ld.global.u16 	%rs54, [%rd41];
	// begin inline asm
	{mul.f16 %rs52,%rs53,%rs54;
}
	// end inline asm
	// begin inline asm
	{add.f16 %rs55,%rs49,%rs52;
}
	// end inline asm
	cvt.s64.s32 	%rd42, %r60;
	add.s64 	%rd43, %rd42, %rd14;
	shl.b64 	%rd44, %rd43, 1;
	add.s64 	%rd45, %rd1, %rd44;
	ld.global.u16 	%rs59, [%rd90+6];
	ld.global.u16 	%rs60, [%rd45];
	// begin inline asm
	{mul.f16 %rs58,%rs59,%rs60;
}
	// end inline asm
	// begin inline asm
	{add.f16 %rs115,%rs55,%rs58;
}
	// end inline asm
	add.s32 	%r67, %r67, 8;
	add.s32 	%r66, %r66, %r6;
	add.s32 	%r65, %r65, %r6;
	add.s32 	%r64, %r64, %r6;
	add.s32 	%r63, %r63, %r6;
	add.s32 	%r62, %r62, %r6;
	add.s32 	%r61, %r61, %r6;
	add.s32 	%r60, %r60, %r6;
	add.s32 	%r59, %r59, %r6;
	add.s64 	%rd90, %rd90, 16;
	setp.ne.s32 	%p6, %r67, 0;
	@%p6 bra 	$L__BB11_4;
$L__BB11_5:
	setp.eq.s32 	%p7, %r3, 0;
	@%p7 bra 	$L__BB11_13;
	cvt.s64.s32 	%rd7, %r2;
	and.b32  	%r32, %r37, 3;
	setp.lt.u32 	%p8, %r3, 4;
	@%p8 bra 	$L__BB11_8;
	cvt.u64.u32 	%rd46, %r69;
	add.s64 	%rd47, %rd46, %rd3;
	shl.b64 	%rd48, %rd47, 1;
	add.s64 	%rd49, %rd2, %rd48;
	mul.lo.s32 	%r50, %r69, %r38;
	cvt.s64.s32 	%rd50, %r50;
	add.s64 	%rd51, %rd50, %rd7;
	shl.b64 	%rd52, %rd51, 1;
	add.s64 	%rd53, %rd1, %rd52;
	ld.global.u16 	%rs66, [%rd49];
	ld.global.u16 	%rs67, [%rd53];
	// begin inline asm
	{mul.f16 %rs65,%rs66,%rs67;
}
	// end inline asm
	// begin inline asm
	{add.f16 %rs68,%rs115,%rs65;
}
	// end inline asm
	add.s32 	%r51, %r50, %r38;
	cvt.s64.s32 	%rd54, %r51;
	add.s64 	%rd55, %rd54, %rd7;
	shl.b64 	%rd56, %rd55, 1;
	add.s64 	%rd57, %rd1, %rd56;
	ld.global.u16 	%rs72, [%rd49+2];
	ld.global.u16 	%rs73, [%rd57];
	// begin inline asm
	{mul.f16 %rs71,%rs72,%rs73;
}
	// end inline asm
	// begin inline asm
	{add.f16 %rs74,%rs68,%rs71;
}
	// end inline asm
	add.s32 	%r52, %r51, %r38;
	cvt.s64.s32 	%rd58, %r52;
	add.s64 	%rd59, %rd58, %rd7;
	shl.b64 	%rd60, %rd59, 1;
	add.s64 	%rd61, %rd1, %rd60;
	ld.global.u16 	%rs78, [%rd49+4];
	ld.global.u16 	%rs79, [%rd61];
	// begin inline asm
	{mul.f16 %rs77,%rs78,%rs79;
}
	// end inline asm
	// begin inline asm
	{add.f16 %rs80,%rs74,%rs77;
}
	// end inline asm
	add.s32 	%r53, %r52, %r38;
	cvt.s64.s32 	%rd62, %r53;
	add.s64 	%rd63, %rd62, %rd7;
	shl.b64 	%rd64, %rd63, 1;
	add.s64 	%rd65, %rd1, %rd64;
	ld.global.u16 	%rs84, [%rd49+6];
	ld.global.u16 	%rs85, [%rd65];
	// begin inline asm
	{mul.f16 %rs83,%rs84,%rs85;
}
	// end inline asm
	// begin inline asm
	{add.f16 %rs115,%rs80,%rs83;
}
	// end inline asm
	add.s32 	%r69, %r69, 4;
$L__BB11_8:
	setp.eq.s32 	%p9, %r32, 0;
	@%p9 bra 	$L__BB11_13;
	setp.eq.s32 	%p10, %r32, 1;
	@%p10 bra 	$L__BB11_11;
	cvt.u64.u32 	%rd66, %r69;
	add.s64 	%rd67, %rd66, %rd3;
	shl.b64 	%rd68, %rd67, 1;
	add.s64 	%rd69, %rd2, %rd68;
	mul.lo.s32 	%r54, %r69, %r38;
	cvt.s64.s32 	%rd70, %r54;
	add.s64 	%rd71, %rd70, %rd7;
	shl.b64 	%rd72, %rd71, 1;
	add.s64 	%rd73, %rd1, %rd72;
	ld.global.u16 	%rs91, [%rd69];
	ld.global.u16 	%rs92, [%rd73];
	// begin inline asm
	{mul.f16 %rs90,%rs91,%rs92;
}
	// end inline asm
	// begin inline asm
	{add.f16 %rs93,%rs115,%rs90;
}
	// end inline asm
	add.s32 	%r55, %r54, %r38;
	cvt.s64.s32 	%rd74, %r55;
	add.s64 	%rd75, %rd74, %rd7;
	shl.b64 	%rd76, %rd75, 1;
	add.s64 	%rd77, %rd1, %rd76;
	ld.global.u16 	%rs97, [%rd69+2];
	ld.global.u16 	%rs98, [%rd77];
	// begin inline asm
	{mul.f16 %rs96,%rs97,%rs98;
}
	// end inline asm
	// begin inline asm
	{add.f16 %rs115,%rs93,%rs96;
}
	// end inline asm
	add.s32 	%r69, %r69, 2;
$L__BB11_11:
	and.b32  	%r56, %r37, 1;
	setp.eq.b32 	%p11, %r56, 1;
	not.pred 	%p12, %p11;
	@%p12 bra 	$L__BB11_13;
	cvt.u64.u32 	%rd78, %r69;
	add.s64 	%rd79, %rd78, %rd3;
	shl.b64 	%rd80, %rd79, 1;
	add.s64 	%rd81, %rd2, %rd80;
	mul.lo.s32 	%r57, %r69, %r38;
	cvt.s64.s32 	%rd82, %r57;
	add.s64 	%rd83, %rd82, %rd7;
	shl.b64 	%rd84, %rd83, 1;
	add.s64 	%rd85, %rd1, %rd84;
	ld.global.u16 	%rs103, [%rd81];
	ld.global.u16 	%rs104, [%rd85];
	// begin inline asm
	{mul.f16 %rs102,%rs103,%rs104;
}
	// end inline asm
	// begin inline asm
	{add.f16 %rs115,%rs115,%rs102;
}
	// end inline asm
$L__BB11_13:
	ld.param.u64 	%rd89, [_Z23_hhlpLinearBackwardDataILi32E6__halfEvPKT0_S3_PS1_iii_param_2];
	mad.lo.s32 	%r58, %r38, %r1, %r2;
	cvta.to.global.u64 	%rd86, %rd89;
	mul.wide.s32 	%rd87, %r58, 2;
	add.s64 	%rd88, %rd86, %rd87;
	st.global.u16 	[%rd88], %rs115;
$L__BB11_14:
	ret;

}


// ===== COMPILED SASS (sm_100) =====

	.target	sm_100

	.elftype	@"ET_EXEC"


//--------------------- .note.nv.tkinfo           --------------------------
	.section	.note.nv.tkinfo,"",@"SHT_NOTE"
	.sectionflags	@"SHF_NOTE_NV_TKINFO"
	.tkinfo
        /*0018*/ 	.word	0x00000002
        /*0030*/ 	.string	""
        /*0030*/ 	.string	"ptxas"
        /*0030*/ 	.string	"Cuda compilation tools, release 13.0, V13.0.88"
        /*0030*/ 	.string	"Build cuda_13.0.r13.0/compiler.36424714_0"
        /*0030*/ 	.string	"-arch sm_100 -m 64 "



//--------------------- .note.nv.cuinfo           --------------------------
	.section	.note.nv.cuinfo,"",@"SHT_NOTE"
	.sectionflags	@"SHF_NOTE_NV_CUINFO"
        /*0018*/ 	.short	0x0002
        /*001a*/ 	.short	0x0064
        /*001c*/ 	.short	0x0082
	.zero		2


//--------------------- .nv.info                  --------------------------
	.section	.nv.info,"",@"SHT_CUDA_INFO"
	.align	4


	//----- nvinfo : EIATTR_REGCOUNT
	.align		4
        /*0000*/ 	.byte	0x04, 0x2f
        /*0002*/ 	.short	(.L_1 - .L_0)
	.align		4
.L_0:
        /*0004*/ 	.word	index@(_Z18_hhlpLinearForwardILj32ELj32EfEvPKT1_S2_S2_PS0_iii)
        /*0008*/ 	.word	0x00000020


	//----- nvinfo : EIATTR_FRAME_SIZE
	.align		4
.L_1:
        /*000c*/ 	.byte	0x04, 0x11
        /*000e*/ 	.short	(.L_3 - .L_2)
	.align		4
.L_2:
        /*0010*/ 	.word	index@(_Z18_hhlpLinearForwardILj32ELj32EfEvPKT1_S2_S2_PS0_iii)
        /*0014*/ 	.word	0x00000000


	//----- nvinfo : EIATTR_REGCOUNT
	.align		4
.L_3:
        /*0018*/ 	.byte	0x04, 0x2f
        /*001a*/ 	.short	(.L_5 - .L_4)
	.align		4
.L_4:
        /*001c*/ 	.word	index@(_Z18_hhlpLinearForwardILj32ELj32EdEvPKT1_S2_S2_PS0_iii)
        /*0020*/ 	.word	0x00000020


	//----- nvinfo : EIATTR_FRAME_SIZE
	.align		4
.L_5:
        /*0024*/ 	.byte	0x04, 0x11
        /*0026*/ 	.short	(.L_7 - .L_6)
	.align		4
.L_6:
        /*0028*/ 	.word	index@(_Z18_hhlpLinearForwardILj32ELj32EdEvPKT1_S2_S2_PS0_iii)
        /*002c*/ 	.word	0x00000000


	//----- nvinfo : EIATTR_REGCOUNT
	.align		4
.L_7:
        /*0030*/ 	.byte	0x04, 0x2f
        /*0032*/ 	.short	(.L_9 - .L_8)
	.align		4
.L_8:
        /*0034*/ 	.word	index@(_Z18_hhlpLinearForwardILj32ELj32E6__halfEvPKT1_S3_S3_PS1_iii)
        /*0038*/ 	.word	0x00000020


	//----- nvinfo : EIATTR_FRAME_SIZE
	.align		4
.L_9:
        /*003c*/ 	.byte	0x04, 0x11
        /*003e*/ 	.short	(.L_11 - .L_10)
	.align		4
.L_10:
        /*0040*/ 	.word	index@(_Z18_hhlpLinearForwardILj32ELj32E6__halfEvPKT1_S3_S3_PS1_iii)
        /*0044*/ 	.word	0x00000000


	//----- nvinfo : EIATTR_REGCOUNT
	.align		4
.L_11:
        /*0048*/ 	.byte	0x04, 0x2f
        /*004a*/ 	.short	(.L_13 - .L_12)
	.align		4
.L_12:
        /*004c*/ 	.word	index@(_Z23_hhlpLinearBackwardBiasILj32ELj64ELj2EfEvPKT2_PS0_ii)
        /*0050*/ 	.word	0x00000020


	//----- nvinfo : EIATTR_FRAME_SIZE
	.align		4
.L_13:
        /*0054*/ 	.byte	0x04, 0x11
        /*0056*/ 	.short	(.L_15 - .L_14)
	.align		4
.L_14:
        /*0058*/ 	.word	index@($__internal_3_$__cuda_sm3x_div_rn_noftz_f32_slowpath)
        /*005c*/ 	.word	0x00000000


	//----- nvinfo : EIATTR_FRAME_SIZE
	.align		4
.L_15:
        /*0060*/ 	.byte	0x04, 0x11
        /*0062*/ 	.short	(.L_17 - .L_16)
	.align		4
.L_16:
        /*0064*/ 	.word	index@(_Z23_hhlpLinearBackwardBiasILj32ELj64ELj2EfEvPKT2_PS0_ii)
        /*0068*/ 	.word	0x00000000


	//----- nvinfo : EIATTR_REGCOUNT
	.align		4
.L_17:
        /*006c*/ 	.byte	0x04, 0x2f
        /*006e*/ 	.short	(.L_19 - .L_18)
	.align		4
.L_18:
        /*0070*/ 	.word	index@(_Z23_hhlpLinearBackwardBiasILj32ELj64ELj2EdEvPKT2_PS0_ii)
        /*0074*/ 	.word	0x00000020


	//----- nvinfo : EIATTR_FRAME_SIZE
	.align		4
.L_19:
        /*0078*/ 	.byte	0x04, 0x11
        /*007a*/ 	.short	(.L_21 - .L_20)
	.align		4
.L_20:
        /*007c*/ 	.word	index@($__internal_2_$__cuda_sm20_div_rn_f64_full)
        /*0080*/ 	.word	0x00000000


	//----- nvinfo : EIATTR_FRAME_SIZE
	.align		4
.L_21:
        /*0084*/ 	.byte	0x04, 0x11
        /*0086*/ 	.short	(.L_23 - .L_22)
	.align		4
.L_22:
        /*0088*/ 	.word	index@(_Z23_hhlpLinearBackwardBiasILj32ELj64ELj2EdEvPKT2_PS0_ii)
        /*008c*/ 	.word	0x00000000


	//----- nvinfo : EIATTR_REGCOUNT
	.align		4
.L_23:
        /*0090*/ 	.byte	0x04, 0x2f
        /*0092*/ 	.short	(.L_25 - .L_24)
	.align		4
.L_24:
        /*0094*/ 	.word	index@(_Z23_hhlpLinearBackwardBiasILj32ELj64ELj2E6__halfEvPKT2_PS1_ii)
        /*0098*/ 	.word	0x00000020


	//----- nvinfo : EIATTR_FRAME_SIZE
	.align		4
.L_25:
        /*009c*/ 	.byte	0x04, 0x11
        /*009e*/ 	.short	(.L_27 - .L_26)
	.align		4
.L_26:
        /*00a0*/ 	.word	index@(_Z23_hhlpLinearBackwardBiasILj32ELj64ELj2E6__halfEvPKT2_PS1_ii)
        /*00a4*/ 	.word	0x00000000


	//----- nvinfo : EIATTR_REGCOUNT
	.align		4
.L_27:
        /*00a8*/ 	.byte	0x04, 0x2f
        /*00aa*/ 	.short	(.L_29 - .L_28)
	.align		4
.L_28:
        /*00ac*/ 	.word	index@(_Z26_hhlpLinearBackwardWeightsILi32EfEvPKT0_S2_PS0_iii)
        /*00b0*/ 	.word	0x00000020


	//----- nvinfo : EIATTR_FRAME_SIZE
	.align		4
.L_29:
        /*00b4*/ 	.byte	0x04, 0x11
        /*00b6*/ 	.short	(.L_31 - .L_30)
	.align		4
.L_30:
        /*00b8*/ 	.word	index@($__internal_1_$__cuda_sm3x_div_rn_noftz_f32_slowpath)
        /*00bc*/ 	.word	0x00000000


	//----- nvinfo : EIATTR_FRAME_SIZE
	.align		4
.L_31:
        /*00c0*/ 	.byte	0x04, 0x11
        /*00c2*/ 	.short	(.L_33 - .L_32)
	.align		4
.L_32:
        /*00c4*/ 	.word	index@(_Z26_hhlpLinearBackwardWeightsILi32EfEvPKT0_S2_PS0_iii)
        /*00c8*/ 	.word	0x00000000


	//----- nvinfo : EIATTR_REGCOUNT
	.align		4
.L_33:
        /*00cc*/ 	.byte	0x04, 0x2f
        /*00ce*/ 	.short	(.L_35 - .L_34)
	.align		4
.L_34:
        /*00d0*/ 	.word	index@(_Z26_hhlpLinearBackwardWeightsILi32EdEvPKT0_S2_PS0_iii)
        /*00d4*/ 	.word	0x00000020


	//----- nvinfo : EIATTR_FRAME_SIZE
	.align		4
.L_35:
        /*00d8*/ 	.byte	0x04, 0x11
        /*00da*/ 	.short	(.L_37 - .L_36)
	.align		4
.L_36:
        /*00dc*/ 	.word	index@($__internal_0_$__cuda_sm20_div_rn_f64_full)
        /*00e0*/ 	.word	0x00000000


	//----- nvinfo : EIATTR_FRAME_SIZE
	.align		4
.L_37:
        /*00e4*/ 	.byte	0x04, 0x11
        /*00e6*/ 	.short	(.L_39 - .L_38)
	.align		4
.L_38:
        /*00e8*/ 	.word	index@(_Z26_hhlpLinearBackwardWeightsILi32EdEvPKT0_S2_PS0_iii)
        /*00ec*/ 	.word	0x00000000


	//----- nvinfo : EIATTR_REGCOUNT
	.align		4
.L_39:
        /*00f0*/ 	.byte	0x04, 0x2f
        /*00f2*/ 	.short	(.L_41 - .L_40)
	.align		4
.L_40:
        /*00f4*/ 	.word	index@(_Z26_hhlpLinearBackwardWeightsILi32E6__halfEvPKT0_S3_PS1_iii)
        /*00f8*/ 	.word	0x00000020


	//----- nvinfo : EIATTR_FRAME_SIZE
	.align		4
.L_41:
        /*00fc*/ 	.byte	0x04, 0x11
        /*00fe*/ 	.short	(.L_43 - .L_42)
	.align		4
.L_42:
        /*0100*/ 	.word	index@(_Z26_hhlpLinearBackwardWeightsILi32E6__halfEvPKT0_S3_PS1_iii)
        /*0104*/ 	.word	0x00000000


	//----- nvinfo : EIATTR_REGCOUNT
	.align		4
.L_43:
        /*0108*/ 	.byte	0x04, 0x2f
        /*010a*/ 	.short	(.L_45 - .L_44)
	.align		4
.L_44:
        /*010c*/ 	.word	index@(_Z23_hhlpLinearBackwardDataILi32EfEvPKT0_S2_PS0_iii)
        /*0110*/ 	.word	0x00000020


	//----- nvinfo : EIATTR_FRAME_SIZE
	.align		4
.L_45:
        /*0114*/ 	.byte	0x04, 0x11
        /*0116*/ 	.short	(.L_47 - .L_46)
	.align		4
.L_46:
        /*0118*/ 	.word	index@(_Z23_hhlpLinearBackwardDataILi32EfEvPKT0_S2_PS0_iii)
        /*011c*/ 	.word	0x00000000


	//----- nvinfo : EIATTR_REGCOUNT
	.align		4
.L_47:
        /*0120*/ 	.byte	0x04, 0x2f
        /*0122*/ 	.short	(.L_49 - .L_48)
	.align		4
.L_48:
        /*0124*/ 	.word	index@(_Z23_hhlpLinearBackwardDataILi32EdEvPKT0_S2_PS0_iii)
        /*0128*/ 	.word	0x00000020


	//----- nvinfo : EIATTR_FRAME_SIZE
	.align		4
.L_49:
        /*012c*/ 	.byte	0x04, 0x11
        /*012e*/ 	.short	(.L_51 - .L_50)
	.align		4
.L_50:
        /*0130*/ 	.word	index@(_Z23_hhlpLinearBackwardDataILi32EdEvPKT0_S2_PS0_iii)
        /*0134*/ 	.word	0x00000000


	//----- nvinfo : EIATTR_REGCOUNT
	.align		4
.L_51:
        /*0138*/ 	.byte	0x04, 0x2f
        /*013a*/ 	.short	(.L_53 - .L_52)
	.align		4
.L_52:
        /*013c*/ 	.word	index@(_Z23_hhlpLinearBackwardDataILi32E6__halfEvPKT0_S3_PS1_iii)
        /*0140*/ 	.word	0x00000020


	//----- nvinfo : EIATTR_FRAME_SIZE
	.align		4
.L_53:
        /*0144*/ 	.byte	0x04, 0x11
        /*0146*/ 	.short	(.L_55 - .L_54)
	.align		4
.L_54:
        /*0148*/ 	.word	index@(_Z23_hhlpLinearBackwardDataILi32E6__halfEvPKT0_S3_PS1_iii)
        /*014c*/ 	.word	0x00000000


	//----- nvinfo : EIATTR_MIN_STACK_SIZE
	.align		4
.L_55:
        /*0150*/ 	.byte	0x04, 0x12
        /*0152*/ 	.short	(.L_57 - .L_56)
	.align		4
.L_56:
        /*0154*/ 	.word	index@(_Z23_hhlpLinearBackwardDataILi32E6__halfEvPKT0_S3_PS1_iii)
        /*0158*/ 	.word	0x00000000


	//----- nvinfo : EIATTR_MIN_STACK_SIZE
	.align		4
.L_57:
        /*015c*/ 	.byte	0x04, 0x12
        /*015e*/ 	.short	(.L_59 - .L_58)
	.align		4
.L_58:
        /*0160*/ 	.word	index@(_Z23_hhlpLinearBackwardDataILi32EdEvPKT0_S2_PS0_iii)
        /*0164*/ 	.word	0x00000000


	//----- nvinfo : EIATTR_MIN_STACK_SIZE
	.align		4
.L_59:
        /*0168*/ 	.byte	0x04, 0x12
        /*016a*/ 	.short	(.L_61 - .L_60)
	.align		4
.L_60:
        /*016c*/ 	.word	index@(_Z23_hhlpLinearBackwardDataILi32EfEvPKT0_S2_PS0_iii)
        /*0170*/ 	.word	0x00000000


	//----- nvinfo : EIATTR_MIN_STACK_SIZE
	.align		4
.L_61:
        /*0174*/ 	.byte	0x04, 0x12
        /*0176*/ 	.short	(.L_63 - .L_62)
	.align		4
.L_62:
        /*0178*/ 	.word	index@(_Z26_hhlpLinearBackwardWeightsILi32E6__halfEvPKT0_S3_PS1_iii)
        /*017c*/ 	.word	0x00000000


	//----- nvinfo : EIATTR_MIN_STACK_SIZE
	.align		4
.L_63:
        /*0180*/ 	.byte	0x04, 0x12
        /*0182*/ 	.short	(.L_65 - .L_64)
	.align		4
.L_64:
        /*0184*/ 	.word	index@(_Z26_hhlpLinearBackwardWeightsILi32EdEvPKT0_S2_PS0_iii)
        /*0188*/ 	.word	0x00000000


	//----- nvinfo : EIATTR_MIN_STACK_SIZE
	.align		4
.L_65:
        /*018c*/ 	.byte	0x04, 0x12
        /*018e*/ 	.short	(.L_67 - .L_66)
	.align		4
.L_66:
        /*0190*/ 	.word	index@(_Z26_hhlpLinearBackwardWeightsILi32EfEvPKT0_S2_PS0_iii)
        /*0194*/ 	.word	0x00000000


	//----- nvinfo : EIATTR_MIN_STACK_SIZE
	.align		4
.L_67:
        /*0198*/ 	.byte	0x04, 0x12
        /*019a*/ 	.short	(.L_69 - .L_68)
	.align		4
.L_68:
        /*019c*/ 	.word	index@(_Z23_hhlpLinearBackwardBiasILj32ELj64ELj2E6__halfEvPKT2_PS1_ii)
        /*01a0*/ 	.word	0x00000000


	//----- nvinfo : EIATTR_MIN_STACK_SIZE
	.align		4
.L_69:
        /*01a4*/ 	.byte	0x04, 0x12
        /*01a6*/ 	.short	(.L_71 - .L_70)
	.align		4
.L_70:
        /*01a8*/ 	.word	index@(_Z23_hhlpLinearBackwardBiasILj32ELj64ELj2EdEvPKT2_PS0_ii)
        /*01ac*/ 	.word	0x00000000


	//----- nvinfo : EIATTR_MIN_STACK_SIZE
	.align		4
.L_71:
        /*01b0*/ 	.byte	0x04, 0x12
        /*01b2*/ 	.short	(.L_73 - .L_72)
	.align		4
.L_72:
        /*01b4*/ 	.word	index@(_Z23_hhlpLinearBackwardBiasILj32ELj64ELj2EfEvPKT2_PS0_ii)
        /*01b8*/ 	.word	0x00000000


	//----- nvinfo : EIATTR_MIN_STACK_SIZE
	.align		4
.L_73:
        /*01bc*/ 	.byte	0x04, 0x12
        /*01be*/ 	.short	(.L_75 - .L_74)
	.align		4
.L_74:
        /*01c0*/ 	.word	index@(_Z18_hhlpLinearForwardILj32ELj32E6__halfEvPKT1_S3_S3_PS1_iii)
        /*01c4*/ 	.word	0x00000000


	//----- nvinfo : EIATTR_MIN_STACK_SIZE
	.align		4
.L_75:
        /*01c8*/ 	.byte	0x04, 0x12
        /*01ca*/ 	.short	(.L_77 - .L_76)
	.align		4
.L_76:
        /*01cc*/ 	.word	index@(_Z18_hhlpLinearForwardILj32ELj32EdEvPKT1_S2_S2_PS0_iii)
        /*01d0*/ 	.word	0x00000000


	//----- nvinfo : EIATTR_MIN_STACK_SIZE
	.align		4
.L_77:
        /*01d4*/ 	.byte	0x04, 0x12
        /*01d6*/ 	.short	(.L_79 - .L_78)
	.align		4
.L_78:
        /*01d8*/ 	.word	index@(_Z18_hhlpLinearForwardILj32ELj32EfEvPKT1_S2_S2_PS0_iii)
        /*01dc*/ 	.word	0x00000000
.L_79:


//--------------------- .nv.compat                --------------------------
	.section	.nv.compat,"",@"SHT_CUDA_COMPAT_INFO"
	.align	4
        /*0000*/ 	.byte	0x02, 0x09, 0x00, 0x00, 0x02, 0x02, 0x01, 0x00, 0x02, 0x05, 0x05, 0x00, 0x03, 0x07, 0x01, 0x01
        /*0010*/ 	.byte	0x02, 0x03, 0x00, 0x00, 0x02, 0x06, 0x01, 0x00, 0x04, 0x0b, 0x08, 0x00, 0x01, 0x00, 0x00, 0x00
        /*0020*/ 	.byte	0x00, 0x00, 0x00, 0x00


//--------------------- .nv.info._Z23_hhlpLinearBackwardDataILi32E6__halfEvPKT0_S3_PS1_iii --------------------------
	.section	.nv.info._Z23_hhlpLinearBackwardDataILi32E6__halfEvPKT0_S3_PS1_iii,"",@"SHT_CUDA_INFO"
	.sectionflags	@""
	.align	4


	//----- nvinfo : EIATTR_CUDA_API_VERSION
	.align		4
        /*0000*/ 	.byte	0x04, 0x37
        /*0002*/ 	.short	(.L_81 - .L_80)
.L_80:
        /*0004*/ 	.word	0x00000082


	//----- nvinfo : EIATTR_KPARAM_INFO
	.align		4
.L_81:
        /*0008*/ 	.byte	0x04, 0x17
        /*000a*/ 	.short	(.L_83 - .L_82)
.L_82:
        /*000c*/ 	.word	0x00000000
        /*0010*/ 	.short	0x0005
        /*0012*/ 	.short	0x0020
        /*0014*/ 	.byte	0x00, 0xf0, 0x11, 0x00


	//----- nvinfo : EIATTR_KPARAM_INFO
	.align		4
.L_83:
        /*0018*/ 	.byte	0x04, 0x17
        /*001a*/ 	.short	(.L_85 - .L_84)
.L_84:
        /*001c*/ 	.word	0x00000000
        /*0020*/ 	.short	0x0004
        /*0022*/ 	.short	0x001c
        /*0024*/ 	.byte	0x00, 0xf0, 0x11, 0x00


	//----- nvinfo : EIATTR_KPARAM_INFO
	.align		4
.L_85:
        /*0028*/ 	.byte	0x04, 0x17
        /*002a*/ 	.short	(.L_87 - .L_86)
.L_86:
        /*002c*/ 	.word	0x00000000
        /*0030*/ 	.short	0x0003
        /*0032*/ 	.short	0x0018
        /*0034*/ 	.byte	0x00, 0xf0, 0x11, 0x00


	//----- nvinfo : EIATTR_KPARAM_INFO
	.align		4
.L_87:
        /*0038*/ 	.byte	0x04, 0x17
        /*003a*/ 	.short	(.L_89 - .L_88)
.L_88:
        /*003c*/ 	.word	0x00000000
        /*0040*/ 	.short	0x0002
        /*0042*/ 	.short	0x0010
        /*0044*/ 	.byte	0x00, 0xf5, 0x21, 0x00


	//----- nvinfo : EIATTR_KPARAM_INFO
	.align		4
.L_89:
        /*0048*/ 	.byte	0x04, 0x17
        /*004a*/ 	.short	(.L_91 - .L_90)
.L_90:
        /*004c*/ 	.word	0x00000000
        /*0050*/ 	.short	0x0001
        /*0052*/ 	.short	0x0008
        /*0054*/ 	.byte	0x00, 0xf5, 0x21, 0x00


	//----- nvinfo : EIATTR_KPARAM_INFO
	.align		4
.L_91:
        /*0058*/ 	.byte	0x04, 0x17
        /*005a*/ 	.short	(.L_93 - .L_92)
.L_92:
        /*005c*/ 	.word	0x00000000
        /*0060*/ 	.short	0x0000
        /*0062*/ 	.short	0x0000
        /*0064*/ 	.byte	0x00, 0xf5, 0x21, 0x00


	//----- nvinfo : EIATTR_SPARSE_MMA_MASK
	.align		4
.L_93:
        /*0068*/ 	.byte	0x03, 0x50
        /*006a*/ 	.short	0x0000


	//----- nvinfo : EIATTR_MAXREG_COUNT
	.align		4
        /*006c*/ 	.byte	0x03, 0x1b
        /*006e*/ 	.short	0x00ff


	//----- nvinfo : EIATTR_MERCURY_ISA_VERSION
	.align		4
        /*0070*/ 	.byte	0x03, 0x5f
        /*0072*/ 	.short	0x0101


	//----- nvinfo : EIATTR_VRC_CTA_INIT_COUNT
	.align		4
        /*0074*/ 	.byte	0x02, 0x4a
	.zero		1
	.zero		1


	//----- nvinfo : EIATTR_EXIT_INSTR_OFFSETS
	.align		4
        /*0078*/ 	.byte	0x04, 0x1c
        /*007a*/ 	.short	(.L_95 - .L_94)


	//   ....[0]....
.L_94:
        /*007c*/ 	.word	0x000000b0


	//   ....[1]....
        /*0080*/ 	.word	0x00000c90


	//----- nvinfo : EIATTR_CBANK_PARAM_SIZE
	.align		4
.L_95:
        /*0084*/ 	.byte	0x03, 0x19
        /*0086*/ 	.short	0x0024


	//----- nvinfo : EIATTR_PARAM_CBANK
	.align		4
        /*0088*/ 	.byte	0x04, 0x0a
        /*008a*/ 	.short	(.L_97 - .L_96)
	.align		4
.L_96:
        /*008c*/ 	.word	index@(.nv.constant0._Z23_hhlpLinearBackwardDataILi32E6__halfEvPKT0_S3_PS1_iii)
        /*0090*/ 	.short	0x0380
        /*0092*/ 	.short	0x0024


	//----- nvinfo : EIATTR_SW_WAR
	.align		4
.L_97:
        /*0094*/ 	.byte	0x04, 0x36
        /*0096*/ 	.short	(.L_99 - .L_98)
.L_98:
        /*0098*/ 	.word	0x00000008
.L_99:


//--------------------- .nv.info._Z23_hhlpLinearBackwardDataILi32EdEvPKT0_S2_PS0_iii --------------------------
	.section	.nv.info._Z23_hhlpLinearBackwardDataILi32EdEvPKT0_S2_PS0_iii,"",@"SHT_CUDA_INFO"
	.sectionflags	@""
	.align	4


	//----- nvinfo : EIATTR_CUDA_API_VERSION
	.align		4
        /*0000*/ 	.byte	0x04, 0x37
        /*0002*/ 	.short	(.L_101 - .L_100)
.L_100:
        /*0004*/ 	.word	0x00000082


	//----- nvinfo : EIATTR_KPARAM_INFO
	.align		4
.L_101:
        /*0008*/ 	.byte	0x04, 0x17
        /*000a*/ 	.short	(.L_103 - .L_102)
.L_102:
        /*000c*/ 	.word	0x00000000
        /*0010*/ 	.short	0x0005
        /*0012*/ 	.short	0x0020
        /*0014*/ 	.byte	0x00, 0xf0, 0x11, 0x00


	//----- nvinfo : EIATTR_KPARAM_INFO
	.align		4
.L_103:
        /*0018*/ 	.byte	0x04, 0x17
        /*001a*/ 	.short	(.L_105 - .L_104)
.L_104:
        /*001c*/ 	.word	0x00000000
        /*0020*/ 	.short	0x0004
        /*0022*/ 	.short	0x001c
        /*0024*/ 	.byte	0x00, 0xf0, 0x11, 0x00


	//----- nvinfo : EIATTR_KPARAM_INFO
	.align		4
.L_105:
        /*0028*/ 	.byte	0x04, 0x17
        /*002a*/ 	.short	(.L_107 - .L_106)
.L_106:
        /*002c*/ 	.word	0x00000000
        /*0030*/ 	.short	0x0003
        /*0032*/ 	.short	0x0018
        /*0034*/ 	.byte	0x00, 0xf0, 0x11, 0x00


	//----- nvinfo : EIATTR_KPARAM_INFO
	.align		4
.L_107:
        /*0038*/ 	.byte	0x04, 0x17
        /*003a*/ 	.short	(.L_109 - .L_108)
.L_108:
        /*003c*/ 	.word	0x00000000
        /*0040*/ 	.short	0x0002
        /*0042*/ 	.short	0x0010
        /*0044*/ 	.byte	0x00, 0xf5, 0x21, 0x00


	//----- nvinfo : EIATTR_KPARAM_INFO
	.align		4
.L_109:
        /*0048*/ 	.byte	0x04, 0x17
        /*004a*/ 	.short	(.L_111 - .L_110)
.L_110:
        /*004c*/ 	.word	0x00000000
        /*0050*/ 	.short	0x0001
        /*0052*/ 	.short	0x0008
        /*0054*/ 	.byte	0x00, 0xf5, 0x21, 0x00


	//----- nvinfo : EIATTR_KPARAM_INFO
	.align		4
.L_111:
        /*0058*/ 	.byte	0x04, 0x17
        /*005a*/ 	.short	(.L_113 - .L_112)
.L_112:
        /*005c*/ 	.word	0x00000000
        /*0060*/ 	.short	0x0000
        /*0062*/ 	.short	0x0000
        /*0064*/ 	.byte	0x00, 0xf5, 0x21, 0x00


	//----- nvinfo : EIATTR_SPARSE_MMA_MASK
	.align		4
.L_113:
        /*0068*/ 	.byte	0x03, 0x50
        /*006a*/ 	.short	0x0000


	//----- nvinfo : EIATTR_MAXREG_COUNT
	.align		4
        /*006c*/ 	.byte	0x03, 0x1b
        /*006e*/ 	.short	0x00ff


	//----- nvinfo : EIATTR_MERCURY_ISA_VERSION
	.align		4
        /*0070*/ 	.byte	0x03, 0x5f
        /*0072*/ 	.short	0x0101


	//----- nvinfo : EIATTR_VRC_CTA_INIT_COUNT
	.align		4
        /*0074*/ 	.byte	0x02, 0x4a
	.zero		1
	.zero		1


	//----- nvinfo : EIATTR_EXIT_INSTR_OFFSETS
	.align		4
        /*0078*/ 	.byte	0x04, 0x1c
        /*007a*/ 	.short	(.L_115 - .L_114)


	//   ....[0]....
.L_114:
        /*007c*/ 	.word	0x000000b0


	//   ....[1]....
        /*0080*/ 	.word	0x00000cb0


	//----- nvinfo : EIATTR_CBANK_PARAM_SIZE
	.align		4
.L_115:
        /*0084*/ 	.byte	0x03, 0x19
        /*0086*/ 	.short	0x0024


	//----- nvinfo : EIATTR_PARAM_CBANK
	.align		4
        /*0088*/ 	.byte	0x04, 0x0a
        /*008a*/ 	.short	(.L_117 - .L_116)
	.align		4
.L_116:
        /*008c*/ 	.word	index@(.nv.constant0._Z23_hhlpLinearBackwardDataILi32EdEvPKT0_S2_PS0_iii)
        /*0090*/ 	.short	0x0380
        /*0092*/ 	.short	0x0024


	//----- nvinfo : EIATTR_SW_WAR
	.align		4
.L_117:
        /*0094*/ 	.byte	0x04, 0x36
        /*0096*/ 	.short	(.L_119 - .L_118)
.L_118:
        /*0098*/ 	.word	0x00000008
.L_119:


//--------------------- .nv.info._Z23_hhlpLinearBackwardDataILi32EfEvPKT0_S2_PS0_iii --------------------------
	.section	.nv.info._Z23_hhlpLinearBackwardDataILi32EfEvPKT0_S2_PS0_iii,"",@"SHT_CUDA_INFO"
	.sectionflags	@""
	.align	4


	//----- nvinfo : EIATTR_CUDA_API_VERSION
	.align		4
        /*0000*/ 	.byte	0x04, 0x37
        /*0002*/ 	.short	(.L_121 - .L_120)
.L_120:
        /*0004*/ 	.word	0x00000082


	//----- nvinfo : EIATTR_KPARAM_INFO
	.align		4
.L_121:
        /*0008*/ 	.byte	0x04, 0x17
        /*000a*/ 	.short	(.L_123 - .L_122)
.L_122:
        /*000c*/ 	.word	0x00000000
        /*0010*/ 	.short	0x0005
        /*0012*/ 	.short	0x0020
        /*0014*/ 	.byte	0x00, 0xf0, 0x11, 0x00


	//----- nvinfo : EIATTR_KPARAM_INFO
	.align		4
.L_123:
        /*0018*/ 	.byte	0x04, 0x17
        /*001a*/ 	.short	(.L_125 - .L_124)
.L_124:
        /*001c*/ 	.word	0x00000000
        /*0020*/ 	.short	0x0004
        /*0022*/ 	.short	0x001c
        /*0024*/ 	.byte	0x00, 0xf0, 0x11, 0x00


	//----- nvinfo : EIATTR_KPARAM_INFO
	.align		4
.L_125:
        /*0028*/ 	.byte	0x04, 0x17
        /*002a*/ 	.short	(.L_127 - .L_126)
.L_126:
        /*002c*/ 	.word	0x00000000
        /*0030*/ 	.short	0x0003
        /*0032*/ 	.short	0x0018
        /*0034*/ 	.byte	0x00, 0xf0, 0x11, 0x00


	//----- nvinfo : EIATTR_KPARAM_INFO
	.align		4
.L_127:
        /*0038*/ 	.byte	0x04, 0x17
        /*003a*/ 	.short	(.L_129 - .L_128)
.L_128:
        /*003c*/ 	.word	0x00000000
        /*0040*/ 	.short	0x0002
        /*0042*/ 	.short	0x0010
        /*0044*/ 	.byte	0x00, 0xf5, 0x21, 0x00


	//----- nvinfo : EIATTR_KPARAM_INFO
	.align		4
.L_129:
        /*0048*/ 	.byte	0x04, 0x17
        /*004a*/ 	.short	(.L_131 - .L_130)
.L_130:
        /*004c*/ 	.word	0x00000000
        /*0050*/ 	.short	0x0001
        /*0052*/ 	.short	0x0008
        /*0054*/ 	.byte	0x00, 0xf5, 0x21, 0x00


	//----- nvinfo : EIATTR_KPARAM_INFO
	.align		4
.L_131:
        /*0058*/ 	.byte	0x04, 0x17
        /*005a*/ 	.short	(.L_133 - .L_132)
.L_132:
        /*005c*/ 	.word	0x00000000
        /*0060*/ 	.short	0x0000
        /*0062*/ 	.short	0x0000
        /*0064*/ 	.byte	0x00, 0xf5, 0x21, 0x00


	//----- nvinfo : EIATTR_SPARSE_MMA_MASK
	.align		4
.L_133:
        /*0068*/ 	.byte	0x03, 0x50
        /*006a*/ 	.short	0x0000


	//----- nvinfo : EIATTR_MAXREG_COUNT
	.align		4
        /*006c*/ 	.byte	0x03, 0x1b
        /*006e*/ 	.short	0x00ff


	//----- nvinfo : EIATTR_MERCURY_ISA_VERSION
	.align		4
        /*0070*/ 	.byte	0x03, 0x5f
        /*0072*/ 	.short	0x0101


	//----- nvinfo : EIATTR_VRC_CTA_INIT_COUNT
	.align		4
        /*0074*/ 	.byte	0x02, 0x4a
	.zero		1
	.zero		1


	//----- nvinfo : EIATTR_EXIT_INSTR_OFFSETS
	.align		4
        /*0078*/ 	.byte	0x04, 0x1c
        /*007a*/ 	.short	(.L_135 - .L_134)


	//   ....[0]....
.L_134:
        /*007c*/ 	.word	0x000000b0


	//   ....[1]....
        /*0080*/ 	.word	0x00000ca0


	//----- nvinfo : EIATTR_CBANK_PARAM_SIZE
	.align		4
.L_135:
        /*0084*/ 	.byte	0x03, 0x19
        /*0086*/ 	.short	0x0024


	//----- nvinfo : EIATTR_PARAM_CBANK
	.align		4
        /*0088*/ 	.byte	0x04, 0x0a
        /*008a*/ 	.short	(.L_137 - .L_136)
	.align		4
.L_136:
        /*008c*/ 	.word	index@(.nv.constant0._Z23_hhlpLinearBackwardDataILi32EfEvPKT0_S2_PS0_iii)
        /*0090*/ 	.short	0x0380
        /*0092*/ 	.short	0x0024


	//----- nvinfo : EIATTR_SW_WAR
	.align		4
.L_137:
        /*0094*/ 	.byte	0x04, 0x36
        /*0096*/ 	.short	(.L_139 - .L_138)
.L_138:
        /*0098*/ 	.word	0x00000008
.L_139:


//--------------------- .nv.info._Z26_hhlpLinearBackwardWeightsILi32E6__halfEvPKT0_S3_PS1_iii --------------------------
	.section	.nv.info._Z26_hhlpLinearBackwardWeightsILi32E6__halfEvPKT0_S3_PS1_iii,"",@"SHT_CUDA_INFO"
	.sectionflags	@""
	.align	4


	//----- nvinfo : EIATTR_CUDA_API_VERSION
	.align		4
        /*0000*/ 	.byte	0x04, 0x37
        /*0002*/ 	.short	(.L_141 - .L_140)
.L_140:
        /*0004*/ 	.word	0x00000082


	//----- nvinfo : EIATTR_KPARAM_INFO
	.align		4
.L_141:
        /*0008*/ 	.byte	0x04, 0x17
        /*000a*/ 	.short	(.L_143 - .L_142)
.L_142:
        /*000c*/ 	.word	0x00000000
        /*0010*/ 	.short	0x0005
        /*0012*/ 	.short	0x0020
        /*0014*/ 	.byte	0x00, 0xf0, 0x11, 0x00


	//----- nvinfo : EIATTR_KPARAM_INFO
	.align		4
.L_143:
        /*0018*/ 	.byte	0x04, 0x17
        /*001a*/ 	.short	(.L_145 - .L_144)
.L_144:
        /*001c*/ 	.word	0x00000000
        /*0020*/ 	.short	0x0004
        /*0022*/ 	.short	0x001c
        /*0024*/ 	.byte	0x00, 0xf0, 0x11, 0x00


	//----- nvinfo : EIATTR_KPARAM_INFO
	.align		4
.L_145:
        /*0028*/ 	.byte	0x04, 0x17
        /*002a*/ 	.short	(.L_147 - .L_146)
.L_146:
        /*002c*/ 	.word	0x00000000
        /*0030*/ 	.short	0x0003
        /*0032*/ 	.short	0x0018
        /*0034*/ 	.byte	0x00, 0xf0, 0x11, 0x00


	//----- nvinfo : EIATTR_KPARAM_INFO
	.align		4
.L_147:
        /*0038*/ 	.byte	0x04, 0x17
        /*003a*/ 	.short	(.L_149 - .L_148)
.L_148:
        /*003c*/ 	.word	0x00000000
        /*0040*/ 	.short	0x0002
        /*0042*/ 	.short	0x0010
        /*0044*/ 	.byte	0x00, 0xf5, 0x21, 0x00


	//----- nvinfo : EIATTR_KPARAM_INFO
	.align		4
.L_149:
        /*0048*/ 	.byte	0x04, 0x17
        /*004a*/ 	.short	(.L_151 - .L_150)
.L_150:
        /*004c*/ 	.word	0x00000000
        /*0050*/ 	.short	0x0001
        /*0052*/ 	.short	0x0008
        /*0054*/ 	.byte	0x00, 0xf5, 0x21, 0x00


	//----- nvinfo : EIATTR_KPARAM_INFO
	.align		4
.L_151:
        /*0058*/ 	.byte	0x04, 0x17
        /*005a*/ 	.short	(.L_153 - .L_152)
.L_152:
        /*005c*/ 	.word	0x00000000
        /*0060*/ 	.short	0x0000
        /*0062*/ 	.short	0x0000
        /*0064*/ 	.byte	0x00, 0xf5, 0x21, 0x00


	//----- nvinfo : EIATTR_SPARSE_MMA_MASK
	.align		4
.L_153:
        /*0068*/ 	.byte	0x03, 0x50
        /*006a*/ 	.short	0x0000


	//----- nvinfo : EIATTR_MAXREG_COUNT
	.align		4
        /*006c*/ 	.byte	0x03, 0x1b
        /*006e*/ 	.short	0x00ff


	//----- nvinfo : EIATTR_MERCURY_ISA_VERSION
	.align		4
        /*0070*/ 	.byte	0x03, 0x5f
        /*0072*/ 	.short	0x0101


	//----- nvinfo : EIATTR_VRC_CTA_INIT_COUNT
	.align		4
        /*0074*/ 	.byte	0x02, 0x4a
	.zero		1
	.zero		1


	//----- nvinfo : EIATTR_EXIT_INSTR_OFFSETS
	.align		4
        /*0078*/ 	.byte	0x04, 0x1c
        /*007a*/ 	.short	(.L_155 - .L_154)


	//   ....[0]....
.L_154:
        /*007c*/ 	.word	0x000000a0


	//   ....[1]....
        /*0080*/ 	.word	0x00000e20


	//----- nvinfo : EIATTR_CBANK_PARAM_SIZE
	.align		4
.L_155:
        /*0084*/ 	.byte	0x03, 0x19
        /*0086*/ 	.short	0x0024


	//----- nvinfo : EIATTR_PARAM_CBANK
	.align		4
        /*0088*/ 	.byte	0x04, 0x0a
        /*008a*/ 	.short	(.L_157 - .L_156)
	.align		4
.L_156:
        /*008c*/ 	.word	index@(.nv.constant0._Z26_hhlpLinearBackwardWeightsILi32E6__halfEvPKT0_S3_PS1_iii)
        /*0090*/ 	.short	0x0380
        /*0092*/ 	.short	0x0024


	//----- nvinfo : EIATTR_SW_WAR
	.align		4
.L_157:
        /*0094*/ 	.byte	0x04, 0x36
        /*0096*/ 	.short	(.L_159 - .L_158)
.L_158:
        /*0098*/ 	.word	0x00000008
.L_159:


//--------------------- .nv.info._Z26_hhlpLinearBackwardWeightsILi32EdEvPKT0_S2_PS0_iii --------------------------
	.section	.nv.info._Z26_hhlpLinearBackwardWeightsILi32EdEvPKT0_S2_PS0_iii,"",@"SHT_CUDA_INFO"
	.sectionflags	@""
	.align	4


	//----- nvinfo : EIATTR_CUDA_API_VERSION
	.align		4
        /*0000*/ 	.byte	0x04, 0x37
        /*0002*/ 	.short	(.L_161 - .L_160)
.L_160:
        /*0004*/ 	.word	0x00000082


	//----- nvinfo : EIATTR_KPARAM_INFO
	.align		4
.L_161:
        /*0008*/ 	.byte	0x04, 0x17
        /*000a*/ 	.short	(.L_163 - .L_162)
.L_162:
        /*000c*/ 	.word	0x00000000
        /*0010*/ 	.short	0x0005
        /*0012*/ 	.short	0x0020
        /*0014*/ 	.byte	0x00, 0xf0, 0x11, 0x00


	//----- nvinfo : EIATTR_KPARAM_INFO
	.align		4
.L_163:
        /*0018*/ 	.byte	0x04, 0x17
        /*001a*/ 	.short	(.L_165 - .L_164)
.L_164:
        /*001c*/ 	.word	0x00000000
        /*0020*/ 	.short	0x0004
        /*0022*/ 	.short	0x001c
        /*0024*/ 	.byte	0x00, 0xf0, 0x11, 0x00


	//----- nvinfo : EIATTR_KPARAM_INFO
	.align		4
.L_165:
        /*0028*/ 	.byte	0x04, 0x17
        /*002a*/ 	.short	(.L_167 - .L_166)
.L_166:
        /*002c*/ 	.word	0x00000000
        /*0030*/ 	.short	0x0003
        /*0032*/ 	.short	0x0018
        /*0034*/ 	.byte	0x00, 0xf0, 0x11, 0x00


	//----- nvinfo : EIATTR_KPARAM_INFO
	.align		4
.L_167:
        /*0038*/ 	.byte	0x04, 0x17
        /*003a*/ 	.short	(.L_169 - .L_168)
.L_168:
        /*003c*/ 	.word	0x00000000
        /*0040*/ 	.short	0x0002
        /*0042*/ 	.short	0x0010
        /*0044*/ 	.byte	0x00, 0xf5, 0x21, 0x00


	//----- nvinfo : EIATTR_KPARAM_INFO
	.align		4
.L_169:
        /*0048*/ 	.byte	0x04, 0x17
        /*004a*/ 	.short	(.L_171 - .L_170)
.L_170:
        /*004c*/ 	.word	0x00000000
        /*0050*/ 	.short	0x0001
        /*0052*/ 	.short	0x0008
        /*0054*/ 	.byte	0x00, 0xf5, 0x21, 0x00


	//----- nvinfo : EIATTR_KPARAM_INFO
	.align		4
.L_171:
        /*0058*/ 	.byte	0x04, 0x17
        /*005a*/ 	.short	(.L_173 - .L_172)
.L_172:
        /*005c*/ 	.word	0x00000000
        /*0060*/ 	.short	0x0000
        /*0062*/ 	.short	0x0000
        /*0064*/ 	.byte	0x00, 0xf5, 0x21, 0x00


	//----- nvinfo : EIATTR_SPARSE_MMA_MASK
	.align		4
.L_173:
        /*0068*/ 	.byte	0x03, 0x50
        /*006a*/ 	.short	0x0000


	//----- nvinfo : EIATTR_MAXREG_COUNT
	.align		4
        /*006c*/ 	.byte	0x03, 0x1b
        /*006e*/ 	.short	0x00ff


	//----- nvinfo : EIATTR_MERCURY_ISA_VERSION
	.align		4
        /*0070*/ 	.byte	0x03, 0x5f
        /*0072*/ 	.short	0x0101


	//----- nvinfo : EIATTR_VRC_CTA_INIT_COUNT
	.align		4
        /*0074*/ 	.byte	0x02, 0x4a
	.zero		1
	.zero		1


	//----- nvinfo : EIATTR_EXIT_INSTR_OFFSETS
	.align		4
        /*0078*/ 	.byte	0x04, 0x1c
        /*007a*/ 	.short	(.L_175 - .L_174)


	//   ....[0]....
.L_174:
        /*007c*/ 	.word	0x000000a0


	//   ....[1]....
        /*0080*/ 	.word	0x00000a00


	//----- nvinfo : EIATTR_CRS_STACK_SIZE
	.align		4
.L_175:
        /*0084*/ 	.byte	0x04, 0x1e
        /*0086*/ 	.short	(.L_177 - .L_176)
.L_176:
        /*0088*/ 	.word	0x00000000


	//----- nvinfo : EIATTR_CBANK_PARAM_SIZE
	.align		4
.L_177:
        /*008c*/ 	.byte	0x03, 0x19
        /*008e*/ 	.short	0x0024


	//----- nvinfo : EIATTR_PARAM_CBANK
	.align		4
        /*0090*/ 	.byte	0x04, 0x0a
        /*0092*/ 	.short	(.L_179 - .L_178)
	.align		4
.L_178:
        /*0094*/ 	.word	index@(.nv.constant0._Z26_hhlpLinearBackwardWeightsILi32EdEvPKT0_S2_PS0_iii)
        /*0098*/ 	.short	0x0380
        /*009a*/ 	.short	0x0024


	//----- nvinfo : EIATTR_SW_WAR
	.align		4
.L_179:
        /*009c*/ 	.byte	0x04, 0x36
        /*009e*/ 	.short	(.L_181 - .L_180)
.L_180:
        /*00a0*/ 	.word	0x00000008
.L_181:


//--------------------- .nv.info._Z26_hhlpLinearBackwardWeightsILi32EfEvPKT0_S2_PS0_iii --------------------------
	.section	.nv.info._Z26_hhlpLinearBackwardWeightsILi32EfEvPKT0_S2_PS0_iii,"",@"SHT_CUDA_INFO"
	.sectionflags	@""
	.align	4


	//----- nvinfo : EIATTR_CUDA_API_VERSION
	.align		4
        /*0000*/ 	.byte	0x04, 0x37
        /*0002*/ 	.short	(.L_183 - .L_182)
.L_182:
        /*0004*/ 	.word	0x00000082


	//----- nvinfo : EIATTR_KPARAM_INFO
	.align		4
.L_183:
        /*0008*/ 	.byte	0x04, 0x17
        /*000a*/ 	.short	(.L_185 - .L_184)
.L_184:
        /*000c*/ 	.word	0x00000000
        /*0010*/ 	.short	0x0005
        /*0012*/ 	.short	0x0020
        /*0014*/ 	.byte	0x00, 0xf0, 0x11, 0x00


	//----- nvinfo : EIATTR_KPARAM_INFO
	.align		4
.L_185:
        /*0018*/ 	.byte	0x04, 0x17
        /*001a*/ 	.short	(.L_187 - .L_186)
.L_186:
        /*001c*/ 	.word	0x00000000
        /*0020*/ 	.short	0x0004
        /*0022*/ 	.short	0x001c
        /*0024*/ 	.byte	0x00, 0xf0, 0x11, 0x00


	//----- nvinfo : EIATTR_KPARAM_INFO
	.align		4
.L_187:
        /*0028*/ 	.byte	0x04, 0x17
        /*002a*/ 	.short	(.L_189 - .L_188)
.L_188:
        /*002c*/ 	.word	0x00000000
        /*0030*/ 	.short	0x0003
        /*0032*/ 	.short	0x0018
        /*0034*/ 	.byte	0x00, 0xf0, 0x11, 0x00


	//----- nvinfo : EIATTR_KPARAM_INFO
	.align		4
.L_189:
        /*0038*/ 	.byte	0x04, 0x17
        /*003a*/ 	.short	(.L_191 - .L_190)
.L_190:
        /*003c*/ 	.word	0x00000000
        /*0040*/ 	.short	0x0002
        /*0042*/ 	.short	0x0010
        /*0044*/ 	.byte	0x00, 0xf5, 0x21, 0x00


	//----- nvinfo : EIATTR_KPARAM_INFO
	.align		4
.L_191:
        /*0048*/ 	.byte	0x04, 0x17
        /*004a*/ 	.short	(.L_193 - .L_192)
.L_192:
        /*004c*/ 	.word	0x00000000
        /*0050*/ 	.short	0x0001
        /*0052*/ 	.short	0x0008
        /*0054*/ 	.byte	0x00, 0xf5, 0x21, 0x00


	//----- nvinfo : EIATTR_KPARAM_INFO
	.align		4
.L_193:
        /*0058*/ 	.byte	0x04, 0x17
        /*005a*/ 	.short	(.L_195 - .L_194)
.L_194:
        /*005c*/ 	.word	0x00000000
        /*0060*/ 	.short	0x0000
        /*0062*/ 	.short	0x0000
        /*0064*/ 	.byte	0x00, 0xf5, 0x21, 0x00


	//----- nvinfo : EIATTR_SPARSE_MMA_MASK
	.align		4
.L_195:
        /*0068*/ 	.byte	0x03, 0x50
        /*006a*/ 	.short	0x0000


	//----- nvinfo : EIATTR_MAXREG_COUNT
	.align		4
        /*006c*/ 	.byte	0x03, 0x1b
        /*006e*/ 	.short	0x00ff


	//----- nvinfo : EIATTR_MERCURY_ISA_VERSION
	.align		4
        /*0070*/ 	.byte	0x03, 0x5f
        /*0072*/ 	.short	0x0101


	//----- nvinfo : EIATTR_VRC_CTA_INIT_COUNT
	.align		4
        /*0074*/ 	.byte	0x02, 0x4a
	.zero		1
	.zero		1


	//----- nvinfo : EIATTR_EXIT_INSTR_OFFSETS
	.align		4
        /*0078*/ 	.byte	0x04, 0x1c
        /*007a*/ 	.short	(.L_197 - .L_196)


	//   ....[0]....
.L_196:
        /*007c*/ 	.word	0x000000a0


	//   ....[1]....
        /*0080*/ 	.word	0x00000970


	//----- nvinfo : EIATTR_CRS_STACK_SIZE
	.align		4
.L_197:
        /*0084*/ 	.byte	0x04, 0x1e
        /*0086*/ 	.short	(.L_199 - .L_198)
.L_198:
        /*0088*/ 	.word	0x00000000


	//----- nvinfo : EIATTR_CBANK_PARAM_SIZE
	.align		4
.L_199:
        /*008c*/ 	.byte	0x03, 0x19
        /*008e*/ 	.short	0x0024


	//----- nvinfo : EIATTR_PARAM_CBANK
	.align		4
        /*0090*/ 	.byte	0x04, 0x0a
        /*0092*/ 	.short	(.L_201 - .L_200)
	.align		4
.L_200:
        /*0094*/ 	.word	index@(.nv.constant0._Z26_hhlpLinearBackwardWeightsILi32EfEvPKT0_S2_PS0_iii)
        /*0098*/ 	.short	0x0380
        /*009a*/ 	.short	0x0024


	//----- nvinfo : EIATTR_SW_WAR
	.align		4
.L_201:
        /*009c*/ 	.byte	0x04, 0x36
        /*009e*/ 	.short	(.L_203 - .L_202)
.L_202:
        /*00a0*/ 	.word	0x00000008
.L_203:


//--------------------- .nv.info._Z23_hhlpLinearBackwardBiasILj32ELj64ELj2E6__halfEvPKT2_PS1_ii --------------------------
	.section	.nv.info._Z23_hhlpLinearBackwardBiasILj32ELj64ELj2E6__halfEvPKT2_PS1_ii,"",@"SHT_CUDA_INFO"
	.sectionflags	@""
	.align	4


	//----- nvinfo : EIATTR_CUDA_API_VERSION
	.align		4
        /*0000*/ 	.byte	0x04, 0x37
        /*0002*/ 	.short	(.L_205 - .L_204)
.L_204:
        /*0004*/ 	.word	0x00000082


	//----- nvinfo : EIATTR_KPARAM_INFO
	.align		4
.L_205:
        /*0008*/ 	.byte	0x04, 0x17
        /*000a*/ 	.short	(.L_207 - .L_206)
.L_206:
        /*000c*/ 	.word	0x00000000
        /*0010*/ 	.short	0x0003
        /*0012*/ 	.short	0x0014
        /*0014*/ 	.byte	0x00, 0xf0, 0x11, 0x00


	//----- nvinfo : EIATTR_KPARAM_INFO
	.align		4
.L_207:
        /*0018*/ 	.byte	0x04, 0x17
        /*001a*/ 	.short	(.L_209 - .L_208)
.L_208:
        /*001c*/ 	.word	0x00000000
        /*0020*/ 	.short	0x0002
        /*0022*/ 	.short	0x0010
        /*0024*/ 	.byte	0x00, 0xf0, 0x11, 0x00


	//----- nvinfo : EIATTR_KPARAM_INFO
	.align		4
.L_209:
        /*0028*/ 	.byte	0x04, 0x17
        /*002a*/ 	.short	(.L_211 - .L_210)
.L_210:
        /*002c*/ 	.word	0x00000000
        /*0030*/ 	.short	0x0001
        /*0032*/ 	.short	0x0008
        /*0034*/ 	.byte	0x00, 0xf5, 0x21, 0x00


	//----- nvinfo : EIATTR_KPARAM_INFO
	.align		4
.L_211:
        /*0038*/ 	.byte	0x04, 0x17
        /*003a*/ 	.short	(.L_213 - .L_212)
.L_212:
        /*003c*/ 	.word	0x00000000
        /*0040*/ 	.short	0x0000
        /*0042*/ 	.short	0x0000
        /*0044*/ 	.byte	0x00, 0xf5, 0x21, 0x00


	//----- nvinfo : EIATTR_SPARSE_MMA_MASK
	.align		4
.L_213:
        /*0048*/ 	.byte	0x03, 0x50
        /*004a*/ 	.short	0x0000


	//----- nvinfo : EIATTR_MAXREG_COUNT
	.align		4
        /*004c*/ 	.byte	0x03, 0x1b
        /*004e*/ 	.short	0x00ff


	//----- nvinfo : EIATTR_NUM_BARRIERS
	.align		4
        /*0050*/ 	.byte	0x02, 0x4c
        /*0052*/ 	.byte	0x01
	.zero		1


	//----- nvinfo : EIATTR_MERCURY_ISA_VERSION
	.align		4
        /*0054*/ 	.byte	0x03, 0x5f
        /*0056*/ 	.short	0x0101


	//----- nvinfo : EIATTR_VRC_CTA_INIT_COUNT
	.align		4
        /*0058*/ 	.byte	0x02, 0x4a
	.zero		1
	.zero		1


	//----- nvinfo : EIATTR_EXIT_INSTR_OFFSETS
	.align		4
        /*005c*/ 	.byte	0x04, 0x1c
        /*005e*/ 	.short	(.L_215 - .L_214)


	//   ....[0]....
.L_214:
        /*0060*/ 	.word	0x00000b80


	//   ....[1]....
        /*0064*/ 	.word	0x00000be0


	//   ....[2]....
        /*0068*/ 	.word	0x00000d70


	//   ....[3]....
        /*006c*/ 	.word	0x00000e70


	//----- nvinfo : EIATTR_CRS_STACK_SIZE
	.align		4
.L_215:
        /*0070*/ 	.byte	0x04, 0x1e
        /*0072*/ 	.short	(.L_217 - .L_216)
.L_216:
        /*0074*/ 	.word	0x00000000


	//----- nvinfo : EIATTR_CBANK_PARAM_SIZE
	.align		4
.L_217:
        /*0078*/ 	.byte	0x03, 0x19
        /*007a*/ 	.short	0x0018


	//----- nvinfo : EIATTR_PARAM_CBANK
	.align		4
        /*007c*/ 	.byte	0x04, 0x0a
        /*007e*/ 	.short	(.L_219 - .L_218)
	.align		4
.L_218:
        /*0080*/ 	.word	index@(.nv.constant0._Z23_hhlpLinearBackwardBiasILj32ELj64ELj2E6__halfEvPKT2_PS1_ii)
        /*0084*/ 	.short	0x0380
        /*0086*/ 	.short	0x0018


	//----- nvinfo : EIATTR_SW_WAR
	.align		4
.L_219:
        /*0088*/ 	.byte	0x04, 0x36
        /*008a*/ 	.short	(.L_221 - .L_220)
.L_220:
        /*008c*/ 	.word	0x00000008
.L_221:


//--------------------- .nv.info._Z23_hhlpLinearBackwardBiasILj32ELj64ELj2EdEvPKT2_PS0_ii --------------------------
	.section	.nv.info._Z23_hhlpLinearBackwardBiasILj32ELj64ELj2EdEvPKT2_PS0_ii,"",@"SHT_CUDA_INFO"
	.sectionflags	@""
	.align	4


	//----- nvinfo : EIATTR_CUDA_API_VERSION
	.align		4
        /*0000*/ 	.byte	0x04, 0x37
        /*0002*/ 	.short	(.L_223 - .L_222)
.L_222:
        /*0004*/ 	.word	0x00000082


	//----- nvinfo : EIATTR_KPARAM_INFO
	.align		4
.L_223:
        /*0008*/ 	.byte	0x04, 0x17
        /*000a*/ 	.short	(.L_225 - .L_224)
.L_224:
        /*000c*/ 	.word	0x00000000
        /*0010*/ 	.short	0x0003
        /*0012*/ 	.short	0x0014
        /*0014*/ 	.byte	0x00, 0xf0, 0x11, 0x00


	//----- nvinfo : EIATTR_KPARAM_INFO
	.align		4
.L_225:
        /*0018*/ 	.byte	0x04, 0x17
        /*001a*/ 	.short	(.L_227 - .L_226)
.L_226:
        /*001c*/ 	.word	0x00000000
        /*0020*/ 	.short	0x0002
        /*0022*/ 	.short	0x0010
        /*0024*/ 	.byte	0x00, 0xf0, 0x11, 0x00


	//----- nvinfo : EIATTR_KPARAM_INFO
	.align		4
.L_227:
        /*0028*/ 	.byte	0x04, 0x17
        /*002a*/ 	.short	(.L_229 - .L_228)
.L_228:
        /*002c*/ 	.word	0x00000000
        /*0030*/ 	.short	0x0001
        /*0032*/ 	.short	0x0008
        /*0034*/ 	.byte	0x00, 0xf5, 0x21, 0x00


	//----- nvinfo : EIATTR_KPARAM_INFO
	.align		4
.L_229:
        /*0038*/ 	.byte	0x04, 0x17
        /*003a*/ 	.short	(.L_231 - .L_230)
.L_230:
        /*003c*/ 	.word	0x00000000
        /*0040*/ 	.short	0x0000
        /*0042*/ 	.short	0x0000
        /*0044*/ 	.byte	0x00, 0xf5, 0x21, 0x00


	//----- nvinfo : EIATTR_SPARSE_MMA_MASK
	.align		4
.L_231:
        /*0048*/ 	.byte	0x03, 0x50
        /*004a*/ 	.short	0x0000


	//----- nvinfo : EIATTR_MAXREG_COUNT
	.align		4
        /*004c*/ 	.byte	0x03, 0x1b
        /*004e*/ 	.short	0x00ff


	//----- nvinfo : EIATTR_NUM_BARRIERS
	.align		4
        /*0050*/ 	.byte	0x02, 0x4c
        /*0052*/ 	.byte	0x01
	.zero		1


	//----- nvinfo : EIATTR_MERCURY_ISA_VERSION
	.align		4
        /*0054*/ 	.byte	0x03, 0x5f
        /*0056*/ 	.short	0x0101


	//----- nvinfo : EIATTR_VRC_CTA_INIT_COUNT
	.align		4
        /*0058*/ 	.byte	0x02, 0x4a
	.zero		1
	.zero		1


	//----- nvinfo : EIATTR_EXIT_INSTR_OFFSETS
	.align		4
        /*005c*/ 	.byte	0x04, 0x1c
        /*005e*/ 	.short	(.L_233 - .L_232)


	//   ....[0]....
.L_232:
        /*0060*/ 	.word	0x00000ba0


	//   ....[1]....
        /*0064*/ 	.word	0x00000c10


	//   ....[2]....
        /*0068*/ 	.word	0x00000e50


	//   ....[3]....
        /*006c*/ 	.word	0x00000fe0


	//----- nvinfo : EIATTR_CRS_STACK_SIZE
	.align		4
.L_233:
        /*0070*/ 	.byte	0x04, 0x1e
        /*0072*/ 	.short	(.L_235 - .L_234)
.L_234:
        /*0074*/ 	.word	0x00000000


	//----- nvinfo : EIATTR_CBANK_PARAM_SIZE
	.align		4
.L_235:
        /*0078*/ 	.byte	0x03, 0x19
        /*007a*/ 	.short	0x0018


	//----- nvinfo : EIATTR_PARAM_CBANK
	.align		4
        /*007c*/ 	.byte	0x04, 0x0a
        /*007e*/ 	.short	(.L_237 - .L_236)
	.align		4
.L_236:
        /*0080*/ 	.word	index@(.nv.constant0._Z23_hhlpLinearBackwardBiasILj32ELj64ELj2EdEvPKT2_PS0_ii)
        /*0084*/ 	.short	0x0380
        /*0086*/ 	.short	0x0018


	//----- nvinfo : EIATTR_SW_WAR
	.align		4
.L_237:
        /*0088*/ 	.byte	0x04, 0x36
        /*008a*/ 	.short	(.L_239 - .L_238)
.L_238:
        /*008c*/ 	.word	0x00000008
.L_239:


//--------------------- .nv.info._Z23_hhlpLinearBackwardBiasILj32ELj64ELj2EfEvPKT2_PS0_ii --------------------------
	.section	.nv.info._Z23_hhlpLinearBackwardBiasILj32ELj64ELj2EfEvPKT2_PS0_ii,"",@"SHT_CUDA_INFO"
	.sectionflags	@""
	.align	4


	//----- nvinfo : EIATTR_CUDA_API_VERSION
	.align		4
        /*0000*/ 	.byte	0x04, 0x37
        /*0002*/ 	.short	(.L_241 - .L_240)
.L_240:
        /*0004*/ 	.word	0x00000082


	//----- nvinfo : EIATTR_KPARAM_INFO
	.align		4
.L_241:
        /*0008*/ 	.byte	0x04, 0x17
        /*000a*/ 	.short	(.L_243 - .L_242)
.L_242:
        /*000c*/ 	.word	0x00000000
        /*0010*/ 	.short	0x0003
        /*0012*/ 	.short	0x0014
        /*0014*/ 	.byte	0x00, 0xf0, 0x11, 0x00


	//----- nvinfo : EIATTR_KPARAM_INFO
	.align		4
.L_243:
        /*0018*/ 	.byte	0x04, 0x17
        /*001a*/ 	.short	(.L_245 - .L_244)
.L_244:
        /*001c*/ 	.word	0x00000000
        /*0020*/ 	.short	0x0002
        /*0022*/ 	.short	0x0010
        /*0024*/ 	.byte	0x00, 0xf0, 0x11, 0x00


	//----- nvinfo : EIATTR_KPARAM_INFO
	.align		4
.L_245:
        /*0028*/ 	.byte	0x04, 0x17
        /*002a*/ 	.short	(.L_247 - .L_246)
.L_246:
        /*002c*/ 	.word	0x00000000
        /*0030*/ 	.short	0x0001
        /*0032*/ 	.short	0x0008
        /*0034*/ 	.byte	0x00, 0xf5, 0x21, 0x00


	//----- nvinfo : EIATTR_KPARAM_INFO
	.align		4
.L_247:
        /*0038*/ 	.byte	0x04, 0x17
        /*003a*/ 	.short	(.L_249 - .L_248)
.L_248:
        /*003c*/ 	.word	0x00000000
        /*0040*/ 	.short	0x0000
        /*0042*/ 	.short	0x0000
        /*0044*/ 	.byte	0x00, 0xf5, 0x21, 0x00


	//----- nvinfo : EIATTR_SPARSE_MMA_MASK
	.align		4
.L_249:
        /*0048*/ 	.byte	0x03, 0x50
        /*004a*/ 	.short	0x0000


	//----- nvinfo : EIATTR_MAXREG_COUNT
	.align		4
        /*004c*/ 	.byte	0x03, 0x1b
        /*004e*/ 	.short	0x00ff


	//----- nvinfo : EIATTR_NUM_BARRIERS
	.align		4
        /*0050*/ 	.byte	0x02, 0x4c
        /*0052*/ 	.byte	0x01
	.zero		1


	//----- nvinfo : EIATTR_MERCURY_ISA_VERSION
	.align		4
        /*0054*/ 	.byte	0x03, 0x5f
        /*0056*/ 	.short	0x0101


	//----- nvinfo : EIATTR_VRC_CTA_INIT_COUNT
	.align		4
        /*0058*/ 	.byte	0x02, 0x4a
	.zero		1
	.zero		1


	//----- nvinfo : EIATTR_EXIT_INSTR_OFFSETS
	.align		4
        /*005c*/ 	.byte	0x04, 0x1c
        /*005e*/ 	.short	(.L_251 - .L_250)


	//   ....[0]....
.L_250:
        /*0060*/ 	.word	0x00000ba0


	//   ....[1]....
        /*0064*/ 	.word	0x00000c10


	//   ....[2]....
        /*0068*/ 	.word	0x00000dc0


	//   ....[3]....
        /*006c*/ 	.word	0x00000ed0


	//----- nvinfo : EIATTR_CRS_STACK_SIZE
	.align		4
.L_251:
        /*0070*/ 	.byte	0x04, 0x1e
        /*0072*/ 	.short	(.L_253 - .L_252)
.L_252:
        /*0074*/ 	.word	0x00000000


	//----- nvinfo : EIATTR_CBANK_PARAM_SIZE
	.align		4
.L_253:
        /*0078*/ 	.byte	0x03, 0x19
        /*007a*/ 	.short	0x0018


	//----- nvinfo : EIATTR_PARAM_CBANK
	.align		4
        /*007c*/ 	.byte	0x04, 0x0a
        /*007e*/ 	.short	(.L_255 - .L_254)
	.align		4
.L_254:
        /*0080*/ 	.word	index@(.nv.constant0._Z23_hhlpLinearBackwardBiasILj32ELj64ELj2EfEvPKT2_PS0_ii)
        /*0084*/ 	.short	0x0380
        /*0086*/ 	.short	0x0018


	//----- nvinfo : EIATTR_SW_WAR
	.align		4
.L_255:
        /*0088*/ 	.byte	0x04, 0x36
        /*008a*/ 	.short	(.L_257 - .L_256)
.L_256:
        /*008c*/ 	.word	0x00000008
.L_257:


//--------------------- .nv.info._Z18_hhlpLinearForwardILj32ELj32E6__halfEvPKT1_S3_S3_PS1_iii --------------------------
	.section	.nv.info._Z18_hhlpLinearForwardILj32ELj32E6__halfEvPKT1_S3_S3_PS1_iii,"",@"SHT_CUDA_INFO"
	.sectionflags	@""
	.align	4


	//----- nvinfo : EIATTR_CUDA_API_VERSION
	.align		4
        /*0000*/ 	.byte	0x04, 0x37
        /*0002*/ 	.short	(.L_259 - .L_258)
.L_258:
        /*0004*/ 	.word	0x00000082


	//----- nvinfo : EIATTR_KPARAM_INFO
	.align		4
.L_259:
        /*0008*/ 	.byte	0x04, 0x17
        /*000a*/ 	.short	(.L_261 - .L_260)
.L_260:
        /*000c*/ 	.word	0x00000000
        /*0010*/ 	.short	0x0006
        /*0012*/ 	.short	0x0028
        /*0014*/ 	.byte	0x00, 0xf0, 0x11, 0x00


	//----- nvinfo : EIATTR_KPARAM_INFO
	.align		4
.L_261:
        /*0018*/ 	.byte	0x04, 0x17
        /*001a*/ 	.short	(.L_263 - .L_262)
.L_262:
        /*001c*/ 	.word	0x00000000
        /*0020*/ 	.short	0x0005
        /*0022*/ 	.short	0x0024
        /*0024*/ 	.byte	0x00, 0xf0, 0x11, 0x00


	//----- nvinfo : EIATTR_KPARAM_INFO
	.align		4
.L_263:
        /*0028*/ 	.byte	0x04, 0x17
        /*002a*/ 	.short	(.L_265 - .L_264)
.L_264:
        /*002c*/ 	.word	0x00000000
        /*0030*/ 	.short	0x0004
        /*0032*/ 	.short	0x0020
        /*0034*/ 	.byte	0x00, 0xf0, 0x11, 0x00


	//----- nvinfo : EIATTR_KPARAM_INFO
	.align		4
.L_265:
        /*0038*/ 	.byte	0x04, 0x17
        /*003a*/ 	.short	(.L_267 - .L_266)
.L_266:
        /*003c*/ 	.word	0x00000000
        /*0040*/ 	.short	0x0003
        /*0042*/ 	.short	0x0018
        /*0044*/ 	.byte	0x00, 0xf5, 0x21, 0x00


	//----- nvinfo : EIATTR_KPARAM_INFO
	.align		4
.L_267:
        /*0048*/ 	.byte	0x04, 0x17
        /*004a*/ 	.short	(.L_269 - .L_268)
.L_268:
        /*004c*/ 	.word	0x00000000
        /*0050*/ 	.short	0x0002
        /*0052*/ 	.short	0x0010
        /*0054*/ 	.byte	0x00, 0xf5, 0x21, 0x00


	//----- nvinfo : EIATTR_KPARAM_INFO
	.align		4
.L_269:
        /*0058*/ 	.byte	0x04, 0x17
        /*005a*/ 	.short	(.L_271 - .L_270)
.L_270:
        /*005c*/ 	.word	0x00000000
        /*0060*/ 	.short	0x0001
        /*0062*/ 	.short	0x0008
        /*0064*/ 	.byte	0x00, 0xf5, 0x21, 0x00


	//----- nvinfo : EIATTR_KPARAM_INFO
	.align		4
.L_271:
        /*0068*/ 	.byte	0x04, 0x17
        /*006a*/ 	.short	(.L_273 - .L_272)
.L_272:
        /*006c*/ 	.word	0x00000000
        /*0070*/ 	.short	0x0000
        /*0072*/ 	.short	0x0000
        /*0074*/ 	.byte	0x00, 0xf5, 0x21, 0x00


	//----- nvinfo : EIATTR_SPARSE_MMA_MASK
	.align		4
.L_273:
        /*0078*/ 	.byte	0x03, 0x50
        /*007a*/ 	.short	0x0000


	//----- nvinfo : EIATTR_MAXREG_COUNT
	.align		4
        /*007c*/ 	.byte	0x03, 0x1b
        /*007e*/ 	.short	0x00ff


	//----- nvinfo : EIATTR_NUM_BARRIERS
	.align		4
        /*0080*/ 	.byte	0x02, 0x4c
        /*0082*/ 	.byte	0x01
	.zero		1


	//----- nvinfo : EIATTR_MERCURY_ISA_VERSION
	.align		4
        /*0084*/ 	.byte	0x03, 0x5f
        /*0086*/ 	.short	0x0101


	//----- nvinfo : EIATTR_VRC_CTA_INIT_COUNT
	.align		4
        /*0088*/ 	.byte	0x02, 0x4a
	.zero		1
	.zero		1


	//----- nvinfo : EIATTR_EXIT_INSTR_OFFSETS
	.align		4
        /*008c*/ 	.byte	0x04, 0x1c
        /*008e*/ 	.short	(.L_275 - .L_274)


	//   ....[0]....
.L_274:
        /*0090*/ 	.word	0x00000060


	//   ....[1]....
        /*0094*/ 	.word	0x00001c50


	//   ....[2]....
        /*0098*/ 	.word	0x00001cb0


	//   ....[3]....
        /*009c*/ 	.word	0x00001d00


	//   ....[4]....
        /*00a0*/ 	.word	0x00001d50


	//   ....[5]....
        /*00a4*/ 	.word	0x00001da0


	//   ....[6]....
        /*00a8*/ 	.word	0x00001e70


	//----- nvinfo : EIATTR_CRS_STACK_SIZE
	.align		4
.L_275:
        /*00ac*/ 	.byte	0x04, 0x1e
        /*00ae*/ 	.short	(.L_277 - .L_276)
.L_276:
        /*00b0*/ 	.word	0x00000000


	//----- nvinfo : EIATTR_CBANK_PARAM_SIZE
	.align		4
.L_277:
        /*00b4*/ 	.byte	0x03, 0x19
        /*00b6*/ 	.short	0x002c


	//----- nvinfo : EIATTR_PARAM_CBANK
	.align		4
        /*00b8*/ 	.byte	0x04, 0x0a
        /*00ba*/ 	.short	(.L_279 - .L_278)
	.align		4
.L_278:
        /*00bc*/ 	.word	index@(.nv.constant0._Z18_hhlpLinearForwardILj32ELj32E6__halfEvPKT1_S3_S3_PS1_iii)
        /*00c0*/ 	.short	0x0380
        /*00c2*/ 	.short	0x002c


	//----- nvinfo : EIATTR_SW_WAR
	.align		4
.L_279:
        /*00c4*/ 	.byte	0x04, 0x36
        /*00c6*/ 	.short	(.L_281 - .L_280)
.L_280:
        /*00c8*/ 	.word	0x00000008
.L_281:


//--------------------- .nv.info._Z18_hhlpLinearForwardILj32ELj32EdEvPKT1_S2_S2_PS0_iii --------------------------
	.section	.nv.info._Z18_hhlpLinearForwardILj32ELj32EdEvPKT1_S2_S2_PS0_iii,"",@"SHT_CUDA_INFO"
	.sectionflags	@""
	.align	4


	//----- nvinfo : EIATTR_CUDA_API_VERSION
	.align		4
        /*0000*/ 	.byte	0x04, 0x37
        /*0002*/ 	.short	(.L_283 - .L_282)
.L_282:
        /*0004*/ 	.word	0x00000082


	//----- nvinfo : EIATTR_KPARAM_INFO
	.align		4
.L_283:
        /*0008*/ 	.byte	0x04, 0x17
        /*000a*/ 	.short	(.L_285 - .L_284)
.L_284:
        /*000c*/ 	.word	0x00000000
        /*0010*/ 	.short	0x0006
        /*0012*/ 	.short	0x0028
        /*0014*/ 	.byte	0x00, 0xf0, 0x11, 0x00


	//----- nvinfo : EIATTR_KPARAM_INFO
	.align		4
.L_285:
        /*0018*/ 	.byte	0x04, 0x17
        /*001a*/ 	.short	(.L_287 - .L_286)
.L_286:
        /*001c*/ 	.word	0x00000000
        /*0020*/ 	.short	0x0005
        /*0022*/ 	.short	0x0024
        /*0024*/ 	.byte	0x00, 0xf0, 0x11, 0x00


	//----- nvinfo : EIATTR_KPARAM_INFO
	.align		4
.L_287:
        /*0028*/ 	.byte	0x04, 0x17
        /*002a*/ 	.short	(.L_289 - .L_288)
.L_288:
        /*002c*/ 	.word	0x00000000
        /*0030*/ 	.short	0x0004
        /*0032*/ 	.short	0x0020
        /*0034*/ 	.byte	0x00, 0xf0, 0x11, 0x00


	//----- nvinfo : EIATTR_KPARAM_INFO
	.align		4
.L_289:
        /*0038*/ 	.byte	0x04, 0x17
        /*003a*/ 	.short	(.L_291 - .L_290)
.L_290:
        /*003c*/ 	.word	0x00000000
        /*0040*/ 	.short	0x0003
        /*0042*/ 	.short	0x0018
        /*0044*/ 	.byte	0x00, 0xf5, 0x21, 0x00


	//----- nvinfo : EIATTR_KPARAM_INFO
	.align		4
.L_291:
        /*0048*/ 	.byte	0x04, 0x17
        /*004a*/ 	.short	(.L_293 - .L_292)
.L_292:
        /*004c*/ 	.word	0x00000000
        /*0050*/ 	.short	0x0002
        /*0052*/ 	.short	0x0010
        /*0054*/ 	.byte	0x00, 0xf5, 0x21, 0x00


	//----- nvinfo : EIATTR_KPARAM_INFO
	.align		4
.L_293:
        /*0058*/ 	.byte	0x04, 0x17
        /*005a*/ 	.short	(.L_295 - .L_294)
.L_294:
        /*005c*/ 	.word	0x00000000
        /*0060*/ 	.short	0x0001
        /*0062*/ 	.short	0x0008
        /*0064*/ 	.byte	0x00, 0xf5, 0x21, 0x00


	//----- nvinfo : EIATTR_KPARAM_INFO
	.align		4
.L_295:
        /*0068*/ 	.byte	0x04, 0x17
        /*006a*/ 	.short	(.L_297 - .L_296)
.L_296:
        /*006c*/ 	.word	0x00000000
        /*0070*/ 	.short	0x0000
        /*0072*/ 	.short	0x0000
        /*0074*/ 	.byte	0x00, 0xf5, 0x21, 0x00


	//----- nvinfo : EIATTR_SPARSE_MMA_MASK
	.align		4
.L_297:
        /*0078*/ 	.byte	0x03, 0x50
        /*007a*/ 	.short	0x0000


	//----- nvinfo : EIATTR_MAXREG_COUNT
	.align		4
        /*007c*/ 	.byte	0x03, 0x1b
        /*007e*/ 	.short	0x00ff


	//----- nvinfo : EIATTR_NUM_BARRIERS
	.align		4
        /*0080*/ 	.byte	0x02, 0x4c
        /*0082*/ 	.byte	0x01
	.zero		1


	//----- nvinfo : EIATTR_MERCURY_ISA_VERSION
	.align		4
        /*0084*/ 	.byte	0x03, 0x5f
        /*0086*/ 	.short	0x0101


	//----- nvinfo : EIATTR_VRC_CTA_INIT_COUNT
	.align		4
        /*0088*/ 	.byte	0x02, 0x4a
	.zero		1
	.zero		1


	//----- nvinfo : EIATTR_EXIT_INSTR_OFFSETS
	.align		4
        /*008c*/ 	.byte	0x04, 0x1c
        /*008e*/ 	.short	(.L_299 - .L_298)


	//   ....[0]....
.L_298:
        /*0090*/ 	.word	0x00000060


	//   ....[1]....
        /*0094*/ 	.word	0x00001090


	//   ....[2]....
        /*0098*/ 	.word	0x000010f0


	//   ....[3]....
        /*009c*/ 	.word	0x00001150


	//   ....[4]....
        /*00a0*/ 	.word	0x000011b0


	//   ....[5]....
        /*00a4*/ 	.word	0x00001210


	//   ....[6]....
        /*00a8*/ 	.word	0x000012f0


	//----- nvinfo : EIATTR_CRS_STACK_SIZE
	.align		4
.L_299:
        /*00ac*/ 	.byte	0x04, 0x1e
        /*00ae*/ 	.short	(.L_301 - .L_300)
.L_300:
        /*00b0*/ 	.word	0x00000000


	//----- nvinfo : EIATTR_CBANK_PARAM_SIZE
	.align		4
.L_301:
        /*00b4*/ 	.byte	0x03, 0x19
        /*00b6*/ 	.short	0x002c


	//----- nvinfo : EIATTR_PARAM_CBANK
	.align		4
        /*00b8*/ 	.byte	0x04, 0x0a
        /*00ba*/ 	.short	(.L_303 - .L_302)
	.align		4
.L_302:
        /*00bc*/ 	.word	index@(.nv.constant0._Z18_hhlpLinearForwardILj32ELj32EdEvPKT1_S2_S2_PS0_iii)
        /*00c0*/ 	.short	0x0380
        /*00c2*/ 	.short	0x002c


	//----- nvinfo : EIATTR_SW_WAR
	.align		4
.L_303:
        /*00c4*/ 	.byte	0x04, 0x36
        /*00c6*/ 	.short	(.L_305 - .L_304)
.L_304:
        /*00c8*/ 	.word	0x00000008
.L_305:


//--------------------- .nv.info._Z18_hhlpLinearForwardILj32ELj32EfEvPKT1_S2_S2_PS0_iii --------------------------
	.section	.nv.info._Z18_hhlpLinearForwardILj32ELj32EfEvPKT1_S2_S2_PS0_iii,"",@"SHT_CUDA_INFO"
	.sectionflags	@""
	.align	4


	//----- nvinfo : EIATTR_CUDA_API_VERSION
	.align		4
        /*0000*/ 	.byte	0x04, 0x37
        /*0002*/ 	.short	(.L_307 - .L_306)
.L_306:
        /*0004*/ 	.word	0x00000082


	//----- nvinfo : EIATTR_KPARAM_INFO
	.align		4
.L_307:
        /*0008*/ 	.byte	0x04, 0x17
        /*000a*/ 	.short	(.L_309 - .L_308)
.L_308:
        /*000c*/ 	.word	0x00000000
        /*0010*/ 	.short	0x0006
        /*0012*/ 	.short	0x0028
        /*0014*/ 	.byte	0x00, 0xf0, 0x11, 0x00


	//----- nvinfo : EIATTR_KPARAM_INFO
	.align		4
.L_309:
        /*0018*/ 	.byte	0x04, 0x17
        /*001a*/ 	.short	(.L_311 - .L_310)
.L_310:
        /*001c*/ 	.word	0x00000000
        /*0020*/ 	.short	0x0005
        /*0022*/ 	.short	0x0024
        /*0024*/ 	.byte	0x00, 0xf0, 0x11, 0x00


	//----- nvinfo : EIATTR_KPARAM_INFO
	.align		4
.L_311:
        /*0028*/ 	.byte	0x04, 0x17
        /*002a*/ 	.short	(.L_313 - .L_312)
.L_312:
        /*002c*/ 	.word	0x00000000
        /*0030*/ 	.short	0x0004
        /*0032*/ 	.short	0x0020
        /*0034*/ 	.byte	0x00, 0xf0, 0x11, 0x00


	//----- nvinfo : EIATTR_KPARAM_INFO
	.align		4
.L_313:
        /*0038*/ 	.byte	0x04, 0x17
        /*003a*/ 	.short	(.L_315 - .L_314)
.L_314:
        /*003c*/ 	.word	0x00000000
        /*0040*/ 	.short	0x0003
        /*0042*/ 	.short	0x0018
        /*0044*/ 	.byte	0x00, 0xf5, 0x21, 0x00


	//----- nvinfo : EIATTR_KPARAM_INFO
	.align		4
.L_315:
        /*0048*/ 	.byte	0x04, 0x17
        /*004a*/ 	.short	(.L_317 - .L_316)
.L_316:
        /*004c*/ 	.word	0x00000000
        /*0050*/ 	.short	0x0002
        /*0052*/ 	.short	0x0010
        /*0054*/ 	.byte	0x00, 0xf5, 0x21, 0x00


	//----- nvinfo : EIATTR_KPARAM_INFO
	.align		4
.L_317:
        /*0058*/ 	.byte	0x04, 0x17
        /*005a*/ 	.short	(.L_319 - .L_318)
.L_318:
        /*005c*/ 	.word	0x00000000
        /*0060*/ 	.short	0x0001
        /*0062*/ 	.short	0x0008
        /*0064*/ 	.byte	0x00, 0xf5, 0x21, 0x00


	//----- nvinfo : EIATTR_KPARAM_INFO
	.align		4
.L_319:
        /*0068*/ 	.byte	0x04, 0x17
        /*006a*/ 	.short	(.L_321 - .L_320)
.L_320:
        /*006c*/ 	.word	0x00000000
        /*0070*/ 	.short	0x0000
        /*0072*/ 	.short	0x0000
        /*0074*/ 	.byte	0x00, 0xf5, 0x21, 0x00


	//----- nvinfo : EIATTR_SPARSE_MMA_MASK
	.align		4
.L_321:
        /*0078*/ 	.byte	0x03, 0x50
        /*007a*/ 	.short	0x0000


	//----- nvinfo : EIATTR_MAXREG_COUNT
	.align		4
        /*007c*/ 	.byte	0x03, 0x1b
        /*007e*/ 	.short	0x00ff


	//----- nvinfo : EIATTR_NUM_BARRIERS
	.align		4
        /*0080*/ 	.byte	0x02, 0x4c
        /*0082*/ 	.byte	0x01
	.zero		1


	//----- nvinfo : EIATTR_MERCURY_ISA_VERSION
	.align		4
        /*0084*/ 	.byte	0x03, 0x5f
        /*0086*/ 	.short	0x0101


	//----- nvinfo : EIATTR_VRC_CTA_INIT_COUNT
	.align		4
        /*0088*/ 	.byte	0x02, 0x4a
	.zero		1
	.zero		1


	//----- nvinfo : EIATTR_EXIT_INSTR_OFFSETS
	.align		4
        /*008c*/ 	.byte	0x04, 0x1c
        /*008e*/ 	.short	(.L_323 - .L_322)


	//   ....[0]....
.L_322:
        /*0090*/ 	.word	0x00000060


	//   ....[1]....
        /*0094*/ 	.word	0x00001090


	//   ....[2]....
        /*0098*/ 	.word	0x000010f0


	//   ....[3]....
        /*009c*/ 	.word	0x00001150


	//   ....[4]....
        /*00a0*/ 	.word	0x000011b0


	//   ....[5]....
        /*00a4*/ 	.word	0x00001210


	//   ....[6]....
        /*00a8*/ 	.word	0x000012f0


	//----- nvinfo : EIATTR_CRS_STACK_SIZE
	.align		4
.L_323:
        /*00ac*/ 	.byte	0x04, 0x1e
        /*00ae*/ 	.short	(.L_325 - .L_324)
.L_324:
        /*00b0*/ 	.word	0x00000000


	//----- nvinfo : EIATTR_CBANK_PARAM_SIZE
	.align		4
.L_325:
        /*00b4*/ 	.byte	0x03, 0x19
        /*00b6*/ 	.short	0x002c


	//----- nvinfo : EIATTR_PARAM_CBANK
	.align		4
        /*00b8*/ 	.byte	0x04, 0x0a
        /*00ba*/ 	.short	(.L_327 - .L_326)
	.align		4
.L_326:
        /*00bc*/ 	.word	index@(.nv.constant0._Z18_hhlpLinearForwardILj32ELj32EfEvPKT1_S2_S2_PS0_iii)
        /*00c0*/ 	.short	0x0380
        /*00c2*/ 	.short	0x002c


	//----- nvinfo : EIATTR_SW_WAR
	.align		4
.L_327:
        /*00c4*/ 	.byte	0x04, 0x36
        /*00c6*/ 	.short	(.L_329 - .L_328)
.L_328:
        /*00c8*/ 	.word	0x00000008
.L_329:


//--------------------- .nv.callgraph             --------------------------
	.section	.nv.callgraph,"",@"SHT_CUDA_CALLGRAPH"
	.align	4
	.sectionentsize	8
	.align		4
        /*0000*/ 	.word	0x00000000
	.align		4
        /*0004*/ 	.word	0xffffffff
	.align		4
        /*0008*/ 	.word	0x00000000
	.align		4
        /*000c*/ 	.word	0xfffffffe
	.align		4
        /*0010*/ 	.word	0x00000000
	.align		4
        /*0014*/ 	.word	0xfffffffd
	.align		4
        /*0018*/ 	.word	0x00000000
	.align		4
        /*001c*/ 	.word	0xfffffffc


//--------------------- .text._Z23_hhlpLinearBackwardDataILi32E6__halfEvPKT0_S3_PS1_iii --------------------------
	.section	.text._Z23_hhlpLinearBackwardDataILi32E6__halfEvPKT0_S3_PS1_iii,"ax",@progbits
	.align	128
        .global         _Z23_hhlpLinearBackwardDataILi32E6__halfEvPKT0_S3_PS1_iii
        .type           _Z23_hhlpLinearBackwardDataILi32E6__halfEvPKT0_S3_PS1_iii,@function
        .size           _Z23_hhlpLinearBackwardDataILi32E6__halfEvPKT0_S3_PS1_iii,(.L_x_162 - _Z23_hhlpLinearBackwardDataILi32E6__halfEvPKT0_S3_PS1_iii)
        .other          _Z23_hhlpLinearBackwardDataILi32E6__halfEvPKT0_S3_PS1_iii,@"STO_CUDA_ENTRY STV_DEFAULT"
_Z23_hhlpLinearBackwardDataILi32E6__halfEvPKT0_S3_PS1_iii:
.text._Z23_hhlpLinearBackwardDataILi32E6__halfEvPKT0_S3_PS1_iii:
[----:B------:R-:W-:Y:S01]  /*0000*/  LDC R1, c[0x0][0x37c] ;  /* 0x0000df00ff017b82 */ /* 0x000fe20000000800 */
[----:B------:R-:W0:Y:S07]  /*0010*/  S2R R3, SR_CTAID.Y ;  /* 0x0000000000037919 */ /* 0x000e2e0000002600 */
[----:B------:R-:W1:Y:S01]  /*0020*/  LDC R0, c[0x0][0x39c] ;  /* 0x0000e700ff007b82 */ /* 0x000e620000000800 */
[----:B------:R-:W2:Y:S01]  /*0030*/  LDCU UR4, c[0x0][0x3a0] ;  /* 0x00007400ff0477ac */ /* 0x000ea20008000800 */
[----:B------:R-:W0:Y:S01]  /*0040*/  S2R R2, SR_TID.Y ;  /* 0x0000000000027919 */ /* 0x000e220000002200 */
[----:B------:R-:W3:Y:S01]  /*0050*/  S2R R5, SR_CTAID.X ;  /* 0x0000000000057919 */ /* 0x000ee20000002500 */
[----:B------:R-:W3:Y:S01]  /*0060*/  S2R R4, SR_TID.X ;  /* 0x0000000000047919 */ /* 0x000ee20000002100 */
[----:B0-----:R-:W-:-:S05]  /*0070*/  IMAD R3, R3, 0x20, R2 ;  /* 0x0000002003037824 */ /* 0x001fca00078e0202 */
[----:B--2---:R-:W-:Y:S01]  /*0080*/  ISETP.GE.AND P0, PT, R3, UR4, PT ;  /* 0x0000000403007c0c */ /* 0x004fe2000bf06270 */
[----:B---3--:R-:W-:-:S05]  /*0090*/  IMAD R5, R5, 0x20, R4 ;  /* 0x0000002005057824 */ /* 0x008fca00078e0204 */
[----:B-1----:R-:W-:-:S13]  /*00a0*/  ISETP.GE.OR P0, PT, R5, R0, P0 ;  /* 0x000000000500720c */ /* 0x002fda0000706670 */
[----:B------:R-:W-:Y:S05]  /*00b0*/  @P0 EXIT ;  /* 0x000000000000094d */ /* 0x000fea0003800000 */
[----:B------:R-:W0:Y:S01]  /*00c0*/  LDCU UR5, c[0x0][0x398] ;  /* 0x00007300ff0577ac */ /* 0x000e220008000800 */
[----:B------:R-:W-:Y:S01]  /*00d0*/  PRMT R24, RZ, 0x7610, R24 ;  /* 0x00007610ff187816 */ /* 0x000fe20000000018 */
[----:B------:R-:W1:Y:S01]  /*00e0*/  LDCU.64 UR8, c[0x0][0x358] ;  /* 0x00006b00ff0877ac */ /* 0x000e620008000a00 */
[----:B0-----:R-:W-:-:S09]  /*00f0*/  UISETP.GE.AND UP0, UPT, UR5, 0x1, UPT ;  /* 0x000000010500788c */ /* 0x001fd2000bf06270 */
[----:B-1----:R-:W-:Y:S05]  /*0100*/  BRA.U !UP0, `(.L_x_0) ;  /* 0x0000000908d07547 */ /* 0x002fea000b800000 */
[----:B------:R-:W-:Y:S02]  /*0110*/  UISETP.GE.U32.AND UP1, UPT, UR5, 0x8, UPT ;  /* 0x000000080500788c */ /* 0x000fe4000bf26070 */
[----:B------:R-:W-:Y:S01]  /*0120*/  IMAD R4, R3, UR5, RZ ;  /* 0x0000000503047c24 */ /* 0x000fe2000f8e02ff */
[----:B------:R-:W-:Y:S01]  /*0130*/  ULOP3.LUT UR6, UR5, 0x7, URZ, 0xc0, !UPT ;  /* 0x0000000705067892 */ /* 0x000fe2000f8ec0ff */
[----:B------:R-:W-:-:S03]  /*0140*/  UMOV UR4, URZ ;  /* 0x000000ff00047c82 */ /* 0x000fc60008000000 */
[----:B------:R-:W-:Y:S01]  /*0150*/  SHF.R.S32.HI R7, RZ, 0x1f, R4 ;  /* 0x0000001fff077819 */ /* 0x000fe20000011404 */
[----:B------:R-:W-:Y:S01]  /*0160*/  UISETP.NE.AND UP0, UPT, UR6, URZ, UPT ;  /* 0x000000ff0600728c */ /* 0x000fe2000bf05270 */
[----:B------:R-:W-:Y:S10]  /*0170*/  BRA.U !UP1, `(.L_x_1) ;  /* 0x0000000509607547 */ /* 0x000ff4000b800000 */
[----:B------:R-:W0:Y:S01]  /*0180*/  LDCU.64 UR10, c[0x0][0x380] ;  /* 0x00007000ff0a77ac */ /* 0x000e220008000a00 */
[----:B------:R-:W1:Y:S01]  /*0190*/  LDC R2, c[0x0][0x39c] ;  /* 0x0000e700ff027b82 */ /* 0x000e620000000800 */
[C---:B------:R-:W-:Y:S01]  /*01a0*/  IMAD.SHL.U32 R6, R0.reuse, 0x2, RZ ;  /* 0x0000000200067824 */ /* 0x040fe200078e00ff */
[----:B------:R-:W-:Y:S01]  /*01b0*/  SHF.R.S32.HI R25, RZ, 0x1f, R5 ;  /* 0x0000001fff197819 */ /* 0x000fe20000011405 */
[----:B------:R-:W-:Y:S01]  /*01c0*/  ULOP3.LUT UR4, UR5, 0x7ffffff8, URZ, 0xc0, !UPT ;  /* 0x7ffffff805047892 */ /* 0x000fe2000f8ec0ff */
[C---:B------:R-:W-:Y:S02]  /*01d0*/  IMAD R8, R0.reuse, 0x3, RZ ;  /* 0x0000000300087824 */ /* 0x040fe400078e02ff */
[C---:B------:R-:W-:Y:S01]  /*01e0*/  IMAD.SHL.U32 R9, R0.reuse, 0x4, RZ ;  /* 0x0000000400097824 */ /* 0x040fe200078e00ff */
[----:B------:R-:W-:Y:S01]  /*01f0*/  UIADD3 UR7, UPT, UPT, -UR4, URZ, URZ ;  /* 0x000000ff04077290 */ /* 0x000fe2000fffe1ff */
[C---:B------:R-:W-:Y:S02]  /*0200*/  IMAD R10, R0.reuse, 0x5, RZ ;  /* 0x00000005000a7824 */ /* 0x040fe400078e02ff */
[----:B------:R-:W-:-:S02]  /*0210*/  IMAD R11, R0, 0x6, RZ ;  /* 0x00000006000b7824 */ /* 0x000fc400078e02ff */
[----:B------:R-:W-:Y:S02]  /*0220*/  IMAD R22, R0, 0x7, RZ ;  /* 0x0000000700167824 */ /* 0x000fe400078e02ff */
[----:B------:R-:W-:Y:S01]  /*0230*/  IMAD.MOV.U32 R23, RZ, RZ, RZ ;  /* 0x000000ffff177224 */ /* 0x000fe200078e00ff */
[----:B0-----:R-:W-:-:S04]  /*0240*/  LEA R17, P0, R4, UR10, 0x1 ;  /* 0x0000000a04117c11 */ /* 0x001fc8000f8008ff */
[----:B------:R-:W-:Y:S01]  /*0250*/  LEA.HI.X R26, R4, UR11, R7, 0x1, P0 ;  /* 0x0000000b041a7c11 */ /* 0x000fe200080f0c07 */
[----:B------:R-:W0:Y:S01]  /*0260*/  LDCU.64 UR10, c[0x0][0x388] ;  /* 0x00007100ff0a77ac */ /* 0x000e220008000a00 */
[----:B------:R-:W-:-:S05]  /*0270*/  IADD3 R17, P0, PT, R17, 0x8, RZ ;  /* 0x0000000811117810 */ /* 0x000fca0007f1e0ff */
[----:B------:R-:W-:-:S08]  /*0280*/  IMAD.X R26, RZ, RZ, R26, P0 ;  /* 0x000000ffff1a7224 */ /* 0x000fd000000e061a */
.L_x_2:
[C---:B------:R-:W-:Y:S02]  /*0290*/  IADD3 R12, P0, PT, R5.reuse, R23, RZ ;  /* 0x00000017050c7210 */ /* 0x040fe40007f1e0ff */
[----:B-1----:R-:W-:Y:S02]  /*02a0*/  IADD3 R18, P1, PT, R5, R2, RZ ;  /* 0x0000000205127210 */ /* 0x002fe40007f3e0ff */
[-C--:B------:R-:W-:Y:S02]  /*02b0*/  LEA.HI.X.SX32 R13, R23, R25.reuse, 0x1, P0 ;  /* 0x00000019170d7211 */ /* 0x080fe400000f0eff */
[----:B0-----:R-:W-:Y:S02]  /*02c0*/  LEA R14, P0, R12, UR10, 0x1 ;  /* 0x0000000a0c0e7c11 */ /* 0x001fe4000f8008ff */
[----:B------:R-:W-:Y:S02]  /*02d0*/  LEA.HI.X.SX32 R19, R2, R25, 0x1, P1 ;  /* 0x0000001902137211 */ /* 0x000fe400008f0eff */
[----:B------:R-:W-:Y:S01]  /*02e0*/  LEA.HI.X R15, R12, UR11, R13, 0x1, P0 ;  /* 0x0000000b0c0f7c11 */ /* 0x000fe200080f0c0d */
[----:B------:R-:W-:Y:S01]  /*02f0*/  IMAD.MOV.U32 R12, RZ, RZ, R17 ;  /* 0x000000ffff0c7224 */ /* 0x000fe200078e0011 */
[----:B------:R-:W-:Y:S01]  /*0300*/  LEA R16, P1, R18, UR10, 0x1 ;  /* 0x0000000a12107c11 */ /* 0x000fe2000f8208ff */
[----:B------:R-:W-:-:S02]  /*0310*/  IMAD.MOV.U32 R13, RZ, RZ, R26 ;  /* 0x000000ffff0d7224 */ /* 0x000fc400078e001a */
[----:B------:R-:W2:Y:S01]  /*0320*/  LDG.E.U16 R14, desc[UR8][R14.64] ;  /* 0x000000080e0e7981 */ /* 0x000ea2000c1e1500 */
[----:B------:R-:W-:Y:S02]  /*0330*/  LEA.HI.X R17, R18, UR11, R19, 0x1, P1 ;  /* 0x0000000b12117c11 */ /* 0x000fe400088f0c13 */
[----:B------:R-:W-:Y:S01]  /*0340*/  IADD3 R18, P0, PT, R5, R6, RZ ;  /* 0x0000000605127210 */ /* 0x000fe20007f1e0ff */
[----:B------:R-:W2:Y:S03]  /*0350*/  LDG.E.U16 R27, desc[UR8][R12.64+-0x8] ;  /* 0xfffff8080c1b7981 */ /* 0x000ea6000c1e1500 */
[----:B------:R-:W-:Y:S01]  /*0360*/  LEA.HI.X.SX32 R19, R6, R25, 0x1, P0 ;  /* 0x0000001906137211 */ /* 0x000fe200000f0eff */
[----:B------:R0:W3:Y:S01]  /*0370*/  LDG.E.U16 R16, desc[UR8][R16.64] ;  /* 0x0000000810107981 */ /* 0x0000e2000c1e1500 */
[----:B------:R-:W-:-:S03]  /*0380*/  LEA R20, P0, R18, UR10, 0x1 ;  /* 0x0000000a12147c11 */ /* 0x000fc6000f8008ff */
[----:B------:R-:W3:Y:S01]  /*0390*/  LDG.E.U16 R15, desc[UR8][R12.64+-0x6] ;  /* 0xfffffa080c0f7981 */ /* 0x000ee2000c1e1500 */
[----:B------:R-:W-:Y:S02]  /*03a0*/  LEA.HI.X R21, R18, UR11, R19, 0x1, P0 ;  /* 0x0000000b12157c11 */ /* 0x000fe400080f0c13 */
[----:B------:R-:W-:Y:S01]  /*03b0*/  IADD3 R19, P0, PT, R5, R8, RZ ;  /* 0x0000000805137210 */ /* 0x000fe20007f1e0ff */
[----:B------:R-:W4:Y:S03]  /*03c0*/  LDG.E.U16 R28, desc[UR8][R12.64+-0x2] ;  /* 0xfffffe080c1c7981 */ /* 0x000f26000c1e1500 */
[----:B------:R-:W-:Y:S01]  /*03d0*/  LEA.HI.X.SX32 R26, R8, R25, 0x1, P0 ;  /* 0x00000019081a7211 */ /* 0x000fe200000f0eff */
[----:B------:R1:W5:Y:S01]  /*03e0*/  LDG.E.U16 R21, desc[UR8][R20.64] ;  /* 0x0000000814157981 */ /* 0x000362000c1e1500 */
[----:B------:R-:W-:-:S04]  /*03f0*/  LEA R18, P0, R19, UR10, 0x1 ;  /* 0x0000000a13127c11 */ /* 0x000fc8000f8008ff */
[----:B------:R-:W-:Y:S02]  /*0400*/  LEA.HI.X R19, R19, UR11, R26, 0x1, P0 ;  /* 0x0000000b13137c11 */ /* 0x000fe400080f0c1a */
[----:B------:R-:W5:Y:S04]  /*0410*/  LDG.E.U16 R26, desc[UR8][R12.64+-0x4] ;  /* 0xfffffc080c1a7981 */ /* 0x000f68000c1e1500 */
[----:B------:R3:W4:Y:S01]  /*0420*/  LDG.E.U16 R29, desc[UR8][R18.64] ;  /* 0x00000008121d7981 */ /* 0x000722000c1e1500 */
[----:B0-----:R-:W-:-:S04]  /*0430*/  IADD3 R17, P1, PT, R5, R10, RZ ;  /* 0x0000000a05117210 */ /* 0x001fc80007f3e0ff */
[----:B-1----:R-:W-:Y:S01]  /*0440*/  LEA.HI.X.SX32 R20, R10, R25, 0x1, P1 ;  /* 0x000000190a147211 */ /* 0x002fe200008f0eff */
[----:B--2---:R-:W-:Y:S01]  /*0450*/  HFMA2 R24, R27.H0_H0, R14.H0_H0, R24.H0_H0 ;  /* 0x2000000e1b187231 */ /* 0x004fe20000040818 */
[----:B------:R-:W-:-:S03]  /*0460*/  IADD3 R27, P0, PT, R5, R9, RZ ;  /* 0x00000009051b7210 */ /* 0x000fc60007f1e0ff */
[----:B---3--:R-:W-:Y:S01]  /*0470*/  HFMA2 R24, R15.H0_H0, R16.H0_H0, R24.H0_H0 ;  /* 0x200000100f187231 */ /* 0x008fe20000040818 */
[----:B------:R-:W-:Y:S02]  /*0480*/  LEA.HI.X.SX32 R16, R9, R25, 0x1, P0 ;  /* 0x0000001909107211 */ /* 0x000fe400000f0eff */
[----:B------:R-:W-:-:S04]  /*0490*/  LEA R14, P0, R27, UR10, 0x1 ;  /* 0x0000000a1b0e7c11 */ /* 0x000fc8000f8008ff */
[----:B------:R-:W-:Y:S02]  /*04a0*/  LEA.HI.X R15, R27, UR11, R16, 0x1, P0 ;  /* 0x0000000b1b0f7c11 */ /* 0x000fe400080f0c10 */
[C---:B------:R-:W-:Y:S01]  /*04b0*/  LEA R16, P0, R17.reuse, UR10, 0x1 ;  /* 0x0000000a11107c11 */ /* 0x040fe2000f8008ff */
[----:B------:R-:W2:Y:S03]  /*04c0*/  LDG.E.U16 R27, desc[UR8][R12.64+0x4] ;  /* 0x000004080c1b7981 */ /* 0x000ea6000c1e1500 */
[----:B------:R-:W-:Y:S01]  /*04d0*/  LEA.HI.X R17, R17, UR11, R20, 0x1, P0 ;  /* 0x0000000b11117c11 */ /* 0x000fe200080f0c14 */
[----:B------:R-:W3:Y:S01]  /*04e0*/  LDG.E.U16 R15, desc[UR8][R14.64] ;  /* 0x000000080e0f7981 */ /* 0x000ee2000c1e1500 */
[C---:B------:R-:W-:Y:S01]  /*04f0*/  IADD3 R19, P0, PT, R5.reuse, R11, RZ ;  /* 0x0000000b05137210 */ /* 0x040fe20007f1e0ff */
[----:B-----5:R-:W-:Y:S01]  /*0500*/  HFMA2 R24, R26.H0_H0, R21.H0_H0, R24.H0_H0 ;  /* 0x200000151a187231 */ /* 0x020fe20000040818 */
[----:B------:R-:W-:-:S02]  /*0510*/  IADD3 R21, P1, PT, R5, R22, RZ ;  /* 0x0000001605157210 */ /* 0x000fc40007f3e0ff */
[-C--:B------:R-:W-:Y:S01]  /*0520*/  LEA.HI.X.SX32 R20, R11, R25.reuse, 0x1, P0 ;  /* 0x000000190b147211 */ /* 0x080fe200000f0eff */
[----:B------:R-:W5:Y:S01]  /*0530*/  LDG.E.U16 R17, desc[UR8][R16.64] ;  /* 0x0000000810117981 */ /* 0x000f62000c1e1500 */
[C---:B------:R-:W-:Y:S01]  /*0540*/  LEA R18, P0, R19.reuse, UR10, 0x1 ;  /* 0x0000000a13127c11 */ /* 0x040fe2000f8008ff */
[----:B----4-:R-:W-:Y:S02]  /*0550*/  HFMA2 R28, R28.H0_H0, R29.H0_H0, R24.H0_H0 ;  /* 0x2000001d1c1c7231 */ /* 0x010fe40000040818 */
[----:B------:R-:W3:Y:S01]  /*0560*/  LDG.E.U16 R14, desc[UR8][R12.64] ;  /* 0x000000080c0e7981 */ /* 0x000ee2000c1e1500 */
[----:B------:R-:W-:Y:S02]  /*0570*/  LEA.HI.X R19, R19, UR11, R20, 0x1, P0 ;  /* 0x0000000b13137c11 */ /* 0x000fe400080f0c14 */
[----:B------:R-:W-:Y:S02]  /*0580*/  LEA.HI.X.SX32 R24, R22, R25, 0x1, P1 ;  /* 0x0000001916187211 */ /* 0x000fe400008f0eff */
[C---:B------:R-:W-:Y:S01]  /*0590*/  LEA R20, P0, R21.reuse, UR10, 0x1 ;  /* 0x0000000a15147c11 */ /* 0x040fe2000f8008ff */
[----:B------:R-:W5:Y:S03]  /*05a0*/  LDG.E.U16 R16, desc[UR8][R12.64+0x2] ;  /* 0x000002080c107981 */ /* 0x000f66000c1e1500 */
[----:B------:R-:W-:Y:S01]  /*05b0*/  LEA.HI.X R21, R21, UR11, R24, 0x1, P0 ;  /* 0x0000000b15157c11 */ /* 0x000fe200080f0c18 */
[----:B------:R-:W2:Y:S04]  /*05c0*/  LDG.E.U16 R18, desc[UR8][R18.64] ;  /* 0x0000000812127981 */ /* 0x000ea8000c1e1500 */
[----:B------:R-:W4:Y:S04]  /*05d0*/  LDG.E.U16 R24, desc[UR8][R12.64+0x6] ;  /* 0x000006080c187981 */ /* 0x000f28000c1e1500 */
[----:B------:R-:W4:Y:S01]  /*05e0*/  LDG.E.U16 R21, desc[UR8][R20.64] ;  /* 0x0000000814157981 */ /* 0x000f22000c1e1500 */
[----:B------:R-:W-:-:S04]  /*05f0*/  UIADD3 UR7, UPT, UPT, UR7, 0x8, URZ ;  /* 0x0000000807077890 */ /* 0x000fc8000fffe0ff */
[----:B------:R-:W-:Y:S01]  /*0600*/  UISETP.NE.AND UP1, UPT, UR7, URZ, UPT ;  /* 0x000000ff0700728c */ /* 0x000fe2000bf25270 */
[C---:B------:R-:W-:Y:S02]  /*0610*/  IMAD R2, R0.reuse, 0x8, R2 ;  /* 0x0000000800027824 */ /* 0x040fe400078e0202 */
[C---:B------:R-:W-:Y:S02]  /*0620*/  IMAD R6, R0.reuse, 0x8, R6 ;  /* 0x0000000800067824 */ /* 0x040fe400078e0206 */
[C---:B------:R-:W-:Y:S02]  /*0630*/  IMAD R8, R0.reuse, 0x8, R8 ;  /* 0x0000000800087824 */ /* 0x040fe400078e0208 */
[C---:B------:R-:W-:Y:S02]  /*0640*/  IMAD R9, R0.reuse, 0x8, R9 ;  /* 0x0000000800097824 */ /* 0x040fe400078e0209 */
[C---:B------:R-:W-:Y:S02]  /*0650*/  IMAD R10, R0.reuse, 0x8, R10 ;  /* 0x00000008000a7824 */ /* 0x040fe400078e020a */
[----:B------:R-:W-:-:S02]  /*0660*/  IMAD R11, R0, 0x8, R11 ;  /* 0x00000008000b7824 */ /* 0x000fc400078e020b */
[C---:B------:R-:W-:Y:S02]  /*0670*/  IMAD R22, R0.reuse, 0x8, R22 ;  /* 0x0000000800167824 */ /* 0x040fe400078e0216 */
[----:B------:R-:W-:Y:S02]  /*0680*/  IMAD R23, R0, 0x8, R23 ;  /* 0x0000000800177824 */ /* 0x000fe400078e0217 */
[----:B---3--:R-:W-:-:S04]  /*0690*/  HFMA2 R14, R14.H0_H0, R15.H0_H0, R28.H0_H0 ;  /* 0x2000000f0e0e7231 */ /* 0x008fc8000004081c */
[----:B-----5:R-:W-:Y:S01]  /*06a0*/  HFMA2 R14, R16.H0_H0, R17.H0_H0, R14.H0_H0 ;  /* 0x20000011100e7231 */ /* 0x020fe2000004080e */
[----:B------:R-:W-:-:S03]  /*06b0*/  IADD3 R17, P0, PT, R12, 0x10, RZ ;  /* 0x000000100c117810 */ /* 0x000fc60007f1e0ff */
[----:B--2---:R-:W-:Y:S02]  /*06c0*/  HFMA2 R14, R27.H0_H0, R18.H0_H0, R14.H0_H0 ;  /* 0x200000121b0e7231 */ /* 0x004fe4000004080e */
[----:B------:R-:W-:Y:S02]  /*06d0*/  IMAD.X R26, RZ, RZ, R13, P0 ;  /* 0x000000ffff1a7224 */ /* 0x000fe400000e060d */
[----:B----4-:R-:W-:Y:S01]  /*06e0*/  HFMA2 R24, R24.H0_H0, R21.H0_H0, R14.H0_H0 ;  /* 0x2000001518187231 */ /* 0x010fe2000004080e */
[----:B------:R-:W-:Y:S06]  /*06f0*/  BRA.U UP1, `(.L_x_2) ;  /* 0xfffffff901e47547 */ /* 0x000fec000b83ffff */
.L_x_1:
[----:B------:R-:W-:Y:S05]  /*0700*/  BRA.U !UP0, `(.L_x_0) ;  /* 0x0000000508507547 */ /* 0x000fea000b800000 */
[----:B------:R-:W-:Y:S01]  /*0710*/  UISETP.GE.U32.AND UP0, UPT, UR6, 0x4, UPT ;  /* 0x000000040600788c */ /* 0x000fe2000bf06070 */
[----:B------:R-:W-:Y:S01]  /*0720*/  SHF.R.S32.HI R2, RZ, 0x1f, R5 ;  /* 0x0000001fff027819 */ /* 0x000fe20000011405 */
[----:B------:R-:W-:-:S04]  /*0730*/  ULOP3.LUT UR7, UR5, 0x3, URZ, 0xc0, !UPT ;  /* 0x0000000305077892 */ /* 0x000fc8000f8ec0ff */
[----:B------:R-:W-:-:S03]  /*0740*/  UISETP.NE.AND UP1, UPT, UR7, URZ, UPT ;  /* 0x000000ff0700728c */ /* 0x000fc6000bf25270 */
[----:B------:R-:W-:Y:S08]  /*0750*/  BRA.U !UP0, `(.L_x_3) ;  /* 0x0000000108987547 */ /* 0x000ff0000b800000 */
[----:B------:R-:W0:Y:S01]  /*0760*/  LDCU.128 UR12, c[0x0][0x380] ;  /* 0x00007000ff0c77ac */ /* 0x000e220008000c00 */
[----:B------:R-:W-:Y:S01]  /*0770*/  IMAD R9, R0, UR4, RZ ;  /* 0x0000000400097c24 */ /* 0x000fe2000f8e02ff */
[----:B------:R-:W-:-:S03]  /*0780*/  IADD3 R12, P1, PT, R4, UR4, RZ ;  /* 0x00000004040c7c10 */ /* 0x000fc6000ff3e0ff */
[--C-:B------:R-:W-:Y:S01]  /*0790*/  IMAD.IADD R11, R9, 0x1, R0.reuse ;  /* 0x00000001090b7824 */ /* 0x100fe200078e0200 */
[----:B------:R-:W-:Y:S01]  /*07a0*/  IADD3 R10, P2, PT, R5, R9, RZ ;  /* 0x00000009050a7210 */ /* 0x000fe20007f5e0ff */
[----:B------:R-:W-:Y:S02]  /*07b0*/  IMAD.X R19, RZ, RZ, R7, P1 ;  /* 0x000000ffff137224 */ /* 0x000fe400008e0607 */
[----:B------:R-:W-:Y:S01]  /*07c0*/  IMAD.IADD R13, R11, 0x1, R0 ;  /* 0x000000010b0d7824 */ /* 0x000fe200078e0200 */
[----:B------:R-:W-:Y:S02]  /*07d0*/  IADD3 R6, P1, PT, R5, R11, RZ ;  /* 0x0000000b05067210 */ /* 0x000fe40007f3e0ff */
[-C--:B------:R-:W-:Y:S02]  /*07e0*/  LEA.HI.X.SX32 R17, R9, R2.reuse, 0x1, P2 ;  /* 0x0000000209117211 */ /* 0x080fe400010f0eff */
[----:B------:R-:W-:Y:S02]  /*07f0*/  LEA.HI.X.SX32 R15, R11, R2, 0x1, P1 ;  /* 0x000000020b0f7211 */ /* 0x000fe400008f0eff */
[----:B0-----:R-:W-:-:S02]  /*0800*/  LEA R8, P0, R12, UR12, 0x1 ;  /* 0x0000000c0c087c11 */ /* 0x001fc4000f8008ff */
[----:B------:R-:W-:Y:S02]  /*0810*/  LEA R14, P1, R6, UR14, 0x1 ;  /* 0x0000000e060e7c11 */ /* 0x000fe4000f8208ff */
[----:B------:R-:W-:Y:S02]  /*0820*/  LEA R16, P2, R10, UR14, 0x1 ;  /* 0x0000000e0a107c11 */ /* 0x000fe4000f8408ff */
[----:B------:R-:W-:Y:S02]  /*0830*/  LEA.HI.X R9, R12, UR13, R19, 0x1, P0 ;  /* 0x0000000d0c097c11 */ /* 0x000fe400080f0c13 */
[----:B------:R-:W-:Y:S02]  /*0840*/  IADD3 R11, P0, PT, R5, R13, RZ ;  /* 0x0000000d050b7210 */ /* 0x000fe40007f1e0ff */
[----:B------:R-:W-:Y:S01]  /*0850*/  LEA.HI.X R15, R6, UR15, R15, 0x1, P1 ;  /* 0x0000000f060f7c11 */ /* 0x000fe200088f0c0f */
[C---:B------:R-:W-:Y:S01]  /*0860*/  IMAD.IADD R6, R13.reuse, 0x1, R0 ;  /* 0x000000010d067824 */ /* 0x040fe200078e0200 */
[----:B------:R-:W-:Y:S01]  /*0870*/  LEA.HI.X R17, R10, UR15, R17, 0x1, P2 ;  /* 0x0000000f0a117c11 */ /* 0x000fe200090f0c11 */
[----:B------:R-:W2:Y:S01]  /*0880*/  LDG.E.U16 R19, desc[UR8][R8.64] ;  /* 0x0000000808137981 */ /* 0x000ea2000c1e1500 */
[----:B------:R-:W-:-:S02]  /*0890*/  LEA.HI.X.SX32 R12, R13, R2, 0x1, P0 ;  /* 0x000000020d0c7211 */ /* 0x000fc400000f0eff */
[----:B------:R-:W-:Y:S01]  /*08a0*/  LEA R10, P0, R11, UR14, 0x1 ;  /* 0x0000000e0b0a7c11 */ /* 0x000fe2000f8008ff */
[----:B------:R-:W2:Y:S01]  /*08b0*/  LDG.E.U16 R16, desc[UR8][R16.64] ;  /* 0x0000000810107981 */ /* 0x000ea2000c1e1500 */
[----:B------:R-:W-:Y:S02]  /*08c0*/  IADD3 R13, P1, PT, R5, R6, RZ ;  /* 0x00000006050d7210 */ /* 0x000fe40007f3e0ff */
[----:B------:R-:W-:Y:S01]  /*08d0*/  LEA.HI.X R11, R11, UR15, R12, 0x1, P0 ;  /* 0x0000000f0b0b7c11 */ /* 0x000fe200080f0c0c */
[----:B------:R-:W3:Y:S01]  /*08e0*/  LDG.E.U16 R14, desc[UR8][R14.64] ;  /* 0x000000080e0e7981 */ /* 0x000ee2000c1e1500 */
[C---:B------:R-:W-:Y:S02]  /*08f0*/  LEA R12, P0, R13.reuse, UR14, 0x1 ;  /* 0x0000000e0d0c7c11 */ /* 0x040fe4000f8008ff */
[----:B------:R-:W-:Y:S01]  /*0900*/  LEA.HI.X.SX32 R6, R6, R2, 0x1, P1 ;  /* 0x0000000206067211 */ /* 0x000fe200008f0eff */
[----:B------:R-:W3:Y:S03]  /*0910*/  LDG.E.U16 R21, desc[UR8][R8.64+0x2] ;  /* 0x0000020808157981 */ /* 0x000ee6000c1e1500 */
[----:B------:R-:W-:Y:S01]  /*0920*/  LEA.HI.X R13, R13, UR15, R6, 0x1, P0 ;  /* 0x0000000f0d0d7c11 */ /* 0x000fe200080f0c06 */
[----:B------:R-:W4:Y:S04]  /*0930*/  LDG.E.U16 R10, desc[UR8][R10.64] ;  /* 0x000000080a0a7981 */ /* 0x000f28000c1e1500 */
[----:B------:R-:W4:Y:S04]  /*0940*/  LDG.E.U16 R23, desc[UR8][R8.64+0x4] ;  /* 0x0000040808177981 */ /* 0x000f28000c1e1500 */
[----:B------:R-:W5:Y:S04]  /*0950*/  LDG.E.U16 R17, desc[UR8][R8.64+0x6] ;  /* 0x0000060808117981 */ /* 0x000f68000c1e1500 */
[----:B------:R-:W5:Y:S01]  /*0960*/  LDG.E.U16 R12, desc[UR8][R12.64] ;  /* 0x000000080c0c7981 */ /* 0x000f62000c1e1500 */
[----:B------:R-:W-:Y:S01]  /*0970*/  UIADD3 UR4, UPT, UPT, UR4, 0x4, URZ ;  /* 0x0000000404047890 */ /* 0x000fe2000fffe0ff */
[----:B--2---:R-:W-:-:S04]  /*0980*/  HFMA2 R16, R19.H0_H0, R16.H0_H0, R24.H0_H0 ;  /* 0x2000001013107231 */ /* 0x004fc80000040818 */
[----:B---3--:R-:W-:-:S04]  /*0990*/  HFMA2 R16, R21.H0_H0, R14.H0_H0, R16.H0_H0 ;  /* 0x2000000e15107231 */ /* 0x008fc80000040810 */
[----:B----4-:R-:W-:-:S04]  /*09a0*/  HFMA2 R16, R23.H0_H0, R10.H0_H0, R16.H0_H0 ;  /* 0x2000000a17107231 */ /* 0x010fc80000040810 */
[----:B-----5:R-:W-:-:S07]  /*09b0*/  HFMA2 R24, R17.H0_H0, R12.H0_H0, R16.H0_H0 ;  /* 0x2000000c11187231 */ /* 0x020fce0000040810 */
.L_x_3:
[----:B------:R-:W-:Y:S05]  /*09c0*/  BRA.U !UP1, `(.L_x_0) ;  /* 0x0000000109a07547 */ /* 0x000fea000b800000 */
[----:B------:R-:W-:Y:S02]  /*09d0*/  UISETP.NE.AND UP0, UPT, UR7, 0x1, UPT ;  /* 0x000000010700788c */ /* 0x000fe4000bf05270 */
[----:B------:R-:W-:-:S04]  /*09e0*/  ULOP3.LUT UR5, UR5, 0x1, URZ, 0xc0, !UPT ;  /* 0x0000000105057892 */ /* 0x000fc8000f8ec0ff */
[----:B------:R-:W-:-:S03]  /*09f0*/  UISETP.NE.U32.AND UP1, UPT, UR5, 0x1, UPT ;  /* 0x000000010500788c */ /* 0x000fc6000bf25070 */
[----:B------:R-:W-:Y:S08]  /*0a00*/  BRA.U !UP0, `(.L_x_4) ;  /* 0x0000000108587547 */ /* 0x000ff0000b800000 */
[----:B------:R-:W0:Y:S01]  /*0a10*/  LDCU.128 UR12, c[0x0][0x380] ;  /* 0x00007000ff0c77ac */ /* 0x000e220008000c00 */
[----:B------:R-:W-:Y:S01]  /*0a20*/  IMAD R11, R0, UR4, RZ ;  /* 0x00000004000b7c24 */ /* 0x000fe2000f8e02ff */
[----:B------:R-:W-:-:S03]  /*0a30*/  IADD3 R6, P1, PT, R4, UR4, RZ ;  /* 0x0000000404067c10 */ /* 0x000fc6000ff3e0ff */
[----:B------:R-:W-:Y:S01]  /*0a40*/  IMAD.IADD R13, R11, 0x1, R0 ;  /* 0x000000010b0d7824 */ /* 0x000fe200078e0200 */
[----:B------:R-:W-:Y:S01]  /*0a50*/  IADD3 R12, P2, PT, R5, R11, RZ ;  /* 0x0000000b050c7210 */ /* 0x000fe20007f5e0ff */
[----:B------:R-:W-:-:S03]  /*0a60*/  IMAD.X R9, RZ, RZ, R7, P1 ;  /* 0x000000ffff097224 */ /* 0x000fc600008e0607 */
[----:B------:R-:W-:Y:S02]  /*0a70*/  LEA.HI.X.SX32 R11, R11, R2, 0x1, P2 ;  /* 0x000000020b0b7211 */ /* 0x000fe400010f0eff */
[----:B------:R-:W-:-:S04]  /*0a80*/  IADD3 R14, P1, PT, R5, R13, RZ ;  /* 0x0000000d050e7210 */ /* 0x000fc80007f3e0ff */
[----:B------:R-:W-:Y:S02]  /*0a90*/  LEA.HI.X.SX32 R13, R13, R2, 0x1, P1 ;  /* 0x000000020d0d7211 */ /* 0x000fe400008f0eff */
[----:B0-----:R-:W-:Y:S02]  /*0aa0*/  LEA R8, P0, R6, UR12, 0x1 ;  /* 0x0000000c06087c11 */ /* 0x001fe4000f8008ff */
[----:B------:R-:W-:Y:S02]  /*0ab0*/  LEA R10, P2, R12, UR14, 0x1 ;  /* 0x0000000e0c0a7c11 */ /* 0x000fe4000f8408ff */
[----:B------:R-:W-:Y:S02]  /*0ac0*/  LEA.HI.X R9, R6, UR13, R9, 0x1, P0 ;  /* 0x0000000d06097c11 */ /* 0x000fe400080f0c09 */
[----:B------:R-:W-:Y:S02]  /*0ad0*/  LEA.HI.X R11, R12, UR15, R11, 0x1, P2 ;  /* 0x0000000f0c0b7c11 */ /* 0x000fe400090f0c0b */
[C---:B------:R-:W-:Y:S01]  /*0ae0*/  LEA R12, P0, R14.reuse, UR14, 0x1 ;  /* 0x0000000e0e0c7c11 */ /* 0x040fe2000f8008ff */
[----:B------:R-:W2:Y:S03]  /*0af0*/  LDG.E.U16 R15, desc[UR8][R8.64] ;  /* 0x00000008080f7981 */ /* 0x000ea6000c1e1500 */
[----:B------:R-:W-:Y:S01]  /*0b00*/  LEA.HI.X R13, R14, UR15, R13, 0x1, P0 ;  /* 0x0000000f0e0d7c11 */ /* 0x000fe200080f0c0d */
[----:B------:R-:W2:Y:S04]  /*0b10*/  LDG.E.U16 R10, desc[UR8][R10.64] ;  /* 0x000000080a0a7981 */ /* 0x000ea8000c1e1500 */
[----:B------:R-:W3:Y:S04]  /*0b20*/  LDG.E.U16 R6, desc[UR8][R8.64+0x2] ;  /* 0x0000020808067981 */ /* 0x000ee8000c1e1500 */
[----:B------:R-:W3:Y:S01]  /*0b30*/  LDG.E.U16 R12, desc[UR8][R12.64] ;  /* 0x000000080c0c7981 */ /* 0x000ee2000c1e1500 */
[----:B------:R-:W-:Y:S01]  /*0b40*/  UIADD3 UR4, UPT, UPT, UR4, 0x2, URZ ;  /* 0x0000000204047890 */ /* 0x000fe2000fffe0ff */
[----:B--2---:R-:W-:-:S04]  /*0b50*/  HFMA2 R15, R15.H0_H0, R10.H0_H0, R24.H0_H0 ;  /* 0x2000000a0f0f7231 */ /* 0x004fc80000040818 */
[----:B---3--:R-:W-:-:S07]  /*0b60*/  HFMA2 R24, R6.H0_H0, R12.H0_H0, R15.H0_H0 ;  /* 0x2000000c06187231 */ /* 0x008fce000004080f */
.L_x_4:
[----:B------:R-:W-:Y:S05]  /*0b70*/  BRA.U UP1, `(.L_x_0) ;  /* 0x0000000101347547 */ /* 0x000fea000b800000 */
[----:B------:R-:W0:Y:S01]  /*0b80*/  LDCU.128 UR12, c[0x0][0x380] ;  /* 0x00007000ff0c77ac */ /* 0x000e220008000c00 */
[----:B------:R-:W-:Y:S01]  /*0b90*/  IMAD R8, R0, UR4, RZ ;  /* 0x0000000400087c24 */ /* 0x000fe2000f8e02ff */
[----:B------:R-:W-:-:S04]  /*0ba0*/  IADD3 R10, P1, PT, R4, UR4, RZ ;  /* 0x00000004040a7c10 */ /* 0x000fc8000ff3e0ff */
[----:B------:R-:W-:Y:S01]  /*0bb0*/  IADD3 R4, P2, PT, R5, R8, RZ ;  /* 0x0000000805047210 */ /* 0x000fe20007f5e0ff */
[----:B------:R-:W-:-:S03]  /*0bc0*/  IMAD.X R7, RZ, RZ, R7, P1 ;  /* 0x000000ffff077224 */ /* 0x000fc600008e0607 */
[----:B------:R-:W-:Y:S02]  /*0bd0*/  LEA.HI.X.SX32 R9, R8, R2, 0x1, P2 ;  /* 0x0000000208097211 */ /* 0x000fe400010f0eff */
[----:B0-----:R-:W-:Y:S02]  /*0be0*/  LEA R6, P0, R10, UR12, 0x1 ;  /* 0x0000000c0a067c11 */ /* 0x001fe4000f8008ff */
[----:B------:R-:W-:Y:S02]  /*0bf0*/  LEA R8, P1, R4, UR14, 0x1 ;  /* 0x0000000e04087c11 */ /* 0x000fe4000f8208ff */
[----:B------:R-:W-:Y:S02]  /*0c00*/  LEA.HI.X R7, R10, UR13, R7, 0x1, P0 ;  /* 0x0000000d0a077c11 */ /* 0x000fe400080f0c07 */
[----:B------:R-:W-:-:S04]  /*0c10*/  LEA.HI.X R9, R4, UR15, R9, 0x1, P1 ;  /* 0x0000000f04097c11 */ /* 0x000fc800088f0c09 */
[----:B------:R-:W2:Y:S04]  /*0c20*/  LDG.E.U16 R7, desc[UR8][R6.64] ;  /* 0x0000000806077981 */ /* 0x000ea8000c1e1500 */
[----:B------:R-:W2:Y:S02]  /*0c30*/  LDG.E.U16 R8, desc[UR8][R8.64] ;  /* 0x0000000808087981 */ /* 0x000ea4000c1e1500 */
[----:B--2---:R-:W-:-:S07]  /*0c40*/  HFMA2 R24, R7.H0_H0, R8.H0_H0, R24.H0_H0 ;  /* 0x2000000807187231 */ /* 0x004fce0000040818 */
.L_x_0:
[----:B------:R-:W0:Y:S01]  /*0c50*/  LDC.64 R6, c[0x0][0x390] ;  /* 0x0000e400ff067b82 */ /* 0x000e220000000a00 */
[----:B------:R-:W-:-:S04]  /*0c60*/  IMAD R3, R3, R0, R5 ;  /* 0x0000000003037224 */ /* 0x000fc800078e0205 */
[----:B0-----:R-:W-:-:S05]  /*0c70*/  IMAD.WIDE R2, R3, 0x2, R6 ;  /* 0x0000000203027825 */ /* 0x001fca00078e0206 */
[----:B------:R-:W-:Y:S01]  /*0c80*/  STG.E.U16 desc[UR8][R2.64], R24 ;  /* 0x0000001802007986 */ /* 0x000fe2000c101508 */
[----:B------:R-:W-:Y:S05]  /*0c90*/  EXIT ;  /* 0x000000000000794d */ /* 0x000fea0003800000 */
.L_x_5:
[----:B------:R-:W-:-:S00]  /*0ca0*/  BRA `(.L_x_5) ;  /* 0xfffffffc00fc7947 */ /* 0x000fc0000383ffff */
[----:B------:R-:W-:-:S00]  /*0cb0*/  NOP ;  /* 0x0000000000007918 */ /* 0x000fc00000000000 */
        /* <DEDUP_REMOVED lines=12> */
.L_x_162:


//--------------------- .text._Z23_hhlpLinearBackwardDataILi32EdEvPKT0_S2_PS0_iii --------------------------
	.section	.text._Z23_hhlpLinearBackwardDataILi32EdEvPKT0_S2_PS0_iii,"ax",@progbits
	.align	128
        .global         _Z23_hhlpLinearBackwardDataILi32EdEvPKT0_S2_PS0_iii
        .type           _Z23_hhlpLinearBackwardDataILi32EdEvPKT0_S2_PS0_iii,@function
        .size           _Z23_hhlpLinearBackwardDataILi32EdEvPKT0_S2_PS0_iii,(.L_x_163 - _Z23_hhlpLinearBackwardDataILi32EdEvPKT0_S2_PS0_iii)
        .other          _Z23_hhlpLinearBackwardDataILi32EdEvPKT0_S2_PS0_iii,@"STO_CUDA_ENTRY STV_DEFAULT"
_Z23_hhlpLinearBackwardDataILi32EdEvPKT0_S2_PS0_iii:
.text._Z23_hhlpLinearBackwardDataILi32EdEvPKT0_S2_PS0_iii:
        /* <DEDUP_REMOVED lines=13> */
[----:B------:R-:W-:Y:S01]  /*00d0*/  CS2R R28, SRZ ;  /* 0x00000000001c7805 */ /* 0x000fe2000001ff00 */
[----:B------:R-:W1:Y:S01]  /*00e0*/  LDCU.64 UR8, c[0x0][0x358] ;  /* 0x00006b00ff0877ac */ /* 0x000e620008000a00 */
[----:B0-----:R-:W-:-:S09]  /*00f0*/  UISETP.GE.AND UP0, UPT, UR5, 0x1, UPT ;  /* 0x000000010500788c */ /* 0x001fd2000bf06270 */
[----:B-1----:R-:W-:Y:S05]  /*0100*/  BRA.U !UP0, `(.L_x_6) ;  /* 0x0000000908d87547 */ /* 0x002fea000b800000 */
[----:B------:R-:W-:Y:S02]  /*0110*/  UISETP.GE.U32.AND UP1, UPT, UR5, 0x8, UPT ;  /* 0x000000080500788c */ /* 0x000fe4000bf26070 */
[----:B------:R-:W-:Y:S01]  /*0120*/  IMAD R4, R3, UR5, RZ ;  /* 0x0000000503047c24 */ /* 0x000fe2000f8e02ff */
[----:B------:R-:W-:Y:S01]  /*0130*/  ULOP3.LUT UR6, UR5, 0x7, URZ, 0xc0, !UPT ;  /* 0x0000000705067892 */ /* 0x000fe2000f8ec0ff */
[----:B------:R-:W-:Y:S01]  /*0140*/  CS2R R28, SRZ ;  /* 0x00000000001c7805 */ /* 0x000fe2000001ff00 */
[----:B------:R-:W-:Y:S02]  /*0150*/  UMOV UR4, URZ ;  /* 0x000000ff00047c82 */ /* 0x000fe40008000000 */
        /* <DEDUP_REMOVED lines=8> */
[C---:B------:R-:W-:Y:S01]  /*01e0*/  IMAD R8, R0.reuse, 0x3, RZ ;  /* 0x0000000300087824 */ /* 0x040fe200078e02ff */
[----:B------:R-:W-:Y:S01]  /*01f0*/  CS2R R28, SRZ ;  /* 0x00000000001c7805 */ /* 0x000fe2000001ff00 */
        /* <DEDUP_REMOVED lines=11> */
.L_x_8:
[----:B------:R-:W-:-:S04]  /*02b0*/  IADD3 R10, P0, PT, R5, R25, RZ ;  /* 0x00000019050a7210 */ /* 0x000fc80007f1e0ff */
[----:B------:R-:W-:Y:S02]  /*02c0*/  LEA.HI.X.SX32 R11, R25, R27, 0x1, P0 ;  /* 0x0000001b190b7211 */ /* 0x000fe400000f0eff */
[----:B0-----:R-:W-:-:S04]  /*02d0*/  LEA R18, P0, R10, UR10, 0x3 ;  /* 0x0000000a0a127c11 */ /* 0x001fc8000f8018ff */
[----:B------:R-:W-:Y:S01]  /*02e0*/  LEA.HI.X R19, R10, UR11, R11, 0x3, P0 ;  /* 0x0000000b0a137c11 */ /* 0x000fe200080f1c0b */
[----:B------:R-:W-:Y:S01]  /*02f0*/  IMAD.MOV.U32 R10, RZ, RZ, R16 ;  /* 0x000000ffff0a7224 */ /* 0x000fe200078e0010 */
[----:B-1----:R-:W-:Y:S01]  /*0300*/  IADD3 R14, P0, PT, R5, R2, RZ ;  /* 0x00000002050e7210 */ /* 0x002fe20007f1e0ff */
[----:B------:R-:W-:-:S03]  /*0310*/  IMAD.MOV.U32 R11, RZ, RZ, R17 ;  /* 0x000000ffff0b7224 */ /* 0x000fc600078e0011 */
[----:B------:R-:W2:Y:S04]  /*0320*/  LDG.E.64 R18, desc[UR8][R18.64] ;  /* 0x0000000812127981 */ /* 0x000ea8000c1e1b00 */
[----:B------:R-:W2:Y:S01]  /*0330*/  LDG.E.64 R12, desc[UR8][R10.64+-0x20] ;  /* 0xffffe0080a0c7981 */ /* 0x000ea2000c1e1b00 */
[----:B------:R-:W-:Y:S02]  /*0340*/  LEA.HI.X.SX32 R15, R2, R27, 0x1, P0 ;  /* 0x0000001b020f7211 */ /* 0x000fe400000f0eff */
[C---:B------:R-:W-:Y:S01]  /*0350*/  LEA R20, P0, R14.reuse, UR10, 0x3 ;  /* 0x0000000a0e147c11 */ /* 0x040fe2000f8018ff */
[----:B------:R-:W3:Y:S03]  /*0360*/  LDG.E.64 R16, desc[UR8][R10.64+-0x18] ;  /* 0xffffe8080a107981 */ /* 0x000ee6000c1e1b00 */
[----:B------:R-:W-:-:S06]  /*0370*/  LEA.HI.X R21, R14, UR11, R15, 0x3, P0 ;  /* 0x0000000b0e157c11 */ /* 0x000fcc00080f1c0f */
[----:B------:R-:W3:Y:S01]  /*0380*/  LDG.E.64 R20, desc[UR8][R20.64] ;  /* 0x0000000814147981 */ /* 0x000ee2000c1e1b00 */
[----:B--2---:R-:W-:Y:S01]  /*0390*/  DFMA R18, R12, R18, R28 ;  /* 0x000000120c12722b */ /* 0x004fe2000000001c */
[----:B------:R-:W-:-:S04]  /*03a0*/  IADD3 R12, P0, PT, R5, R6, RZ ;  /* 0x00000006050c7210 */ /* 0x000fc80007f1e0ff */
[----:B------:R-:W-:Y:S02]  /*03b0*/  LEA.HI.X.SX32 R13, R6, R27, 0x1, P0 ;  /* 0x0000001b060d7211 */ /* 0x000fe400000f0eff */
[----:B------:R-:W-:-:S04]  /*03c0*/  LEA R14, P0, R12, UR10, 0x3 ;  /* 0x0000000a0c0e7c11 */ /* 0x000fc8000f8018ff */
[----:B------:R-:W-:Y:S01]  /*03d0*/  LEA.HI.X R15, R12, UR11, R13, 0x3, P0 ;  /* 0x0000000b0c0f7c11 */ /* 0x000fe200080f1c0d */
[----:B---3--:R-:W-:Y:S01]  /*03e0*/  DFMA R20, R16, R20, R18 ;  /* 0x000000141014722b */ /* 0x008fe20000000012 */
[----:B------:R-:W-:Y:S01]  /*03f0*/  IADD3 R12, P0, PT, R5, R8, RZ ;  /* 0x00000008050c7210 */ /* 0x000fe20007f1e0ff */
[----:B------:R-:W2:Y:S04]  /*0400*/  LDG.E.64 R16, desc[UR8][R10.64+-0x10] ;  /* 0xfffff0080a107981 */ /* 0x000ea8000c1e1b00 */
[----:B------:R-:W2:Y:S01]  /*0410*/  LDG.E.64 R14, desc[UR8][R14.64] ;  /* 0x000000080e0e7981 */ /* 0x000ea2000c1e1b00 */
[----:B------:R-:W-:Y:S02]  /*0420*/  LEA.HI.X.SX32 R13, R8, R27, 0x1, P0 ;  /* 0x0000001b080d7211 */ /* 0x000fe400000f0eff */
[----:B------:R-:W-:-:S04]  /*0430*/  LEA R18, P0, R12, UR10, 0x3 ;  /* 0x0000000a0c127c11 */ /* 0x000fc8000f8018ff */
[----:B------:R-:W-:Y:S02]  /*0440*/  LEA.HI.X R19, R12, UR11, R13, 0x3, P0 ;  /* 0x0000000b0c137c11 */ /* 0x000fe400080f1c0d */
[----:B------:R-:W3:Y:S04]  /*0450*/  LDG.E.64 R12, desc[UR8][R10.64+-0x8] ;  /* 0xfffff8080a0c7981 */ /* 0x000ee8000c1e1b00 */
[----:B------:R-:W3:Y:S01]  /*0460*/  LDG.E.64 R18, desc[UR8][R18.64] ;  /* 0x0000000812127981 */ /* 0x000ee2000c1e1b00 */
[----:B--2---:R-:W-:Y:S01]  /*0470*/  DFMA R16, R16, R14, R20 ;  /* 0x0000000e1010722b */ /* 0x004fe20000000014 */
[----:B------:R-:W-:Y:S02]  /*0480*/  IADD3 R20, P0, PT, R5, R9, RZ ;  /* 0x0000000905147210 */ /* 0x000fe40007f1e0ff */
[----:B------:R-:W2:Y:S02]  /*0490*/  LDG.E.64 R14, desc[UR8][R10.64] ;  /* 0x000000080a0e7981 */ /* 0x000ea4000c1e1b00 */
[----:B------:R-:W-:-:S02]  /*04a0*/  LEA.HI.X.SX32 R21, R9, R27, 0x1, P0 ;  /* 0x0000001b09157211 */ /* 0x000fc400000f0eff */
[----:B------:R-:W-:-:S04]  /*04b0*/  LEA R28, P0, R20, UR10, 0x3 ;  /* 0x0000000a141c7c11 */ /* 0x000fc8000f8018ff */
[----:B------:R-:W-:Y:S01]  /*04c0*/  LEA.HI.X R29, R20, UR11, R21, 0x3, P0 ;  /* 0x0000000b141d7c11 */ /* 0x000fe200080f1c15 */
[----:B---3--:R-:W-:Y:S01]  /*04d0*/  DFMA R18, R12, R18, R16 ;  /* 0x000000120c12722b */ /* 0x008fe20000000010 */
[----:B------:R-:W-:-:S03]  /*04e0*/  IADD3 R13, P0, PT, R5, R22, RZ ;  /* 0x00000016050d7210 */ /* 0x000fc60007f1e0ff */
[----:B------:R-:W2:Y:S01]  /*04f0*/  LDG.E.64 R20, desc[UR8][R28.64] ;  /* 0x000000081c147981 */ /* 0x000ea2000c1e1b00 */
[----:B------:R-:W-:Y:S02]  /*0500*/  LEA.HI.X.SX32 R16, R22, R27, 0x1, P0 ;  /* 0x0000001b16107211 */ /* 0x000fe400000f0eff */
[----:B------:R-:W-:-:S04]  /*0510*/  LEA R12, P0, R13, UR10, 0x3 ;  /* 0x0000000a0d0c7c11 */ /* 0x000fc8000f8018ff */
[----:B------:R-:W-:Y:S02]  /*0520*/  LEA.HI.X R13, R13, UR11, R16, 0x3, P0 ;  /* 0x0000000b0d0d7c11 */ /* 0x000fe400080f1c10 */
[----:B------:R-:W3:Y:S04]  /*0530*/  LDG.E.64 R16, desc[UR8][R10.64+0x8] ;  /* 0x000008080a107981 */ /* 0x000ee8000c1e1b00 */
[----:B------:R-:W3:Y:S01]  /*0540*/  LDG.E.64 R12, desc[UR8][R12.64] ;  /* 0x000000080c0c7981 */ /* 0x000ee2000c1e1b00 */
[----:B--2---:R-:W-:Y:S01]  /*0550*/  DFMA R20, R14, R20, R18 ;  /* 0x000000140e14722b */ /* 0x004fe20000000012 */
[----:B------:R-:W-:-:S04]  /*0560*/  IADD3 R15, P0, PT, R5, R23, RZ ;  /* 0x00000017050f7210 */ /* 0x000fc80007f1e0ff */
[----:B------:R-:W-:Y:S02]  /*0570*/  LEA.HI.X.SX32 R18, R23, R27, 0x1, P0 ;  /* 0x0000001b17127211 */ /* 0x000fe400000f0eff */
[----:B------:R-:W-:-:S04]  /*0580*/  LEA R14, P0, R15, UR10, 0x3 ;  /* 0x0000000a0f0e7c11 */ /* 0x000fc8000f8018ff */
[----:B------:R-:W-:Y:S02]  /*0590*/  LEA.HI.X R15, R15, UR11, R18, 0x3, P0 ;  /* 0x0000000b0f0f7c11 */ /* 0x000fe400080f1c12 */
[----:B------:R-:W-:Y:S01]  /*05a0*/  IADD3 R19, P0, PT, R5, R24, RZ ;  /* 0x0000001805137210 */ /* 0x000fe20007f1e0ff */
[----:B---3--:R-:W-:Y:S01]  /*05b0*/  DFMA R12, R16, R12, R20 ;  /* 0x0000000c100c722b */ /* 0x008fe20000000014 */
[----:B------:R-:W2:Y:S02]  /*05c0*/  LDG.E.64 R16, desc[UR8][R10.64+0x10] ;  /* 0x000010080a107981 */ /* 0x000ea4000c1e1b00 */
[----:B------:R-:W-:Y:S02]  /*05d0*/  LEA.HI.X.SX32 R20, R24, R27, 0x1, P0 ;  /* 0x0000001b18147211 */ /* 0x000fe400000f0eff */
[C---:B------:R-:W-:Y:S01]  /*05e0*/  LEA R18, P0, R19.reuse, UR10, 0x3 ;  /* 0x0000000a13127c11 */ /* 0x040fe2000f8018ff */
[----:B------:R-:W2:Y:S03]  /*05f0*/  LDG.E.64 R14, desc[UR8][R14.64] ;  /* 0x000000080e0e7981 */ /* 0x000ea6000c1e1b00 */
[----:B------:R-:W-:-:S02]  /*0600*/  LEA.HI.X R19, R19, UR11, R20, 0x3, P0 ;  /* 0x0000000b13137c11 */ /* 0x000fc400080f1c14 */
[----:B------:R-:W3:Y:S04]  /*0610*/  LDG.E.64 R20, desc[UR8][R10.64+0x18] ;  /* 0x000018080a147981 */ /* 0x000ee8000c1e1b00 */
[----:B------:R-:W3:Y:S01]  /*0620*/  LDG.E.64 R18, desc[UR8][R18.64] ;  /* 0x0000000812127981 */ /* 0x000ee2000c1e1b00 */
        /* <DEDUP_REMOVED lines=9> */
[----:B------:R-:W-:Y:S01]  /*06c0*/  IMAD R25, R0, 0x8, R25 ;  /* 0x0000000800197824 */ /* 0x000fe200078e0219 */
[----:B--2---:R-:W-:Y:S01]  /*06d0*/  DFMA R12, R16, R14, R12 ;  /* 0x0000000e100c722b */ /* 0x004fe2000000000c */
[----:B------:R-:W-:-:S05]  /*06e0*/  IADD3 R16, P0, PT, R10, 0x40, RZ ;  /* 0x000000400a107810 */ /* 0x000fca0007f1e0ff */
[----:B------:R-:W-:Y:S02]  /*06f0*/  IMAD.X R17, RZ, RZ, R11, P0 ;  /* 0x000000ffff117224 */ /* 0x000fe400000e060b */
[----:B---3--:R-:W-:Y:S01]  /*0700*/  DFMA R28, R20, R18, R12 ;  /* 0x00000012141c722b */ /* 0x008fe2000000000c */
[----:B------:R-:W-:Y:S10]  /*0710*/  BRA.U UP1, `(.L_x_8) ;  /* 0xfffffff901e47547 */ /* 0x000ff4000b83ffff */
.L_x_7:
        /* <DEDUP_REMOVED lines=13> */
[----:B------:R-:W-:Y:S02]  /*07f0*/  LEA.HI.X.SX32 R9, R9, R2, 0x1, P2 ;  /* 0x0000000209097211 */ /* 0x000fe400010f0eff */
[----:B0-----:R-:W-:Y:S02]  /*0800*/  LEA R24, P0, R6, UR12, 0x3 ;  /* 0x0000000c06187c11 */ /* 0x001fe4000f8018ff */
[----:B------:R-:W-:Y:S02]  /*0810*/  LEA R10, P1, R8, UR14, 0x3 ;  /* 0x0000000e080a7c11 */ /* 0x000fe4000f8218ff */
[----:B------:R-:W-:-:S02]  /*0820*/  LEA.HI.X R25, R6, UR13, R11, 0x3, P0 ;  /* 0x0000000d06197c11 */ /* 0x000fc400080f1c0b */
[----:B------:R-:W-:Y:S02]  /*0830*/  IADD3 R6, P0, PT, R5, R13, RZ ;  /* 0x0000000d05067210 */ /* 0x000fe40007f1e0ff */
[----:B------:R-:W-:Y:S01]  /*0840*/  LEA.HI.X R11, R8, UR15, R9, 0x3, P1 ;  /* 0x0000000f080b7c11 */ /* 0x000fe200088f1c09 */
[----:B------:R-:W-:Y:S01]  /*0850*/  IMAD.IADD R17, R19, 0x1, R0 ;  /* 0x0000000113117824 */ /* 0x000fe200078e0200 */
[----:B------:R-:W-:Y:S01]  /*0860*/  LEA.HI.X.SX32 R13, R13, R2, 0x1, P0 ;  /* 0x000000020d0d7211 */ /* 0x000fe200000f0eff */
[----:B------:R-:W2:Y:S01]  /*0870*/  LDG.E.64 R8, desc[UR8][R24.64] ;  /* 0x0000000818087981 */ /* 0x000ea2000c1e1b00 */
[C---:B------:R-:W-:Y:S02]  /*0880*/  LEA R14, P0, R6.reuse, UR14, 0x3 ;  /* 0x0000000e060e7c11 */ /* 0x040fe4000f8018ff */
[----:B------:R-:W-:Y:S01]  /*0890*/  IADD3 R16, P1, PT, R5, R19, RZ ;  /* 0x0000001305107210 */ /* 0x000fe20007f3e0ff */
[----:B------:R-:W2:Y:S01]  /*08a0*/  LDG.E.64 R10, desc[UR8][R10.64] ;  /* 0x000000080a0a7981 */ /* 0x000ea2000c1e1b00 */
[----:B------:R-:W-:-:S02]  /*08b0*/  LEA.HI.X R15, R6, UR15, R13, 0x3, P0 ;  /* 0x0000000f060f7c11 */ /* 0x000fc400080f1c0d */
[----:B------:R-:W-:Y:S01]  /*08c0*/  LEA.HI.X.SX32 R19, R19, R2, 0x1, P1 ;  /* 0x0000000213137211 */ /* 0x000fe200008f0eff */
[----:B------:R-:W3:Y:S01]  /*08d0*/  LDG.E.64 R12, desc[UR8][R24.64+0x8] ;  /* 0x00000808180c7981 */ /* 0x000ee2000c1e1b00 */
[----:B------:R-:W-:-:S03]  /*08e0*/  LEA R18, P0, R16, UR14, 0x3 ;  /* 0x0000000e10127c11 */ /* 0x000fc6000f8018ff */
[----:B------:R-:W3:Y:S01]  /*08f0*/  LDG.E.64 R14, desc[UR8][R14.64] ;  /* 0x000000080e0e7981 */ /* 0x000ee2000c1e1b00 */
[----:B------:R-:W-:Y:S02]  /*0900*/  IADD3 R6, P1, PT, R5, R17, RZ ;  /* 0x0000001105067210 */ /* 0x000fe40007f3e0ff */
[----:B------:R-:W-:Y:S01]  /*0910*/  LEA.HI.X R19, R16, UR15, R19, 0x3, P0 ;  /* 0x0000000f10137c11 */ /* 0x000fe200080f1c13 */
[----:B------:R-:W4:Y:S01]  /*0920*/  LDG.E.64 R20, desc[UR8][R24.64+0x10] ;  /* 0x0000100818147981 */ /* 0x000f22000c1e1b00 */
[C---:B------:R-:W-:Y:S02]  /*0930*/  LEA R16, P0, R6.reuse, UR14, 0x3 ;  /* 0x0000000e06107c11 */ /* 0x040fe4000f8018ff */
[----:B------:R-:W-:Y:S01]  /*0940*/  LEA.HI.X.SX32 R17, R17, R2, 0x1, P1 ;  /* 0x0000000211117211 */ /* 0x000fe200008f0eff */
[----:B------:R-:W5:Y:S04]  /*0950*/  LDG.E.64 R22, desc[UR8][R24.64+0x18] ;  /* 0x0000180818167981 */ /* 0x000f68000c1e1b00 */
[----:B------:R-:W4:Y:S01]  /*0960*/  LDG.E.64 R18, desc[UR8][R18.64] ;  /* 0x0000000812127981 */ /* 0x000f22000c1e1b00 */
[----:B------:R-:W-:-:S06]  /*0970*/  LEA.HI.X R17, R6, UR15, R17, 0x3, P0 ;  /* 0x0000000f06117c11 */ /* 0x000fcc00080f1c11 */
[----:B------:R-:W5:Y:S01]  /*0980*/  LDG.E.64 R16, desc[UR8][R16.64] ;  /* 0x0000000810107981 */ /* 0x000f62000c1e1b00 */
[----:B------:R-:W-:Y:S01]  /*0990*/  UIADD3 UR4, UPT, UPT, UR4, 0x4, URZ ;  /* 0x0000000404047890 */ /* 0x000fe2000fffe0ff */
[----:B--2---:R-:W-:-:S08]  /*09a0*/  DFMA R8, R8, R10, R28 ;  /* 0x0000000a0808722b */ /* 0x004fd0000000001c */
[----:B---3--:R-:W-:-:S08]  /*09b0*/  DFMA R8, R12, R14, R8 ;  /* 0x0000000e0c08722b */ /* 0x008fd00000000008 */
[----:B----4-:R-:W-:-:S08]  /*09c0*/  DFMA R8, R20, R18, R8 ;  /* 0x000000121408722b */ /* 0x010fd00000000008 */
[----:B-----5:R-:W-:-:S11]  /*09d0*/  DFMA R28, R22, R16, R8 ;  /* 0x00000010161c722b */ /* 0x020fd60000000008 */
.L_x_9:
        /* <DEDUP_REMOVED lines=12> */
[----:B0-----:R-:W-:Y:S02]  /*0aa0*/  LEA R8, P0, R6, UR12, 0x3 ;  /* 0x0000000c06087c11 */ /* 0x001fe4000f8018ff */
[----:B------:R-:W-:Y:S02]  /*0ab0*/  LEA R10, P1, R12, UR14, 0x3 ;  /* 0x0000000e0c0a7c11 */ /* 0x000fe4000f8218ff */
[----:B------:R-:W-:Y:S02]  /*0ac0*/  LEA.HI.X R9, R6, UR13, R9, 0x3, P0 ;  /* 0x0000000d06097c11 */ /* 0x000fe400080f1c09 */
[----:B------:R-:W-:Y:S02]  /*0ad0*/  IADD3 R6, P0, PT, R5, R13, RZ ;  /* 0x0000000d05067210 */ /* 0x000fe40007f1e0ff */
[----:B------:R-:W-:Y:S01]  /*0ae0*/  LEA.HI.X R11, R12, UR15, R11, 0x3, P1 ;  /* 0x0000000f0c0b7c11 */ /* 0x000fe200088f1c0b */
[----:B------:R-:W2:Y:S01]  /*0af0*/  LDG.E.64 R14, desc[UR8][R8.64] ;  /* 0x00000008080e7981 */ /* 0x000ea2000c1e1b00 */
[----:B------:R-:W-:-:S02]  /*0b00*/  LEA R12, P1, R6, UR14, 0x3 ;  /* 0x0000000e060c7c11 */ /* 0x000fc4000f8218ff */
[----:B------:R-:W-:Y:S01]  /*0b10*/  LEA.HI.X.SX32 R13, R13, R2, 0x1, P0 ;  /* 0x000000020d0d7211 */ /* 0x000fe200000f0eff */
[----:B------:R-:W3:Y:S04]  /*0b20*/  LDG.E.64 R16, desc[UR8][R8.64+0x8] ;  /* 0x0000080808107981 */ /* 0x000ee8000c1e1b00 */
[----:B------:R-:W2:Y:S01]  /*0b30*/  LDG.E.64 R10, desc[UR8][R10.64] ;  /* 0x000000080a0a7981 */ /* 0x000ea2000c1e1b00 */
[----:B------:R-:W-:-:S06]  /*0b40*/  LEA.HI.X R13, R6, UR15, R13, 0x3, P1 ;  /* 0x0000000f060d7c11 */ /* 0x000fcc00088f1c0d */
[----:B------:R-:W3:Y:S01]  /*0b50*/  LDG.E.64 R12, desc[UR8][R12.64] ;  /* 0x000000080c0c7981 */ /* 0x000ee2000c1e1b00 */
[----:B------:R-:W-:Y:S01]  /*0b60*/  UIADD3 UR4, UPT, UPT, UR4, 0x2, URZ ;  /* 0x0000000204047890 */ /* 0x000fe2000fffe0ff */
[----:B--2---:R-:W-:-:S08]  /*0b70*/  DFMA R14, R14, R10, R28 ;  /* 0x0000000a0e0e722b */ /* 0x004fd0000000001c */
[----:B---3--:R-:W-:-:S11]  /*0b80*/  DFMA R28, R16, R12, R14 ;  /* 0x0000000c101c722b */ /* 0x008fd6000000000e */
.L_x_10:
        /* <DEDUP_REMOVED lines=11> */
[----:B------:R-:W2:Y:S04]  /*0c40*/  LDG.E.64 R6, desc[UR8][R6.64] ;  /* 0x0000000806067981 */ /* 0x000ea8000c1e1b00 */
[----:B------:R-:W2:Y:S02]  /*0c50*/  LDG.E.64 R8, desc[UR8][R8.64] ;  /* 0x0000000808087981 */ /* 0x000ea4000c1e1b00 */
[----:B--2---:R-:W-:-:S11]  /*0c60*/  DFMA R28, R6, R8, R28 ;  /* 0x00000008061c722b */ /* 0x004fd6000000001c */
.L_x_6:
[----:B------:R-:W0:Y:S01]  /*0c70*/  LDC.64 R6, c[0x0][0x390] ;  /* 0x0000e400ff067b82 */ /* 0x000e220000000a00 */
[----:B------:R-:W-:-:S04]  /*0c80*/  IMAD R3, R3, R0, R5 ;  /* 0x0000000003037224 */ /* 0x000fc800078e0205 */
[----:B0-----:R-:W-:-:S05]  /*0c90*/  IMAD.WIDE R2, R3, 0x8, R6 ;  /* 0x0000000803027825 */ /* 0x001fca00078e0206 */
[----:B------:R-:W-:Y:S01]  /*0ca0*/  STG.E.64 desc[UR8][R2.64], R28 ;  /* 0x0000001c02007986 */ /* 0x000fe2000c101b08 */
[----:B------:R-:W-:Y:S05]  /*0cb0*/  EXIT ;  /* 0x000000000000794d */ /* 0x000fea0003800000 */
.L_x_11:
        /* <DEDUP_REMOVED lines=12> */
.L_x_163:


//--------------------- .text._Z23_hhlpLinearBackwardDataILi32EfEvPKT0_S2_PS0_iii --------------------------
	.section	.text._Z23_hhlpLinearBackwardDataILi32EfEvPKT0_S2_PS0_iii,"ax",@progbits
	.align	128
        .global         _Z23_hhlpLinearBackwardDataILi32EfEvPKT0_S2_PS0_iii
        .type           _Z23_hhlpLinearBackwardDataILi32EfEvPKT0_S2_PS0_iii,@function
        .size           _Z23_hhlpLinearBackwardDataILi32EfEvPKT0_S2_PS0_iii,(.L_x_164 - _Z23_hhlpLinearBackwardDataILi32EfEvPKT0_S2_PS0_iii)
        .other          _Z23_hhlpLinearBackwardDataILi32EfEvPKT0_S2_PS0_iii,@"STO_CUDA_ENTRY STV_DEFAULT"
_Z23_hhlpLinearBackwardDataILi32EfEvPKT0_S2_PS0_iii:
.text._Z23_hhlpLinearBackwardDataILi32EfEvPKT0_S2_PS0_iii:
        /* <DEDUP_REMOVED lines=13> */
[----:B------:R-:W-:Y:S01]  /*00d0*/  IMAD.MOV.U32 R13, RZ, RZ, RZ ;  /* 0x000000ffff0d7224 */ /* 0x000fe200078e00ff */
[----:B------:R-:W1:Y:S01]  /*00e0*/  LDCU.64 UR8, c[0x0][0x358] ;  /* 0x00006b00ff0877ac */ /* 0x000e620008000a00 */
[----:B0-----:R-:W-:-:S09]  /*00f0*/  UISETP.GE.AND UP0, UPT, UR5, 0x1, UPT ;  /* 0x000000010500788c */ /* 0x001fd2000bf06270 */
[----:B-1----:R-:W-:Y:S05]  /*0100*/  BRA.U !UP0, `(.L_x_12) ;  /* 0x0000000908d47547 */ /* 0x002fea000b800000 */
[----:B------:R-:W-:Y:S02]  /*0110*/  UISETP.GE.U32.AND UP1, UPT, UR5, 0x8, UPT ;  /* 0x000000080500788c */ /* 0x000fe4000bf26070 */
[----:B------:R-:W-:Y:S01]  /*0120*/  IMAD R4, R3, UR5, RZ ;  /* 0x0000000503047c24 */ /* 0x000fe2000f8e02ff */
[----:B------:R-:W-:Y:S01]  /*0130*/  ULOP3.LUT UR6, UR5, 0x7, URZ, 0xc0, !UPT ;  /* 0x0000000705067892 */ /* 0x000fe2000f8ec0ff */
[----:B------:R-:W-:Y:S01]  /*0140*/  SHF.R.S32.HI R7, RZ, 0x1f, R5 ;  /* 0x0000001fff077819 */ /* 0x000fe20000011405 */
[----:B------:R-:W-:Y:S01]  /*0150*/  IMAD.MOV.U32 R13, RZ, RZ, RZ ;  /* 0x000000ffff0d7224 */ /* 0x000fe200078e00ff */
[----:B------:R-:W-:Y:S01]  /*0160*/  UMOV UR4, URZ ;  /* 0x000000ff00047c82 */ /* 0x000fe20008000000 */
[----:B------:R-:W-:Y:S01]  /*0170*/  SHF.R.S32.HI R9, RZ, 0x1f, R4 ;  /* 0x0000001fff097819 */ /* 0x000fe20000011404 */
[----:B------:R-:W-:Y:S01]  /*0180*/  UISETP.NE.AND UP0, UPT, UR6, URZ, UPT ;  /* 0x000000ff0600728c */ /* 0x000fe2000bf05270 */
[----:B------:R-:W-:Y:S10]  /*0190*/  BRA.U !UP1, `(.L_x_13) ;  /* 0x0000000509607547 */ /* 0x000ff4000b800000 */
[----:B------:R-:W0:Y:S01]  /*01a0*/  LDCU.64 UR10, c[0x0][0x380] ;  /* 0x00007000ff0a77ac */ /* 0x000e220008000a00 */
[----:B------:R-:W1:Y:S01]  /*01b0*/  LDC R2, c[0x0][0x39c] ;  /* 0x0000e700ff027b82 */ /* 0x000e620000000800 */
[C---:B------:R-:W-:Y:S01]  /*01c0*/  IMAD.SHL.U32 R6, R0.reuse, 0x2, RZ ;  /* 0x0000000200067824 */ /* 0x040fe200078e00ff */
[----:B------:R-:W-:Y:S01]  /*01d0*/  ULOP3.LUT UR4, UR5, 0x7ffffff8, URZ, 0xc0, !UPT ;  /* 0x7ffffff805047892 */ /* 0x000fe2000f8ec0ff */
[C---:B------:R-:W-:Y:S02]  /*01e0*/  IMAD R8, R0.reuse, 0x3, RZ ;  /* 0x0000000300087824 */ /* 0x040fe400078e02ff */
[C---:B------:R-:W-:Y:S01]  /*01f0*/  IMAD.SHL.U32 R10, R0.reuse, 0x4, RZ ;  /* 0x00000004000a7824 */ /* 0x040fe200078e00ff */
[----:B------:R-:W-:Y:S01]  /*0200*/  UIADD3 UR7, UPT, UPT, -UR4, URZ, URZ ;  /* 0x000000ff04077290 */ /* 0x000fe2000fffe1ff */
[C---:B------:R-:W-:Y:S02]  /*0210*/  IMAD R12, R0.reuse, 0x5, RZ ;  /* 0x00000005000c7824 */ /* 0x040fe400078e02ff */
[----:B------:R-:W-:-:S02]  /*0220*/  IMAD R24, R0, 0x6, RZ ;  /* 0x0000000600187824 */ /* 0x000fc400078e02ff */
[----:B------:R-:W-:Y:S02]  /*0230*/  IMAD R26, R0, 0x7, RZ ;  /* 0x00000007001a7824 */ /* 0x000fe400078e02ff */
[----:B------:R-:W-:Y:S02]  /*0240*/  IMAD.MOV.U32 R13, RZ, RZ, RZ ;  /* 0x000000ffff0d7224 */ /* 0x000fe400078e00ff */
[----:B------:R-:W-:Y:S01]  /*0250*/  IMAD.MOV.U32 R28, RZ, RZ, RZ ;  /* 0x000000ffff1c7224 */ /* 0x000fe200078e00ff */
[----:B0-----:R-:W-:-:S04]  /*0260*/  LEA R11, P0, R4, UR10, 0x2 ;  /* 0x0000000a040b7c11 */ /* 0x001fc8000f8010ff */
[----:B------:R-:W-:Y:S01]  /*0270*/  LEA.HI.X R25, R4, UR11, R9, 0x2, P0 ;  /* 0x0000000b04197c11 */ /* 0x000fe200080f1409 */
[----:B------:R-:W0:Y:S01]  /*0280*/  LDCU.64 UR10, c[0x0][0x388] ;  /* 0x00007100ff0a77ac */ /* 0x000e220008000a00 */
[----:B------:R-:W-:-:S05]  /*0290*/  IADD3 R11, P0, PT, R11, 0x10, RZ ;  /* 0x000000100b0b7810 */ /* 0x000fca0007f1e0ff */
[----:B------:R-:W-:-:S08]  /*02a0*/  IMAD.X R25, RZ, RZ, R25, P0 ;  /* 0x000000ffff197224 */ /* 0x000fd000000e0619 */
.L_x_14:
        /* <DEDUP_REMOVED lines=9> */
[----:B------:R-:W2:Y:S01]  /*0340*/  LDG.E R16, desc[UR8][R16.64] ;  /* 0x0000000810107981 */ /* 0x000ea2000c1e1900 */
[----:B------:R-:W-:Y:S02]  /*0350*/  LEA.HI.X R19, R19, UR11, R20, 0x2, P1 ;  /* 0x0000000b13137c11 */ /* 0x000fe400088f1414 */
[----:B------:R-:W-:Y:S01]  /*0360*/  IADD3 R20, P0, PT, R5, R6, RZ ;  /* 0x0000000605147210 */ /* 0x000fe20007f1e0ff */
[----:B------:R-:W2:Y:S03]  /*0370*/  LDG.E R11, desc[UR8][R14.64+-0x10] ;  /* 0xfffff0080e0b7981 */ /* 0x000ea6000c1e1900 */
[----:B------:R-:W-:Y:S01]  /*0380*/  LEA.HI.X.SX32 R21, R6, R7, 0x1, P0 ;  /* 0x0000000706157211 */ /* 0x000fe200000f0eff */
[----:B------:R0:W3:Y:S01]  /*0390*/  LDG.E R18, desc[UR8][R18.64] ;  /* 0x0000000812127981 */ /* 0x0000e2000c1e1900 */
[----:B------:R-:W-:-:S03]  /*03a0*/  LEA R22, P0, R20, UR10, 0x2 ;  /* 0x0000000a14167c11 */ /* 0x000fc6000f8010ff */
[----:B------:R-:W3:Y:S01]  /*03b0*/  LDG.E R17, desc[UR8][R14.64+-0xc] ;  /* 0xfffff4080e117981 */ /* 0x000ee2000c1e1900 */
[----:B------:R-:W-:Y:S02]  /*03c0*/  LEA.HI.X R23, R20, UR11, R21, 0x2, P0 ;  /* 0x0000000b14177c11 */ /* 0x000fe400080f1415 */
[----:B------:R-:W-:Y:S01]  /*03d0*/  IADD3 R21, P0, PT, R5, R8, RZ ;  /* 0x0000000805157210 */ /* 0x000fe20007f1e0ff */
[----:B------:R-:W4:Y:S03]  /*03e0*/  LDG.E R29, desc[UR8][R14.64+-0x4] ;  /* 0xfffffc080e1d7981 */ /* 0x000f26000c1e1900 */
[----:B------:R-:W-:Y:S01]  /*03f0*/  LEA.HI.X.SX32 R25, R8, R7, 0x1, P0 ;  /* 0x0000000708197211 */ /* 0x000fe200000f0eff */
[----:B------:R-:W5:Y:S01]  /*0400*/  LDG.E R22, desc[UR8][R22.64] ;  /* 0x0000000816167981 */ /* 0x000f62000c1e1900 */
[----:B------:R-:W-:-:S04]  /*0410*/  LEA R20, P0, R21, UR10, 0x2 ;  /* 0x0000000a15147c11 */ /* 0x000fc8000f8010ff */
[----:B------:R-:W-:Y:S02]  /*0420*/  LEA.HI.X R21, R21, UR11, R25, 0x2, P0 ;  /* 0x0000000b15157c11 */ /* 0x000fe400080f1419 */
[----:B------:R-:W5:Y:S04]  /*0430*/  LDG.E R25, desc[UR8][R14.64+-0x8] ;  /* 0xfffff8080e197981 */ /* 0x000f68000c1e1900 */
[----:B------:R1:W4:Y:S01]  /*0440*/  LDG.E R27, desc[UR8][R20.64] ;  /* 0x00000008141b7981 */ /* 0x000322000c1e1900 */
[----:B0-----:R-:W-:Y:S01]  /*0450*/  IADD3 R19, P0, PT, R5, R10, RZ ;  /* 0x0000000a05137210 */ /* 0x001fe20007f1e0ff */
[----:B--2---:R-:W-:Y:S01]  /*0460*/  FFMA R16, R11, R16, R13 ;  /* 0x000000100b107223 */ /* 0x004fe2000000000d */
[----:B------:R-:W-:-:S03]  /*0470*/  IADD3 R11, P1, PT, R5, R12, RZ ;  /* 0x0000000c050b7210 */ /* 0x000fc60007f3e0ff */
[----:B---3--:R-:W-:Y:S01]  /*0480*/  FFMA R13, R17, R18, R16 ;  /* 0x00000012110d7223 */ /* 0x008fe20000000010 */
[----:B------:R-:W-:Y:S02]  /*0490*/  LEA.HI.X.SX32 R18, R10, R7, 0x1, P0 ;  /* 0x000000070a127211 */ /* 0x000fe400000f0eff */
[----:B------:R-:W-:-:S04]  /*04a0*/  LEA R16, P0, R19, UR10, 0x2 ;  /* 0x0000000a13107c11 */ /* 0x000fc8000f8010ff */
[----:B------:R-:W-:Y:S02]  /*04b0*/  LEA.HI.X R17, R19, UR11, R18, 0x2, P0 ;  /* 0x0000000b13117c11 */ /* 0x000fe400080f1412 */
[-C--:B------:R-:W-:Y:S02]  /*04c0*/  LEA.HI.X.SX32 R19, R12, R7.reuse, 0x1, P1 ;  /* 0x000000070c137211 */ /* 0x080fe400008f0eff */
[C---:B------:R-:W-:Y:S01]  /*04d0*/  LEA R18, P0, R11.reuse, UR10, 0x2 ;  /* 0x0000000a0b127c11 */ /* 0x040fe2000f8010ff */
[----:B------:R-:W2:Y:S03]  /*04e0*/  LDG.E R16, desc[UR8][R16.64] ;  /* 0x0000000810107981 */ /* 0x000ea6000c1e1900 */
[----:B------:R-:W-:Y:S02]  /*04f0*/  LEA.HI.X R19, R11, UR11, R19, 0x2, P0 ;  /* 0x0000000b0b137c11 */ /* 0x000fe400080f1413 */
[----:B------:R-:W-:Y:S01]  /*0500*/  IADD3 R11, P0, PT, R5, R24, RZ ;  /* 0x00000018050b7210 */ /* 0x000fe20007f1e0ff */
[----:B-----5:R-:W-:Y:S01]  /*0510*/  FFMA R22, R25, R22, R13 ;  /* 0x0000001619167223 */ /* 0x020fe2000000000d */
[----:B------:R-:W-:Y:S01]  /*0520*/  IADD3 R13, P1, PT, R5, R26, RZ ;  /* 0x0000001a050d7210 */ /* 0x000fe20007f3e0ff */
[----:B------:R-:W3:Y:S01]  /*0530*/  LDG.E R18, desc[UR8][R18.64] ;  /* 0x0000000812127981 */ /* 0x000ee2000c1e1900 */
[----:B-1----:R-:W-:-:S02]  /*0540*/  LEA.HI.X.SX32 R21, R24, R7, 0x1, P0 ;  /* 0x0000000718157211 */ /* 0x002fc400000f0eff */
[----:B------:R-:W-:Y:S01]  /*0550*/  LEA R20, P0, R11, UR10, 0x2 ;  /* 0x0000000a0b147c11 */ /* 0x000fe2000f8010ff */
[----:B----4-:R-:W-:Y:S01]  /*0560*/  FFMA R27, R29, R27, R22 ;  /* 0x0000001b1d1b7223 */ /* 0x010fe20000000016 */
[----:B------:R-:W-:Y:S01]  /*0570*/  LEA.HI.X.SX32 R23, R26, R7, 0x1, P1 ;  /* 0x000000071a177211 */ /* 0x000fe200008f0eff */
[----:B------:R-:W4:Y:S01]  /*0580*/  LDG.E R17, desc[UR8][R14.64+0x8] ;  /* 0x000008080e117981 */ /* 0x000f22000c1e1900 */
[----:B------:R-:W-:Y:S02]  /*0590*/  LEA.HI.X R21, R11, UR11, R21, 0x2, P0 ;  /* 0x0000000b0b157c11 */ /* 0x000fe400080f1415 */
[C---:B------:R-:W-:Y:S01]  /*05a0*/  LEA R22, P0, R13.reuse, UR10, 0x2 ;  /* 0x0000000a0d167c11 */ /* 0x040fe2000f8010ff */
[----:B------:R-:W2:Y:S03]  /*05b0*/  LDG.E R11, desc[UR8][R14.64] ;  /* 0x000000080e0b7981 */ /* 0x000ea6000c1e1900 */
[----:B------:R-:W-:Y:S01]  /*05c0*/  LEA.HI.X R23, R13, UR11, R23, 0x2, P0 ;  /* 0x0000000b0d177c11 */ /* 0x000fe200080f1417 */
[----:B------:R-:W4:Y:S04]  /*05d0*/  LDG.E R20, desc[UR8][R20.64] ;  /* 0x0000000814147981 */ /* 0x000f28000c1e1900 */
[----:B------:R-:W3:Y:S04]  /*05e0*/  LDG.E R13, desc[UR8][R14.64+0x4] ;  /* 0x000004080e0d7981 */ /* 0x000ee8000c1e1900 */
[----:B------:R-:W5:Y:S04]  /*05f0*/  LDG.E R22, desc[UR8][R22.64] ;  /* 0x0000000816167981 */ /* 0x000f68000c1e1900 */
[----:B------:R-:W5:Y:S01]  /*0600*/  LDG.E R19, desc[UR8][R14.64+0xc] ;  /* 0x00000c080e137981 */ /* 0x000f62000c1e1900 */
        /* <DEDUP_REMOVED lines=10> */
[----:B--2---:R-:W-:Y:S01]  /*06b0*/  FFMA R16, R11, R16, R27 ;  /* 0x000000100b107223 */ /* 0x004fe2000000001b */
[----:B------:R-:W-:-:S03]  /*06c0*/  IADD3 R11, P0, PT, R14, 0x20, RZ ;  /* 0x000000200e0b7810 */ /* 0x000fc60007f1e0ff */
[----:B---3--:R-:W-:-:S04]  /*06d0*/  FFMA R16, R13, R18, R16 ;  /* 0x000000120d107223 */ /* 0x008fc80000000010 */
[----:B----4-:R-:W-:Y:S01]  /*06e0*/  FFMA R16, R17, R20, R16 ;  /* 0x0000001411107223 */ /* 0x010fe20000000010 */
[----:B------:R-:W-:-:S03]  /*06f0*/  IMAD.X R25, RZ, RZ, R15, P0 ;  /* 0x000000ffff197224 */ /* 0x000fc600000e060f */
[----:B-----5:R-:W-:Y:S01]  /*0700*/  FFMA R13, R19, R22, R16 ;  /* 0x00000016130d7223 */ /* 0x020fe20000000010 */
[----:B------:R-:W-:Y:S06]  /*0710*/  BRA.U UP1, `(.L_x_14) ;  /* 0xfffffff901e47547 */ /* 0x000fec000b83ffff */
.L_x_13:
[----:B------:R-:W-:Y:S05]  /*0720*/  BRA.U !UP0, `(.L_x_12) ;  /* 0x00000005084c7547 */ /* 0x000fea000b800000 */
[----:B------:R-:W-:Y:S02]  /*0730*/  UISETP.GE.U32.AND UP0, UPT, UR6, 0x4, UPT ;  /* 0x000000040600788c */ /* 0x000fe4000bf06070 */
[----:B------:R-:W-:-:S04]  /*0740*/  ULOP3.LUT UR7, UR5, 0x3, URZ, 0xc0, !UPT ;  /* 0x0000000305077892 */ /* 0x000fc8000f8ec0ff */
[----:B------:R-:W-:-:S03]  /*0750*/  UISETP.NE.AND UP1, UPT, UR7, URZ, UPT ;  /* 0x000000ff0700728c */ /* 0x000fc6000bf25270 */
[----:B------:R-:W-:Y:S08]  /*0760*/  BRA.U !UP0, `(.L_x_15) ;  /* 0x0000000108987547 */ /* 0x000ff0000b800000 */
[----:B------:R-:W0:Y:S01]  /*0770*/  LDCU.128 UR12, c[0x0][0x380] ;  /* 0x00007000ff0c77ac */ /* 0x000e220008000c00 */
[----:B------:R-:W-:Y:S01]  /*0780*/  IMAD R2, R0, UR4, RZ ;  /* 0x0000000400027c24 */ /* 0x000fe2000f8e02ff */
[----:B------:R-:W-:-:S03]  /*0790*/  IADD3 R11, P1, PT, R4, UR4, RZ ;  /* 0x00000004040b7c10 */ /* 0x000fc6000ff3e0ff */
[----:B------:R-:W-:Y:S01]  /*07a0*/  IMAD.IADD R6, R2, 0x1, R0 ;  /* 0x0000000102067824 */ /* 0x000fe200078e0200 */
[----:B------:R-:W-:Y:S01]  /*07b0*/  IADD3 R14, P2, PT, R5, R2, RZ ;  /* 0x00000002050e7210 */ /* 0x000fe20007f5e0ff */
[----:B------:R-:W-:-:S03]  /*07c0*/  IMAD.X R12, RZ, RZ, R9, P1 ;  /* 0x000000ffff0c7224 */ /* 0x000fc600008e0609 */
[----:B------:R-:W-:Y:S02]  /*07d0*/  IADD3 R8, P1, PT, R5, R6, RZ ;  /* 0x0000000605087210 */ /* 0x000fe40007f3e0ff */
[-C--:B------:R-:W-:Y:S01]  /*07e0*/  LEA.HI.X.SX32 R17, R2, R7.reuse, 0x1, P2 ;  /* 0x0000000702117211 */ /* 0x080fe200010f0eff */
[C---:B------:R-:W-:Y:S01]  /*07f0*/  IMAD.IADD R2, R6.reuse, 0x1, R0 ;  /* 0x0000000106027824 */ /* 0x040fe200078e0200 */
[----:B------:R-:W-:-:S03]  /*0800*/  LEA.HI.X.SX32 R15, R6, R7, 0x1, P1 ;  /* 0x00000007060f7211 */ /* 0x000fc600008f0eff */
[----:B------:R-:W-:Y:S01]  /*0810*/  IMAD.IADD R6, R2, 0x1, R0 ;  /* 0x0000000102067824 */ /* 0x000fe200078e0200 */
[C---:B0-----:R-:W-:Y:S02]  /*0820*/  LEA R10, P0, R11.reuse, UR12, 0x2 ;  /* 0x0000000c0b0a7c11 */ /* 0x041fe4000f8010ff */
[----:B------:R-:W-:Y:S02]  /*0830*/  LEA R20, P2, R14, UR14, 0x2 ;  /* 0x0000000e0e147c11 */ /* 0x000fe4000f8410ff */
[----:B------:R-:W-:Y:S02]  /*0840*/  LEA R18, P1, R8, UR14, 0x2 ;  /* 0x0000000e08127c11 */ /* 0x000fe4000f8210ff */
[----:B------:R-:W-:Y:S02]  /*0850*/  LEA.HI.X R11, R11, UR13, R12, 0x2, P0 ;  /* 0x0000000d0b0b7c11 */ /* 0x000fe400080f140c */
[----:B------:R-:W-:Y:S02]  /*0860*/  IADD3 R12, P0, PT, R5, R2, RZ ;  /* 0x00000002050c7210 */ /* 0x000fe40007f1e0ff */
[----:B------:R-:W-:Y:S01]  /*0870*/  LEA.HI.X R21, R14, UR15, R17, 0x2, P2 ;  /* 0x0000000f0e157c11 */ /* 0x000fe200090f1411 */
[----:B------:R-:W2:Y:S01]  /*0880*/  LDG.E R23, desc[UR8][R10.64+0x4] ;  /* 0x000004080a177981 */ /* 0x000ea2000c1e1900 */
[----:B------:R-:W-:-:S02]  /*0890*/  LEA.HI.X R19, R8, UR15, R15, 0x2, P1 ;  /* 0x0000000f08137c11 */ /* 0x000fc400088f140f */
[-C--:B------:R-:W-:Y:S01]  /*08a0*/  LEA.HI.X.SX32 R15, R2, R7.reuse, 0x1, P0 ;  /* 0x00000007020f7211 */ /* 0x080fe200000f0eff */
[----:B------:R-:W3:Y:S01]  /*08b0*/  LDG.E R20, desc[UR8][R20.64] ;  /* 0x0000000814147981 */ /* 0x000ee2000c1e1900 */
[C---:B------:R-:W-:Y:S02]  /*08c0*/  LEA R14, P0, R12.reuse, UR14, 0x2 ;  /* 0x0000000e0c0e7c11 */ /* 0x040fe4000f8010ff */
[----:B------:R-:W-:Y:S01]  /*08d0*/  IADD3 R8, P1, PT, R5, R6, RZ ;  /* 0x0000000605087210 */ /* 0x000fe20007f3e0ff */
[----:B------:R-:W3:Y:S01]  /*08e0*/  LDG.E R2, desc[UR8][R10.64] ;  /* 0x000000080a027981 */ /* 0x000ee2000c1e1900 */
[----:B------:R-:W-:Y:S02]  /*08f0*/  LEA.HI.X R15, R12, UR15, R15, 0x2, P0 ;  /* 0x0000000f0c0f7c11 */ /* 0x000fe400080f140f */
[----:B------:R-:W-:Y:S01]  /*0900*/  LEA R16, P0, R8, UR14, 0x2 ;  /* 0x0000000e08107c11 */ /* 0x000fe2000f8010ff */
[----:B------:R-:W2:Y:S01]  /*0910*/  LDG.E R18, desc[UR8][R18.64] ;  /* 0x0000000812127981 */ /* 0x000ea2000c1e1900 */
[----:B------:R-:W-:-:S03]  /*0920*/  LEA.HI.X.SX32 R17, R6, R7, 0x1, P1 ;  /* 0x0000000706117211 */ /* 0x000fc600008f0eff */
[----:B------:R-:W4:Y:S01]  /*0930*/  LDG.E R14, desc[UR8][R14.64] ;  /* 0x000000080e0e7981 */ /* 0x000f22000c1e1900 */
[----:B------:R-:W-:-:S03]  /*0940*/  LEA.HI.X R17, R8, UR15, R17, 0x2, P0 ;  /* 0x0000000f08117c11 */ /* 0x000fc600080f1411 */
[----:B------:R-:W4:Y:S04]  /*0950*/  LDG.E R25, desc[UR8][R10.64+0x8] ;  /* 0x000008080a197981 */ /* 0x000f28000c1e1900 */
[----:B------:R-:W5:Y:S04]  /*0960*/  LDG.E R21, desc[UR8][R10.64+0xc] ;  /* 0x00000c080a157981 */ /* 0x000f68000c1e1900 */
[----:B------:R-:W5:Y:S01]  /*0970*/  LDG.E R16, desc[UR8][R16.64] ;  /* 0x0000000810107981 */ /* 0x000f62000c1e1900 */
[----:B------:R-:W-:Y:S01]  /*0980*/  UIADD3 UR4, UPT, UPT, UR4, 0x4, URZ ;  /* 0x0000000404047890 */ /* 0x000fe2000fffe0ff */
[----:B---3--:R-:W-:-:S04]  /*0990*/  FFMA R2, R2, R20, R13 ;  /* 0x0000001402027223 */ /* 0x008fc8000000000d */
[----:B--2---:R-:W-:-:S04]  /*09a0*/  FFMA R2, R23, R18, R2 ;  /* 0x0000001217027223 */ /* 0x004fc80000000002 */
[----:B----4-:R-:W-:-:S04]  /*09b0*/  FFMA R2, R25, R14, R2 ;  /* 0x0000000e19027223 */ /* 0x010fc80000000002 */
[----:B-----5:R-:W-:-:S07]  /*09c0*/  FFMA R13, R21, R16, R2 ;  /* 0x00000010150d7223 */ /* 0x020fce0000000002 */
.L_x_15:
        /* <DEDUP_REMOVED lines=19> */
[----:B------:R-:W2:Y:S03]  /*0b00*/  LDG.E R2, desc[UR8][R10.64] ;  /* 0x000000080a027981 */ /* 0x000ea6000c1e1900 */
[----:B------:R-:W-:Y:S01]  /*0b10*/  LEA.HI.X R17, R6, UR15, R17, 0x2, P0 ;  /* 0x0000000f06117c11 */ /* 0x000fe200080f1411 */
[----:B------:R-:W2:Y:S04]  /*0b20*/  LDG.E R14, desc[UR8][R14.64] ;  /* 0x000000080e0e7981 */ /* 0x000ea8000c1e1900 */
[----:B------:R-:W3:Y:S04]  /*0b30*/  LDG.E R19, desc[UR8][R10.64+0x4] ;  /* 0x000004080a137981 */ /* 0x000ee8000c1e1900 */
[----:B------:R-:W3:Y:S01]  /*0b40*/  LDG.E R16, desc[UR8][R16.64] ;  /* 0x0000000810107981 */ /* 0x000ee2000c1e1900 */
[----:B------:R-:W-:Y:S01]  /*0b50*/  UIADD3 UR4, UPT, UPT, UR4, 0x2, URZ ;  /* 0x0000000204047890 */ /* 0x000fe2000fffe0ff */
[----:B--2---:R-:W-:-:S04]  /*0b60*/  FFMA R2, R2, R14, R13 ;  /* 0x0000000e02027223 */ /* 0x004fc8000000000d */
[----:B---3--:R-:W-:-:S07]  /*0b70*/  FFMA R13, R19, R16, R2 ;  /* 0x00000010130d7223 */ /* 0x008fce0000000002 */
.L_x_16:
        /* <DEDUP_REMOVED lines=10> */
[----:B------:R-:W-:-:S03]  /*0c20*/  LEA.HI.X R9, R4, UR15, R9, 0x2, P1 ;  /* 0x0000000f04097c11 */ /* 0x000fc600088f1409 */
[----:B------:R-:W2:Y:S04]  /*0c30*/  LDG.E R6, desc[UR8][R6.64] ;  /* 0x0000000806067981 */ /* 0x000ea8000c1e1900 */
[----:B------:R-:W2:Y:S02]  /*0c40*/  LDG.E R8, desc[UR8][R8.64] ;  /* 0x0000000808087981 */ /* 0x000ea4000c1e1900 */
[----:B--2---:R-:W-:-:S07]  /*0c50*/  FFMA R13, R6, R8, R13 ;  /* 0x00000008060d7223 */ /* 0x004fce000000000d */
.L_x_12:
[----:B------:R-:W0:Y:S01]  /*0c60*/  LDC.64 R6, c[0x0][0x390] ;  /* 0x0000e400ff067b82 */ /* 0x000e220000000a00 */
[----:B------:R-:W-:-:S04]  /*0c70*/  IMAD R3, R3, R0, R5 ;  /* 0x0000000003037224 */ /* 0x000fc800078e0205 */
[----:B0-----:R-:W-:-:S05]  /*0c80*/  IMAD.WIDE R2, R3, 0x4, R6 ;  /* 0x0000000403027825 */ /* 0x001fca00078e0206 */
[----:B------:R-:W-:Y:S01]  /*0c90*/  STG.E desc[UR8][R2.64], R13 ;  /* 0x0000000d02007986 */ /* 0x000fe2000c101908 */
[----:B------:R-:W-:Y:S05]  /*0ca0*/  EXIT ;  /* 0x000000000000794d */ /* 0x000fea0003800000 */
.L_x_17:
        /* <DEDUP_REMOVED lines=13> */
.L_x_164:


//--------------------- .text._Z26_hhlpLinearBackwardWeightsILi32E6__halfEvPKT0_S3_PS1_iii --------------------------
	.section	.text._Z26_hhlpLinearBackwardWeightsILi32E6__halfEvPKT0_S3_PS1_iii,"ax",@progbits
	.align	128
        .global         _Z26_hhlpLinearBackwardWeightsILi32E6__halfEvPKT0_S3_PS1_iii
        .type           _Z26_hhlpLinearBackwardWeightsILi32E6__halfEvPKT0_S3_PS1_iii,@function
        .size           _Z26_hhlpLinearBackwardWeightsILi32E6__halfEvPKT0_S3_PS1_iii,(.L_x_165 - _Z26_hhlpLinearBackwardWeightsILi32E6__halfEvPKT0_S3_PS1_iii)
        .other          _Z26_hhlpLinearBackwardWeightsILi32E6__halfEvPKT0_S3_PS1_iii,@"STO_CUDA_ENTRY STV_DEFAULT"
_Z26_hhlpLinearBackwardWeightsILi32E6__halfEvPKT0_S3_PS1_iii:
.text._Z26_hhlpLinearBackwardWeightsILi32E6__halfEvPKT0_S3_PS1_iii:
[----:B------:R-:W-:Y:S01]  /*0000*/  LDC R1, c[0x0][0x37c] ;  /* 0x0000df00ff017b82 */ /* 0x000fe20000000800 */
[----:B------:R-:W0:Y:S07]  /*0010*/  S2R R0, SR_CTAID.X ;  /* 0x0000000000007919 */ /* 0x000e2e0000002500 */
[----:B------:R-:W1:Y:S01]  /*0020*/  LDC.64 R12, c[0x0][0x398] ;  /* 0x0000e600ff0c7b82 */ /* 0x000e620000000a00 */
[----:B------:R-:W0:Y:S01]  /*0030*/  S2R R2, SR_TID.X ;  /* 0x0000000000027919 */ /* 0x000e220000002100 */
[----:B------:R-:W2:Y:S01]  /*0040*/  S2R R3, SR_CTAID.Y ;  /* 0x0000000000037919 */ /* 0x000ea20000002600 */
[----:B------:R-:W2:Y:S01]  /*0050*/  S2R R4, SR_TID.Y ;  /* 0x0000000000047919 */ /* 0x000ea20000002200 */
[----:B0-----:R-:W-:-:S04]  /*0060*/  LEA R6, R0, R2, 0x5 ;  /* 0x0000000200067211 */ /* 0x001fc800078e28ff */
[----:B-1----:R-:W-:Y:S02]  /*0070*/  ISETP.GE.AND P0, PT, R6, R13, PT ;  /* 0x0000000d0600720c */ /* 0x002fe40003f06270 */
[----:B--2---:R-:W-:-:S04]  /*0080*/  LEA R5, R3, R4, 0x5 ;  /* 0x0000000403057211 */ /* 0x004fc800078e28ff */
[----:B------:R-:W-:-:S13]  /*0090*/  ISETP.GE.OR P0, PT, R5, R12, P0 ;  /* 0x0000000c0500720c */ /* 0x000fda0000706670 */
[----:B------:R-:W-:Y:S05]  /*00a0*/  @P0 EXIT ;  /* 0x000000000000094d */ /* 0x000fea0003800000 */
[----:B------:R-:W0:Y:S01]  /*00b0*/  LDCU UR7, c[0x0][0x3a0] ;  /* 0x00007400ff0777ac */ /* 0x000e220008000800 */
[----:B------:R-:W-:Y:S01]  /*00c0*/  PRMT R10, RZ, 0x7610, R10 ;  /* 0x00007610ff0a7816 */ /* 0x000fe2000000000a */
[----:B------:R-:W1:Y:S01]  /*00d0*/  LDCU.64 UR8, c[0x0][0x358] ;  /* 0x00006b00ff0877ac */ /* 0x000e620008000a00 */
[----:B0-----:R-:W-:-:S09]  /*00e0*/  UISETP.GE.AND UP0, UPT, UR7, 0x1, UPT ;  /* 0x000000010700788c */ /* 0x001fd2000bf06270 */
[----:B-1----:R-:W-:Y:S05]  /*00f0*/  BRA.U !UP0, `(.L_x_18) ;  /* 0x0000000d08087547 */ /* 0x002fea000b800000 */
[----:B------:R-:W-:Y:S02]  /*0100*/  UISETP.GE.U32.AND UP1, UPT, UR7, 0x10, UPT ;  /* 0x000000100700788c */ /* 0x000fe4000bf26070 */
[----:B------:R-:W-:Y:S01]  /*0110*/  ULOP3.LUT UR5, UR7, 0xf, URZ, 0xc0, !UPT ;  /* 0x0000000f07057892 */ /* 0x000fe2000f8ec0ff */
[----:B------:R-:W-:-:S03]  /*0120*/  UMOV UR4, URZ ;  /* 0x000000ff00047c82 */ /* 0x000fc60008000000 */
[----:B------:R-:W-:-:S03]  /*0130*/  UISETP.NE.AND UP0, UPT, UR5, URZ, UPT ;  /* 0x000000ff0500728c */ /* 0x000fc6000bf05270 */
[----:B------:R-:W-:Y:S08]  /*0140*/  BRA.U !UP1, `(.L_x_19) ;  /* 0x00000005096c7547 */ /* 0x000ff0000b800000 */
[----:B------:R-:W-:Y:S01]  /*0150*/  ULOP3.LUT UR4, UR7, 0x7ffffff0, URZ, 0xc0, !UPT ;  /* 0x7ffffff007047892 */ /* 0x000fe2000f8ec0ff */
[----:B------:R-:W-:Y:S02]  /*0160*/  MOV R7, R5 ;  /* 0x0000000500077202 */ /* 0x000fe40000000f00 */
[----:B------:R-:W-:Y:S01]  /*0170*/  MOV R8, R6 ;  /* 0x0000000600087202 */ /* 0x000fe20000000f00 */
[----:B------:R-:W-:-:S12]  /*0180*/  UIADD3 UR6, UPT, UPT, -UR4, URZ, URZ ;  /* 0x000000ff04067290 */ /* 0x000fd8000fffe1ff */
.L_x_20:
[----:B------:R-:W0:Y:S08]  /*0190*/  LDC.64 R20, c[0x0][0x380] ;  /* 0x0000e000ff147b82 */ /* 0x000e300000000a00 */
[----:B------:R-:W1:Y:S01]  /*01a0*/  LDC.64 R18, c[0x0][0x388] ;  /* 0x0000e200ff127b82 */ /* 0x000e620000000a00 */
[----:B0-----:R-:W-:-:S05]  /*01b0*/  IMAD.WIDE R20, R7, 0x2, R20 ;  /* 0x0000000207147825 */ /* 0x001fca00078e0214 */
[----:B------:R-:W2:Y:S01]  /*01c0*/  LDG.E.U16 R11, desc[UR8][R20.64] ;  /* 0x00000008140b7981 */ /* 0x000ea2000c1e1500 */
[----:B-1----:R-:W-:-:S05]  /*01d0*/  IMAD.WIDE R18, R8, 0x2, R18 ;  /* 0x0000000208127825 */ /* 0x002fca00078e0212 */
[----:B------:R0:W2:Y:S01]  /*01e0*/  LDG.E.U16 R24, desc[UR8][R18.64] ;  /* 0x0000000812187981 */ /* 0x0000a2000c1e1500 */
[----:B------:R-:W-:-:S05]  /*01f0*/  IMAD.WIDE R22, R12, 0x2, R20 ;  /* 0x000000020c167825 */ /* 0x000fca00078e0214 */
[----:B------:R1:W3:Y:S01]  /*0200*/  LDG.E.U16 R25, desc[UR8][R22.64] ;  /* 0x0000000816197981 */ /* 0x0002e2000c1e1500 */
[----:B0-----:R-:W-:-:S05]  /*0210*/  IMAD.WIDE R18, R13, 0x2, R18 ;  /* 0x000000020d127825 */ /* 0x001fca00078e0212 */
[----:B------:R-:W3:Y:S01]  /*0220*/  LDG.E.U16 R26, desc[UR8][R18.64] ;  /* 0x00000008121a7981 */ /* 0x000ee2000c1e1500 */
[----:B-1----:R-:W-:-:S04]  /*0230*/  IMAD.WIDE R22, R12, 0x2, R22 ;  /* 0x000000020c167825 */ /* 0x002fc800078e0216 */
[C---:B------:R-:W-:Y:S01]  /*0240*/  IMAD.WIDE R14, R13.reuse, 0x2, R18 ;  /* 0x000000020d0e7825 */ /* 0x040fe200078e0212 */
[----:B------:R-:W4:Y:S03]  /*0250*/  LDG.E.U16 R9, desc[UR8][R22.64] ;  /* 0x0000000816097981 */ /* 0x000f26000c1e1500 */
[----:B------:R-:W-:Y:S01]  /*0260*/  IMAD.WIDE R16, R12, 0x2, R22 ;  /* 0x000000020c107825 */ /* 0x000fe200078e0216 */
[----:B------:R0:W4:Y:S03]  /*0270*/  LDG.E.U16 R27, desc[UR8][R14.64] ;  /* 0x000000080e1b7981 */ /* 0x000126000c1e1500 */
[C---:B------:R-:W-:Y:S01]  /*0280*/  IMAD.WIDE R20, R13.reuse, 0x2, R14 ;  /* 0x000000020d147825 */ /* 0x040fe200078e020e */
[----:B------:R1:W5:Y:S04]  /*0290*/  LDG.E.U16 R29, desc[UR8][R16.64] ;  /* 0x00000008101d7981 */ /* 0x000368000c1e1500 */
[----:B------:R-:W5:Y:S01]  /*02a0*/  LDG.E.U16 R28, desc[UR8][R20.64] ;  /* 0x00000008141c7981 */ /* 0x000f62000c1e1500 */
[----:B0-----:R-:W-:-:S04]  /*02b0*/  IMAD.WIDE R14, R13, 0x2, R20 ;  /* 0x000000020d0e7825 */ /* 0x001fc800078e0214 */
[----:B-1----:R-:W-:-:S04]  /*02c0*/  IMAD.WIDE R16, R12, 0x2, R16 ;  /* 0x000000020c107825 */ /* 0x002fc800078e0210 */
[----:B------:R-:W-:Y:S01]  /*02d0*/  IMAD.WIDE R22, R13, 0x2, R14 ;  /* 0x000000020d167825 */ /* 0x000fe200078e020e */
[----:B------:R2:W5:Y:S03]  /*02e0*/  LDG.E.U16 R21, desc[UR8][R16.64] ;  /* 0x0000000810157981 */ /* 0x000566000c1e1500 */
[----:B------:R-:W-:Y:S01]  /*02f0*/  IMAD.WIDE R18, R12, 0x2, R16 ;  /* 0x000000020c127825 */ /* 0x000fe200078e0210 */
[----:B------:R-:W5:Y:S04]  /*0300*/  LDG.E.U16 R20, desc[UR8][R14.64] ;  /* 0x000000080e147981 */ /* 0x000f68000c1e1500 */
[----:B------:R-:W5:Y:S01]  /*0310*/  LDG.E.U16 R15, desc[UR8][R18.64] ;  /* 0x00000008120f7981 */ /* 0x000f62000c1e1500 */
[----:B--2---:R-:W-:-:S02]  /*0320*/  HFMA2 R17, R11.H0_H0, R24.H0_H0, R10.H0_H0 ;  /* 0x200000180b117231 */ /* 0x004fc4000004080a */
[----:B------:R-:W-:Y:S01]  /*0330*/  IMAD.WIDE R10, R12, 0x2, R18 ;  /* 0x000000020c0a7825 */ /* 0x000fe200078e0212 */
[----:B------:R0:W2:Y:S03]  /*0340*/  LDG.E.U16 R24, desc[UR8][R22.64] ;  /* 0x0000000816187981 */ /* 0x0000a6000c1e1500 */
[----:B0-----:R-:W-:-:S04]  /*0350*/  IMAD.WIDE R22, R13, 0x2, R22 ;  /* 0x000000020d167825 */ /* 0x001fc800078e0216 */
[----:B---3--:R-:W-:Y:S02]  /*0360*/  HFMA2 R26, R25.H0_H0, R26.H0_H0, R17.H0_H0 ;  /* 0x2000001a191a7231 */ /* 0x008fe40000040811 */
[C---:B------:R-:W-:Y:S01]  /*0370*/  IMAD.WIDE R16, R12.reuse, 0x2, R10 ;  /* 0x000000020c107825 */ /* 0x040fe200078e020a */
[----:B------:R0:W3:Y:S04]  /*0380*/  LDG.E.U16 R25, desc[UR8][R10.64] ;  /* 0x000000080a197981 */ /* 0x0000e8000c1e1500 */
[----:B------:R4:W3:Y:S01]  /*0390*/  LDG.E.U16 R14, desc[UR8][R22.64] ;  /* 0x00000008160e7981 */ /* 0x0008e2000c1e1500 */
[----:B------:R-:W-:-:S04]  /*03a0*/  IMAD.WIDE R18, R12, 0x2, R16 ;  /* 0x000000020c127825 */ /* 0x000fc800078e0210 */
[----:B0-----:R-:W-:-:S04]  /*03b0*/  IMAD.WIDE R10, R13, 0x2, R22 ;  /* 0x000000020d0a7825 */ /* 0x001fc800078e0216 */
[----:B----4-:R-:W-:Y:S02]  /*03c0*/  HFMA2 R23, R9.H0_H0, R27.H0_H0, R26.H0_H0 ;  /* 0x2000001b09177231 */ /* 0x010fe4000004081a */
[----:B------:R-:W4:Y:S01]  /*03d0*/  LDG.E.U16 R9, desc[UR8][R16.64] ;  /* 0x0000000810097981 */ /* 0x000f22000c1e1500 */
[----:B------:R-:W-:-:S03]  /*03e0*/  IMAD.WIDE R26, R13, 0x2, R10 ;  /* 0x000000020d1a7825 */ /* 0x000fc600078e020a */
[----:B------:R5:W4:Y:S04]  /*03f0*/  LDG.E.U16 R16, desc[UR8][R10.64] ;  /* 0x000000080a107981 */ /* 0x000b28000c1e1500 */
[----:B------:R-:W4:Y:S01]  /*0400*/  LDG.E.U16 R17, desc[UR8][R18.64] ;  /* 0x0000000812117981 */ /* 0x000f22000c1e1500 */
[----:B-----5:R-:W-:Y:S02]  /*0410*/  HFMA2 R11, R29.H0_H0, R28.H0_H0, R23.H0_H0 ;  /* 0x2000001c1d0b7231 */ /* 0x020fe40000040817 */
[----:B------:R-:W-:Y:S02]  /*0420*/  IMAD.WIDE R28, R12, 0x2, R18 ;  /* 0x000000020c1c7825 */ /* 0x000fe400078e0212 */
[----:B------:R-:W5:Y:S02]  /*0430*/  LDG.E.U16 R18, desc[UR8][R26.64] ;  /* 0x000000081a127981 */ /* 0x000f64000c1e1500 */
[----:B------:R-:W-:-:S02]  /*0440*/  IMAD.WIDE R22, R13, 0x2, R26 ;  /* 0x000000020d167825 */ /* 0x000fc400078e021a */
[----:B------:R-:W5:Y:S04]  /*0450*/  LDG.E.U16 R19, desc[UR8][R28.64] ;  /* 0x000000081c137981 */ /* 0x000f68000c1e1500 */
[----:B------:R-:W5:Y:S01]  /*0460*/  LDG.E.U16 R26, desc[UR8][R22.64] ;  /* 0x00000008161a7981 */ /* 0x000f62000c1e1500 */
[----:B------:R-:W-:Y:S02]  /*0470*/  HFMA2 R11, R21.H0_H0, R20.H0_H0, R11.H0_H0 ;  /* 0x20000014150b7231 */ /* 0x000fe4000004080b */
[----:B------:R-:W-:-:S04]  /*0480*/  IMAD.WIDE R20, R13, 0x2, R22 ;  /* 0x000000020d147825 */ /* 0x000fc800078e0216 */
[----:B--2---:R-:W-:Y:S02]  /*0490*/  HFMA2 R15, R15.H0_H0, R24.H0_H0, R11.H0_H0 ;  /* 0x200000180f0f7231 */ /* 0x004fe4000004080b */
[----:B------:R-:W-:-:S05]  /*04a0*/  IMAD.WIDE R10, R12, 0x2, R28 ;  /* 0x000000020c0a7825 */ /* 0x000fca00078e021c */
[----:B------:R0:W2:Y:S02]  /*04b0*/  LDG.E.U16 R24, desc[UR8][R10.64] ;  /* 0x000000080a187981 */ /* 0x0000a4000c1e1500 */
[----:B0-----:R-:W-:-:S04]  /*04c0*/  IMAD.WIDE R10, R12, 0x2, R10 ;  /* 0x000000020c0a7825 */ /* 0x001fc800078e020a */
[----:B---3--:R-:W-:Y:S02]  /*04d0*/  HFMA2 R23, R25.H0_H0, R14.H0_H0, R15.H0_H0 ;  /* 0x2000000e19177231 */ /* 0x008fe4000004080f */
[----:B------:R-:W-:Y:S01]  /*04e0*/  IMAD.WIDE R14, R13, 0x2, R20 ;  /* 0x000000020d0e7825 */ /* 0x000fe200078e0214 */
[----:B------:R-:W3:Y:S03]  /*04f0*/  LDG.E.U16 R25, desc[UR8][R10.64] ;  /* 0x000000080a197981 */ /* 0x000ee6000c1e1500 */
[----:B------:R-:W-:Y:S01]  /*0500*/  IMAD.WIDE R28, R12, 0x2, R10 ;  /* 0x000000020c1c7825 */ /* 0x000fe200078e020a */
[----:B------:R-:W2:Y:S03]  /*0510*/  LDG.E.U16 R21, desc[UR8][R20.64] ;  /* 0x0000000814157981 */ /* 0x000ea6000c1e1500 */
[----:B----4-:R-:W-:-:S02]  /*0520*/  HFMA2 R16, R9.H0_H0, R16.H0_H0, R23.H0_H0 ;  /* 0x2000001009107231 */ /* 0x010fc40000040817 */
[----:B------:R-:W-:Y:S01]  /*0530*/  IMAD.WIDE R22, R13, 0x2, R14 ;  /* 0x000000020d167825 */ /* 0x000fe200078e020e */
[----:B------:R0:W4:Y:S04]  /*0540*/  LDG.E.U16 R9, desc[UR8][R28.64] ;  /* 0x000000081c097981 */ /* 0x000128000c1e1500 */
[----:B------:R5:W3:Y:S01]  /*0550*/  LDG.E.U16 R14, desc[UR8][R14.64] ;  /* 0x000000080e0e7981 */ /* 0x000ae2000c1e1500 */
[----:B0-----:R-:W-:-:S04]  /*0560*/  IMAD.WIDE R28, R12, 0x2, R28 ;  /* 0x000000020c1c7825 */ /* 0x001fc800078e021c */
[----:B-----5:R-:W-:Y:S02]  /*0570*/  HFMA2 R15, R17.H0_H0, R18.H0_H0, R16.H0_H0 ;  /* 0x20000012110f7231 */ /* 0x020fe40000040810 */
[----:B------:R-:W-:Y:S01]  /*0580*/  IMAD.WIDE R16, R13, 0x2, R22 ;  /* 0x000000020d107825 */ /* 0x000fe200078e0216 */
[----:B------:R-:W5:Y:S03]  /*0590*/  LDG.E.U16 R20, desc[UR8][R28.64] ;  /* 0x000000081c147981 */ /* 0x000f66000c1e1500 */
[----:B------:R-:W-:Y:S01]  /*05a0*/  IMAD.WIDE R10, R12, 0x2, R28 ;  /* 0x000000020c0a7825 */ /* 0x000fe200078e021c */
[----:B------:R-:W4:Y:S03]  /*05b0*/  LDG.E.U16 R22, desc[UR8][R22.64] ;  /* 0x0000000816167981 */ /* 0x000f26000c1e1500 */
[----:B------:R-:W-:-:S02]  /*05c0*/  HFMA2 R15, R19.H0_H0, R26.H0_H0, R15.H0_H0 ;  /* 0x2000001a130f7231 */ /* 0x000fc4000004080f */
[----:B------:R-:W-:Y:S02]  /*05d0*/  IMAD.WIDE R18, R13, 0x2, R16 ;  /* 0x000000020d127825 */ /* 0x000fe400078e0210 */
[----:B------:R-:W5:Y:S02]  /*05e0*/  LDG.E.U16 R16, desc[UR8][R16.64] ;  /* 0x0000000810107981 */ /* 0x000f64000c1e1500 */
[----:B------:R-:W-:-:S06]  /*05f0*/  IMAD.WIDE R26, R12, 0x2, R10 ;  /* 0x000000020c1a7825 */ /* 0x000fcc00078e020a */
[----:B------:R-:W5:Y:S04]  /*0600*/  LDG.E.U16 R27, desc[UR8][R26.64] ;  /* 0x000000081a1b7981 */ /* 0x000f68000c1e1500 */
[----:B------:R-:W5:Y:S04]  /*0610*/  LDG.E.U16 R17, desc[UR8][R10.64] ;  /* 0x000000080a117981 */ /* 0x000f68000c1e1500 */
[----:B------:R0:W5:Y:S02]  /*0620*/  LDG.E.U16 R10, desc[UR8][R18.64] ;  /* 0x00000008120a7981 */ /* 0x000164000c1e1500 */
[----:B0-----:R-:W-:-:S05]  /*0630*/  IMAD.WIDE R18, R13, 0x2, R18 ;  /* 0x000000020d127825 */ /* 0x001fca00078e0212 */
[----:B------:R-:W5:Y:S01]  /*0640*/  LDG.E.U16 R23, desc[UR8][R18.64] ;  /* 0x0000000812177981 */ /* 0x000f62000c1e1500 */
[----:B------:R-:W-:-:S04]  /*0650*/  UIADD3 UR6, UPT, UPT, UR6, 0x10, URZ ;  /* 0x0000001006067890 */ /* 0x000fc8000fffe0ff */
[----:B------:R-:W-:Y:S01]  /*0660*/  UISETP.NE.AND UP1, UPT, UR6, URZ, UPT ;  /* 0x000000ff0600728c */ /* 0x000fe2000bf25270 */
[----:B------:R-:W-:Y:S02]  /*0670*/  LEA R7, R12, R7, 0x4 ;  /* 0x000000070c077211 */ /* 0x000fe400078e20ff */
[----:B------:R-:W-:Y:S01]  /*0680*/  LEA R8, R13, R8, 0x4 ;  /* 0x000000080d087211 */ /* 0x000fe200078e20ff */
[----:B--2---:R-:W-:-:S04]  /*0690*/  HFMA2 R15, R24.H0_H0, R21.H0_H0, R15.H0_H0 ;  /* 0x20000015180f7231 */ /* 0x004fc8000004080f */
[----:B---3--:R-:W-:-:S04]  /*06a0*/  HFMA2 R11, R25.H0_H0, R14.H0_H0, R15.H0_H0 ;  /* 0x2000000e190b7231 */ /* 0x008fc8000004080f */
[----:B----4-:R-:W-:-:S04]  /*06b0*/  HFMA2 R9, R9.H0_H0, R22.H0_H0, R11.H0_H0 ;  /* 0x2000001609097231 */ /* 0x010fc8000004080b */
[----:B-----5:R-:W-:-:S04]  /*06c0*/  HFMA2 R9, R20.H0_H0, R16.H0_H0, R9.H0_H0 ;  /* 0x2000001014097231 */ /* 0x020fc80000040809 */
[----:B------:R-:W-:-:S04]  /*06d0*/  HFMA2 R10, R17.H0_H0, R10.H0_H0, R9.H0_H0 ;  /* 0x2000000a110a7231 */ /* 0x000fc80000040809 */
[----:B------:R-:W-:Y:S01]  /*06e0*/  HFMA2 R10, R27.H0_H0, R23.H0_H0, R10.H0_H0 ;  /* 0x200000171b0a7231 */ /* 0x000fe2000004080a */
[----:B------:R-:W-:Y:S06]  /*06f0*/  BRA.U UP1, `(.L_x_20) ;  /* 0xfffffff901a47547 */ /* 0x000fec000b83ffff */
.L_x_19:
[----:B------:R-:W-:Y:S05]  /*0700*/  BRA.U !UP0, `(.L_x_18) ;  /* 0x0000000508847547 */ /* 0x000fea000b800000 */
[----:B------:R-:W-:Y:S02]  /*0710*/  UISETP.GE.U32.AND UP0, UPT, UR5, 0x8, UPT ;  /* 0x000000080500788c */ /* 0x000fe4000bf06070 */
[----:B------:R-:W-:-:S04]  /*0720*/  ULOP3.LUT UR6, UR7, 0x7, URZ, 0xc0, !UPT ;  /* 0x0000000707067892 */ /* 0x000fc8000f8ec0ff */
[----:B------:R-:W-:-:S03]  /*0730*/  UISETP.NE.AND UP1, UPT, UR6, URZ, UPT ;  /* 0x000000ff0600728c */ /* 0x000fc6000bf25270 */
[----:B------:R-:W-:Y:S08]  /*0740*/  BRA.U !UP0, `(.L_x_21) ;  /* 0x0000000108b47547 */ /* 0x000ff0000b800000 */
[----:B------:R-:W0:Y:S01]  /*0750*/  LDC.64 R16, c[0x0][0x380] ;  /* 0x0000e000ff107b82 */ /* 0x000e220000000a00 */
[----:B------:R-:W-:Y:S02]  /*0760*/  IMAD R7, R12, UR4, R5 ;  /* 0x000000040c077c24 */ /* 0x000fe4000f8e0205 */
[----:B------:R-:W-:-:S05]  /*0770*/  IMAD R9, R13, UR4, R6 ;  /* 0x000000040d097c24 */ /* 0x000fca000f8e0206 */
[----:B------:R-:W1:Y:S01]  /*0780*/  LDC.64 R22, c[0x0][0x388] ;  /* 0x0000e200ff167b82 */ /* 0x000e620000000a00 */
[----:B0-----:R-:W-:-:S05]  /*0790*/  IMAD.WIDE R16, R7, 0x2, R16 ;  /* 0x0000000207107825 */ /* 0x001fca00078e0210 */
[----:B------:R0:W2:Y:S01]  /*07a0*/  LDG.E.U16 R26, desc[UR8][R16.64] ;  /* 0x00000008101a7981 */ /* 0x0000a2000c1e1500 */
[----:B-1----:R-:W-:-:S05]  /*07b0*/  IMAD.WIDE R22, R9, 0x2, R22 ;  /* 0x0000000209167825 */ /* 0x002fca00078e0216 */
[----:B------:R1:W2:Y:S01]  /*07c0*/  LDG.E.U16 R27, desc[UR8][R22.64] ;  /* 0x00000008161b7981 */ /* 0x0002a2000c1e1500 */
[----:B0-----:R-:W-:-:S05]  /*07d0*/  IMAD.WIDE R16, R12, 0x2, R16 ;  /* 0x000000020c107825 */ /* 0x001fca00078e0210 */
[----:B------:R0:W3:Y:S01]  /*07e0*/  LDG.E.U16 R7, desc[UR8][R16.64] ;  /* 0x0000000810077981 */ /* 0x0000e2000c1e1500 */
[----:B-1----:R-:W-:-:S04]  /*07f0*/  IMAD.WIDE R22, R13, 0x2, R22 ;  /* 0x000000020d167825 */ /* 0x002fc800078e0216 */
[C---:B------:R-:W-:Y:S01]  /*0800*/  IMAD.WIDE R24, R12.reuse, 0x2, R16 ;  /* 0x000000020c187825 */ /* 0x040fe200078e0210 */
[----:B------:R-:W3:Y:S03]  /*0810*/  LDG.E.U16 R8, desc[UR8][R22.64] ;  /* 0x0000000816087981 */ /* 0x000ee6000c1e1500 */
[----:B------:R-:W-:Y:S01]  /*0820*/  IMAD.WIDE R28, R13, 0x2, R22 ;  /* 0x000000020d1c7825 */ /* 0x000fe200078e0216 */
[----:B------:R-:W4:Y:S03]  /*0830*/  LDG.E.U16 R9, desc[UR8][R24.64] ;  /* 0x0000000818097981 */ /* 0x000f26000c1e1500 */
[----:B------:R-:W-:-:S04]  /*0840*/  IMAD.WIDE R18, R12, 0x2, R24 ;  /* 0x000000020c127825 */ /* 0x000fc800078e0218 */
[C---:B------:R-:W-:Y:S01]  /*0850*/  IMAD.WIDE R14, R13.reuse, 0x2, R28 ;  /* 0x000000020d0e7825 */ /* 0x040fe200078e021c */
[----:B------:R1:W5:Y:S03]  /*0860*/  LDG.E.U16 R11, desc[UR8][R18.64] ;  /* 0x00000008120b7981 */ /* 0x000366000c1e1500 */
[C---:B------:R-:W-:Y:S01]  /*0870*/  IMAD.WIDE R20, R12.reuse, 0x2, R18 ;  /* 0x000000020c147825 */ /* 0x040fe200078e0212 */
[----:B------:R-:W4:Y:S03]  /*0880*/  LDG.E.U16 R28, desc[UR8][R28.64] ;  /* 0x000000081c1c7981 */ /* 0x000f26000c1e1500 */
[----:B0-----:R-:W-:Y:S02]  /*0890*/  IMAD.WIDE R16, R13, 0x2, R14 ;  /* 0x000000020d107825 */ /* 0x001fe400078e020e */
[----:B------:R-:W5:Y:S02]  /*08a0*/  LDG.E.U16 R14, desc[UR8][R14.64] ;  /* 0x000000080e0e7981 */ /* 0x000f64000c1e1500 */
[----:B-1----:R-:W-:-:S02]  /*08b0*/  IMAD.WIDE R18, R12, 0x2, R20 ;  /* 0x000000020c127825 */ /* 0x002fc400078e0214 */
[----:B------:R0:W5:Y:S02]  /*08c0*/  LDG.E.U16 R29, desc[UR8][R20.64] ;  /* 0x00000008141d7981 */ /* 0x000164000c1e1500 */
[----:B------:R-:W-:Y:S02]  /*08d0*/  IMAD.WIDE R22, R13, 0x2, R16 ;  /* 0x000000020d167825 */ /* 0x000fe400078e0210 */
[----:B------:R-:W5:Y:S02]  /*08e0*/  LDG.E.U16 R16, desc[UR8][R16.64] ;  /* 0x0000000810107981 */ /* 0x000f64000c1e1500 */
[C---:B------:R-:W-:Y:S02]  /*08f0*/  IMAD.WIDE R24, R12.reuse, 0x2, R18 ;  /* 0x000000020c187825 */ /* 0x040fe400078e0212 */
[----:B------:R-:W5:Y:S02]  /*0900*/  LDG.E.U16 R15, desc[UR8][R18.64] ;  /* 0x00000008120f7981 */ /* 0x000f64000c1e1500 */
[----:B0-----:R-:W-:-:S02]  /*0910*/  IMAD.WIDE R20, R12, 0x2, R24 ;  /* 0x000000020c147825 */ /* 0x001fc400078e0218 */
[----:B------:R-:W5:Y:S04]  /*0920*/  LDG.E.U16 R17, desc[UR8][R24.64] ;  /* 0x0000000818117981 */ /* 0x000f68000c1e1500 */
[----:B------:R-:W5:Y:S01]  /*0930*/  LDG.E.U16 R21, desc[UR8][R20.64] ;  /* 0x0000000814157981 */ /* 0x000f62000c1e1500 */
[----:B--2---:R-:W-:Y:S02]  /*0940*/  HFMA2 R10, R26.H0_H0, R27.H0_H0, R10.H0_H0 ;  /* 0x2000001b1a0a7231 */ /* 0x004fe4000004080a */
[C---:B------:R-:W-:Y:S02]  /*0950*/  IMAD.WIDE R26, R13.reuse, 0x2, R22 ;  /* 0x000000020d1a7825 */ /* 0x040fe400078e0216 */
[----:B------:R-:W2:Y:S04]  /*0960*/  LDG.E.U16 R22, desc[UR8][R22.64] ;  /* 0x0000000816167981 */ /* 0x000ea8000c1e1500 */
[----:B------:R0:W2:Y:S02]  /*0970*/  LDG.E.U16 R18, desc[UR8][R26.64] ;  /* 0x000000081a127981 */ /* 0x0000a4000c1e1500 */
[----:B0-----:R-:W-:-:S06]  /*0980*/  IMAD.WIDE R26, R13, 0x2, R26 ;  /* 0x000000020d1a7825 */ /* 0x001fcc00078e021a */
[----:B------:R-:W2:Y:S01]  /*0990*/  LDG.E.U16 R26, desc[UR8][R26.64] ;  /* 0x000000081a1a7981 */ /* 0x000ea2000c1e1500 */
[----:B---3--:R-:W-:-:S04]  /*09a0*/  HFMA2 R7, R7.H0_H0, R8.H0_H0, R10.H0_H0 ;  /* 0x2000000807077231 */ /* 0x008fc8000004080a */
[----:B----4-:R-:W-:-:S04]  /*09b0*/  HFMA2 R7, R9.H0_H0, R28.H0_H0, R7.H0_H0 ;  /* 0x2000001c09077231 */ /* 0x010fc80000040807 */
[----:B-----5:R-:W-:-:S04]  /*09c0*/  HFMA2 R8, R11.H0_H0, R14.H0_H0, R7.H0_H0 ;  /* 0x2000000e0b087231 */ /* 0x020fc80000040807 */
[----:B------:R-:W-:Y:S01]  /*09d0*/  HFMA2 R11, R29.H0_H0, R16.H0_H0, R8.H0_H0 ;  /* 0x200000101d0b7231 */ /* 0x000fe20000040808 */
[----:B------:R-:W-:-:S03]  /*09e0*/  UIADD3 UR4, UPT, UPT, UR4, 0x8, URZ ;  /* 0x0000000804047890 */ /* 0x000fc6000fffe0ff */
[----:B--2---:R-:W-:-:S04]  /*09f0*/  HFMA2 R9, R15.H0_H0, R22.H0_H0, R11.H0_H0 ;  /* 0x200000160f097231 */ /* 0x004fc8000004080b */
[----:B------:R-:W-:-:S04]  /*0a00*/  HFMA2 R9, R17.H0_H0, R18.H0_H0, R9.H0_H0 ;  /* 0x2000001211097231 */ /* 0x000fc80000040809 */
[----:B------:R-:W-:-:S07]  /*0a10*/  HFMA2 R10, R21.H0_H0, R26.H0_H0, R9.H0_H0 ;  /* 0x2000001a150a7231 */ /* 0x000fce0000040809 */
.L_x_21:
        /* <DEDUP_REMOVED lines=10> */
[----:B------:R-:W2:Y:S01]  /*0ac0*/  LDG.E.U16 R7, desc[UR8][R24.64] ;  /* 0x0000000818077981 */ /* 0x000ea2000c1e1500 */
[----:B-1----:R-:W-:-:S04]  /*0ad0*/  IMAD.WIDE R26, R27, 0x2, R14 ;  /* 0x000000021b1a7825 */ /* 0x002fc800078e020e */
[----:B------:R-:W-:-:S04]  /*0ae0*/  IMAD.WIDE R14, R12, 0x2, R24 ;  /* 0x000000020c0e7825 */ /* 0x000fc800078e0218 */
[C---:B------:R-:W-:Y:S02]  /*0af0*/  IMAD.WIDE R16, R13.reuse, 0x2, R26 ;  /* 0x000000020d107825 */ /* 0x040fe400078e021a */
[----:B------:R-:W2:Y:S02]  /*0b00*/  LDG.E.U16 R26, desc[UR8][R26.64] ;  /* 0x000000081a1a7981 */ /* 0x000ea4000c1e1500 */
[C---:B------:R-:W-:Y:S02]  /*0b10*/  IMAD.WIDE R18, R12.reuse, 0x2, R14 ;  /* 0x000000020c127825 */ /* 0x040fe400078e020e */
[----:B------:R-:W3:Y:S02]  /*0b20*/  LDG.E.U16 R14, desc[UR8][R14.64] ;  /* 0x000000080e0e7981 */ /* 0x000ee4000c1e1500 */
[----:B------:R-:W-:Y:S02]  /*0b30*/  IMAD.WIDE R8, R13, 0x2, R16 ;  /* 0x000000020d087825 */ /* 0x000fe400078e0210 */
[----:B------:R-:W3:Y:S02]  /*0b40*/  LDG.E.U16 R16, desc[UR8][R16.64] ;  /* 0x0000000810107981 */ /* 0x000ee4000c1e1500 */
[----:B------:R-:W-:-:S02]  /*0b50*/  IMAD.WIDE R20, R12, 0x2, R18 ;  /* 0x000000020c147825 */ /* 0x000fc400078e0212 */
[----:B------:R-:W4:Y:S02]  /*0b60*/  LDG.E.U16 R28, desc[UR8][R18.64] ;  /* 0x00000008121c7981 */ /* 0x000f24000c1e1500 */
[----:B------:R-:W-:Y:S02]  /*0b70*/  IMAD.WIDE R22, R13, 0x2, R8 ;  /* 0x000000020d167825 */ /* 0x000fe400078e0208 */
        /* <DEDUP_REMOVED lines=8> */
.L_x_22:
[----:B------:R-:W-:Y:S05]  /*0c00*/  BRA.U !UP1, `(.L_x_18) ;  /* 0x0000000109447547 */ /* 0x000fea000b800000 */
[----:B------:R-:W0:Y:S01]  /*0c10*/  LDC.64 R14, c[0x0][0x380] ;  /* 0x0000e000ff0e7b82 */ /* 0x000e220000000a00 */
[----:B------:R-:W-:Y:S01]  /*0c20*/  IMAD R7, R13, UR4, R2 ;  /* 0x000000040d077c24 */ /* 0x000fe2000f8e0202 */
[----:B------:R-:W-:Y:S01]  /*0c30*/  UIADD3 UR5, UPT, UPT, -UR5, URZ, URZ ;  /* 0x000000ff05057290 */ /* 0x000fe2000fffe1ff */
[----:B------:R-:W-:-:S03]  /*0c40*/  IMAD R4, R12, UR4, R4 ;  /* 0x000000040c047c24 */ /* 0x000fc6000f8e0204 */
[----:B------:R-:W-:Y:S02]  /*0c50*/  LEA R0, R0, R7, 0x5 ;  /* 0x0000000700007211 */ /* 0x000fe400078e28ff */
[----:B------:R-:W1:Y:S01]  /*0c60*/  LDC.64 R8, c[0x0][0x388] ;  /* 0x0000e200ff087b82 */ /* 0x000e620000000a00 */
[----:B------:R-:W-:-:S07]  /*0c70*/  LEA R7, R3, R4, 0x5 ;  /* 0x0000000403077211 */ /* 0x000fce00078e28ff */
.L_x_23:
[----:B0-----:R-:W-:-:S04]  /*0c80*/  IMAD.WIDE R2, R7, 0x2, R14 ;  /* 0x0000000207027825 */ /* 0x001fc800078e020e */
[C---:B-1----:R-:W-:Y:S02]  /*0c90*/  IMAD.WIDE R16, R0.reuse, 0x2, R8 ;  /* 0x0000000200107825 */ /* 0x042fe400078e0208 */
[----:B------:R-:W2:Y:S04]  /*0ca0*/  LDG.E.U16 R3, desc[UR8][R2.64] ;  /* 0x0000000802037981 */ /* 0x000ea8000c1e1500 */
[----:B------:R-:W2:Y:S01]  /*0cb0*/  LDG.E.U16 R16, desc[UR8][R16.64] ;  /* 0x0000000810107981 */ /* 0x000ea2000c1e1500 */
[----:B------:R-:W-:Y:S01]  /*0cc0*/  UIADD3 UR5, UPT, UPT, UR5, 0x1, URZ ;  /* 0x0000000105057890 */ /* 0x000fe2000fffe0ff */
[----:B------:R-:W-:Y:S02]  /*0cd0*/  IADD3 R0, PT, PT, R0, R13, RZ ;  /* 0x0000000d00007210 */ /* 0x000fe40007ffe0ff */
[----:B------:R-:W-:Y:S01]  /*0ce0*/  IADD3 R7, PT, PT, R7, R12, RZ ;  /* 0x0000000c07077210 */ /* 0x000fe20007ffe0ff */
[----:B------:R-:W-:Y:S01]  /*0cf0*/  UISETP.NE.AND UP0, UPT, UR5, URZ, UPT ;  /* 0x000000ff0500728c */ /* 0x000fe2000bf05270 */
[----:B--2---:R-:W-:-:S08]  /*0d00*/  HFMA2 R10, R3.H0_H0, R16.H0_H0, R10.H0_H0 ;  /* 0x20000010030a7231 */ /* 0x004fd0000004080a */
[----:B------:R-:W-:Y:S05]  /*0d10*/  BRA.U UP0, `(.L_x_23) ;  /* 0xfffffffd00d87547 */ /* 0x000fea000b83ffff */
.L_x_18:
[----:B------:R-:W0:Y:S01]  /*0d20*/  I2F.F16 R0, UR7 ;  /* 0x0000000700007d06 */ /* 0x000e220008200c00 */
[----:B------:R-:W-:Y:S01]  /*0d30*/  HADD2.F32 R9, -RZ, R10.H0_H0 ;  /* 0x2000000aff097230 */ /* 0x000fe20000004100 */
[----:B------:R-:W1:Y:S01]  /*0d40*/  LDC.64 R2, c[0x0][0x390] ;  /* 0x0000e400ff027b82 */ /* 0x000e620000000a00 */
[----:B------:R-:W-:Y:S02]  /*0d50*/  IMAD R5, R5, R13, R6 ;  /* 0x0000000d05057224 */ /* 0x000fe400078e0206 */
[----:B0-----:R-:W-:-:S04]  /*0d60*/  HADD2.F32 R0, -RZ, R0.H0_H0 ;  /* 0x20000000ff007230 */ /* 0x001fc80000004100 */
[----:B------:R-:W0:Y:S01]  /*0d70*/  MUFU.RCP R4, R0 ;  /* 0x0000000000047308 */ /* 0x000e220000001000 */
[----:B-1----:R-:W-:-:S04]  /*0d80*/  IMAD.WIDE R2, R5, 0x2, R2 ;  /* 0x0000000205027825 */ /* 0x002fc800078e0202 */
[----:B0-----:R-:W-:-:S05]  /*0d90*/  FMUL R11, R9, R4 ;  /* 0x00000004090b7220 */ /* 0x001fca0000400000 */
[----:B------:R-:W-:-:S05]  /*0da0*/  F2FP.F16.F32.PACK_AB R7, RZ, R11 ;  /* 0x0000000bff07723e */ /* 0x000fca00000000ff */
[C---:B------:R-:W-:Y:S02]  /*0db0*/  HSETP2.GEU.AND P1, PT, |R7|.reuse.H0_H0, 8.523464202880859375e-06, 8.523464202880859375e-06, PT ;  /* 0x008f008f07007434 */ /* 0x040fe40003f2ea00 */
[----:B------:R-:W-:-:S05]  /*0dc0*/  HSETP2.GT.AND P0, PT, |R7|.H0_H0, RZ.H0_H0, PT ;  /* 0x200000ff07007234 */ /* 0x000fca0003f04a00 */
[----:B------:R-:W-:-:S13]  /*0dd0*/  PLOP3.LUT P0, PT, P1, P0, PT, 0xf2, 0x2f ;  /* 0x00000000002f781c */ /* 0x000fda0000f01e72 */
[----:B------:R-:W-:-:S04]  /*0de0*/  @!P0 FFMA R9, -R0, R11, R9 ;  /* 0x0000000b00098223 */ /* 0x000fc80000000109 */
[----:B------:R-:W-:-:S05]  /*0df0*/  @!P0 FFMA R9, R4, R9, R11 ;  /* 0x0000000904098223 */ /* 0x000fca000000000b */
[----:B------:R-:W-:-:S05]  /*0e00*/  @!P0 F2FP.F16.F32.PACK_AB R7, RZ, R9 ;  /* 0x00000009ff07823e */ /* 0x000fca00000000ff */
[----:B------:R-:W-:Y:S01]  /*0e10*/  STG.E.U16 desc[UR8][R2.64], R7 ;  /* 0x0000000702007986 */ /* 0x000fe2000c101508 */
[----:B------:R-:W-:Y:S05]  /*0e20*/  EXIT ;  /* 0x000000000000794d */ /* 0x000fea0003800000 */
.L_x_24:
        /* <DEDUP_REMOVED lines=13> */
.L_x_165:


//--------------------- .text._Z26_hhlpLinearBackwardWeightsILi32EdEvPKT0_S2_PS0_iii --------------------------
	.section	.text._Z26_hhlpLinearBackwardWeightsILi32EdEvPKT0_S2_PS0_iii,"ax",@progbits
	.align	128
        .global         _Z26_hhlpLinearBackwardWeightsILi32EdEvPKT0_S2_PS0_iii
        .type           _Z26_hhlpLinearBackwardWeightsILi32EdEvPKT0_S2_PS0_iii,@function
        .size           _Z26_hhlpLinearBackwardWeightsILi32EdEvPKT0_S2_PS0_iii,(.L_x_158 - _Z26_hhlpLinearBackwardWeightsILi32EdEvPKT0_S2_PS0_iii)
        .other          _Z26_hhlpLinearBackwardWeightsILi32EdEvPKT0_S2_PS0_iii,@"STO_CUDA_ENTRY STV_DEFAULT"
_Z26_hhlpLinearBackwardWeightsILi32EdEvPKT0_S2_PS0_iii:
.text._Z26_hhlpLinearBackwardWeightsILi32EdEvPKT0_S2_PS0_iii:
[----:B------:R-:W-:Y:S01]  /*0000*/  LDC R1, c[0x0][0x37c] ;  /* 0x0000df00ff017b82 */ /* 0x000fe20000000800 */
[----:B------:R-:W0:Y:S07]  /*0010*/  S2R R0, SR_CTAID.X ;  /* 0x0000000000007919 */ /* 0x000e2e0000002500 */
[----:B------:R-:W1:Y:S01]  /*0020*/  LDC.64 R8, c[0x0][0x398] ;  /* 0x0000e600ff087b82 */ /* 0x000e620000000a00 */
[----:B------:R-:W0:Y:S01]  /*0030*/  S2R R5, SR_TID.X ;  /* 0x0000000000057919 */ /* 0x000e220000002100 */
[----:B------:R-:W2:Y:S01]  /*0040*/  S2R R3, SR_CTAID.Y ;  /* 0x0000000000037919 */ /* 0x000ea20000002600 */
[----:B------:R-:W2:Y:S01]  /*0050*/  S2R R2, SR_TID.Y ;  /* 0x0000000000027919 */ /* 0x000ea20000002200 */
[----:B0-----:R-:W-:-:S05]  /*0060*/  IMAD R0, R0, 0x20, R5 ;  /* 0x0000002000007824 */ /* 0x001fca00078e0205 */
[----:B-1----:R-:W-:Y:S01]  /*0070*/  ISETP.GE.AND P0, PT, R0, R9, PT ;  /* 0x000000090000720c */ /* 0x002fe20003f06270 */
[----:B--2---:R-:W-:-:S05]  /*0080*/  IMAD R3, R3, 0x20, R2 ;  /* 0x0000002003037824 */ /* 0x004fca00078e0202 */
[----:B------:R-:W-:-:S13]  /*0090*/  ISETP.GE.OR P0, PT, R3, R8, P0 ;  /* 0x000000080300720c */ /* 0x000fda0000706670 */
[----:B------:R-:W-:Y:S05]  /*00a0*/  @P0 EXIT ;  /* 0x000000000000094d */ /* 0x000fea0003800000 */
[----:B------:R-:W0:Y:S01]  /*00b0*/  LDC R2, c[0x0][0x3a0] ;  /* 0x0000e800ff027b82 */ /* 0x000e220000000800 */
[----:B------:R-:W1:Y:S01]  /*00c0*/  LDCU.64 UR4, c[0x0][0x358] ;  /* 0x00006b00ff0477ac */ /* 0x000e620008000a00 */
[----:B------:R-:W-:Y:S02]  /*00d0*/  CS2R R18, SRZ ;  /* 0x0000000000127805 */ /* 0x000fe4000001ff00 */
[----:B0-----:R-:W-:-:S13]  /*00e0*/  ISETP.GE.AND P0, PT, R2, 0x1, PT ;  /* 0x000000010200780c */ /* 0x001fda0003f06270 */
[----:B-1----:R-:W-:Y:S05]  /*00f0*/  @!P0 BRA `(.L_x_25) ;  /* 0x0000000400d08947 */ /* 0x002fea0003800000 */
[C---:B------:R-:W-:Y:S01]  /*0100*/  ISETP.GE.U32.AND P0, PT, R2.reuse, 0x8, PT ;  /* 0x000000080200780c */ /* 0x040fe20003f06070 */
[----:B------:R-:W-:Y:S01]  /*0110*/  IMAD.MOV.U32 R6, RZ, RZ, RZ ;  /* 0x000000ffff067224 */ /* 0x000fe200078e00ff */
[----:B------:R-:W-:Y:S02]  /*0120*/  LOP3.LUT R4, R2, 0x7, RZ, 0xc0, !PT ;  /* 0x0000000702047812 */ /* 0x000fe400078ec0ff */
[----:B------:R-:W-:Y:S02]  /*0130*/  CS2R R18, SRZ ;  /* 0x0000000000127805 */ /* 0x000fe4000001ff00 */
[----:B------:R-:W-:-:S07]  /*0140*/  ISETP.NE.AND P1, PT, R4, RZ, PT ;  /* 0x000000ff0400720c */ /* 0x000fce0003f25270 */
[----:B------:R-:W-:Y:S06]  /*0150*/  @!P0 BRA `(.L_x_26) ;  /* 0x0000000000d08947 */ /* 0x000fec0003800000 */
[----:B------:R-:W-:Y:S01]  /*0160*/  LOP3.LUT R6, R2, 0x7ffffff8, RZ, 0xc0, !PT ;  /* 0x7ffffff802067812 */ /* 0x000fe200078ec0ff */
[----:B------:R-:W-:Y:S01]  /*0170*/  IMAD.MOV.U32 R24, RZ, RZ, R0 ;  /* 0x000000ffff187224 */ /* 0x000fe200078e0000 */
[----:B------:R-:W-:Y:S02]  /*0180*/  MOV R5, R3 ;  /* 0x0000000300057202 */ /* 0x000fe40000000f00 */
[----:B------:R-:W-:Y:S01]  /*0190*/  CS2R R18, SRZ ;  /* 0x0000000000127805 */ /* 0x000fe2000001ff00 */
[----:B------:R-:W-:-:S07]  /*01a0*/  IMAD.MOV R7, RZ, RZ, -R6 ;  /* 0x000000ffff077224 */ /* 0x000fce00078e0a06 */
.L_x_27:
[----:B------:R-:W0:Y:S08]  /*01b0*/  LDC.64 R22, c[0x0][0x380] ;  /* 0x0000e000ff167b82 */ /* 0x000e300000000a00 */
[----:B------:R-:W1:Y:S01]  /*01c0*/  LDC.64 R20, c[0x0][0x388] ;  /* 0x0000e200ff147b82 */ /* 0x000e620000000a00 */
[----:B0-----:R-:W-:-:S05]  /*01d0*/  IMAD.WIDE R22, R5, 0x8, R22 ;  /* 0x0000000805167825 */ /* 0x001fca00078e0216 */
[----:B------:R-:W2:Y:S01]  /*01e0*/  LDG.E.64 R10, desc[UR4][R22.64] ;  /* 0x00000004160a7981 */ /* 0x000ea2000c1e1b00 */
[----:B-1----:R-:W-:-:S05]  /*01f0*/  IMAD.WIDE R20, R24, 0x8, R20 ;  /* 0x0000000818147825 */ /* 0x002fca00078e0214 */
[----:B------:R-:W2:Y:S01]  /*0200*/  LDG.E.64 R16, desc[UR4][R20.64] ;  /* 0x0000000414107981 */ /* 0x000ea2000c1e1b00 */
[----:B------:R-:W-:-:S04]  /*0210*/  IMAD.WIDE R28, R8, 0x8, R22 ;  /* 0x00000008081c7825 */ /* 0x000fc800078e0216 */
[----:B------:R-:W-:Y:S01]  /*0220*/  IMAD.WIDE R26, R9, 0x8, R20 ;  /* 0x00000008091a7825 */ /* 0x000fe200078e0214 */
[----:B------:R0:W3:Y:S04]  /*0230*/  LDG.E.64 R14, desc[UR4][R28.64] ;  /* 0x000000041c0e7981 */ /* 0x0000e8000c1e1b00 */
[----:B------:R1:W3:Y:S01]  /*0240*/  LDG.E.64 R12, desc[UR4][R26.64] ;  /* 0x000000041a0c7981 */ /* 0x0002e2000c1e1b00 */
[----:B0-----:R-:W-:-:S04]  /*0250*/  IMAD.WIDE R28, R8, 0x8, R28 ;  /* 0x00000008081c7825 */ /* 0x001fc800078e021c */
[----:B-1----:R-:W-:Y:S01]  /*0260*/  IMAD.WIDE R26, R9, 0x8, R26 ;  /* 0x00000008091a7825 */ /* 0x002fe200078e021a */
[----:B--2---:R-:W-:Y:S01]  /*0270*/  DFMA R16, R10, R16, R18 ;  /* 0x000000100a10722b */ /* 0x004fe20000000012 */
[----:B------:R-:W2:Y:S04]  /*0280*/  LDG.E.64 R10, desc[UR4][R28.64] ;  /* 0x000000041c0a7981 */ /* 0x000ea8000c1e1b00 */
[----:B------:R-:W2:Y:S01]  /*0290*/  LDG.E.64 R18, desc[UR4][R26.64] ;  /* 0x000000041a127981 */ /* 0x000ea2000c1e1b00 */
[----:B------:R-:W-:-:S04]  /*02a0*/  IMAD.WIDE R22, R8, 0x8, R28 ;  /* 0x0000000808167825 */ /* 0x000fc800078e021c */
[----:B------:R-:W-:Y:S01]  /*02b0*/  IMAD.WIDE R20, R9, 0x8, R26 ;  /* 0x0000000809147825 */ /* 0x000fe200078e021a */
[----:B---3--:R-:W-:Y:S01]  /*02c0*/  DFMA R12, R14, R12, R16 ;  /* 0x0000000c0e0c722b */ /* 0x008fe20000000010 */
        /* <DEDUP_REMOVED lines=13> */
[----:B-1----:R-:W-:-:S04]  /*03a0*/  IMAD.WIDE R26, R9, 0x8, R26 ;  /* 0x00000008091a7825 */ /* 0x002fc800078e021a */
[----:B------:R-:W-:-:S04]  /*03b0*/  IMAD.WIDE R22, R8, 0x8, R28 ;  /* 0x0000000808167825 */ /* 0x000fc800078e021c */
[----:B------:R-:W-:Y:S02]  /*03c0*/  IMAD.WIDE R20, R9, 0x8, R26 ;  /* 0x0000000809147825 */ /* 0x000fe400078e021a */
[----:B------:R-:W4:Y:S04]  /*03d0*/  LDG.E.64 R22, desc[UR4][R22.64] ;  /* 0x0000000416167981 */ /* 0x000f28000c1e1b00 */
[----:B------:R-:W4:Y:S01]  /*03e0*/  LDG.E.64 R20, desc[UR4][R20.64] ;  /* 0x0000000414147981 */ /* 0x000f22000c1e1b00 */
[----:B--2---:R-:W-:-:S03]  /*03f0*/  DFMA R10, R12, R10, R14 ;  /* 0x0000000a0c0a722b */ /* 0x004fc6000000000e */
[----:B------:R-:W2:Y:S04]  /*0400*/  LDG.E.64 R12, desc[UR4][R28.64] ;  /* 0x000000041c0c7981 */ /* 0x000ea8000c1e1b00 */
[----:B------:R-:W2:Y:S01]  /*0410*/  LDG.E.64 R14, desc[UR4][R26.64] ;  /* 0x000000041a0e7981 */ /* 0x000ea2000c1e1b00 */
[----:B------:R-:W-:Y:S01]  /*0420*/  VIADD R7, R7, 0x8 ;  /* 0x0000000807077836 */ /* 0x000fe20000000000 */
[----:B---3--:R-:W-:-:S04]  /*0430*/  DFMA R10, R16, R18, R10 ;  /* 0x00000012100a722b */ /* 0x008fc8000000000a */
[----:B------:R-:W-:Y:S01]  /*0440*/  ISETP.NE.AND P0, PT, R7, RZ, PT ;  /* 0x000000ff0700720c */ /* 0x000fe20003f05270 */
[----:B------:R-:W-:Y:S01]  /*0450*/  IMAD R24, R9, 0x8, R24 ;  /* 0x0000000809187824 */ /* 0x000fe200078e0218 */
[----:B------:R-:W-:Y:S02]  /*0460*/  LEA R5, R8, R5, 0x3 ;  /* 0x0000000508057211 */ /* 0x000fe400078e18ff */
[----:B--2---:R-:W-:-:S08]  /*0470*/  DFMA R10, R12, R14, R10 ;  /* 0x0000000e0c0a722b */ /* 0x004fd0000000000a */
[----:B----4-:R-:W-:Y:S01]  /*0480*/  DFMA R18, R22, R20, R10 ;  /* 0x000000141612722b */ /* 0x010fe2000000000a */
[----:B------:R-:W-:Y:S10]  /*0490*/  @P0 BRA `(.L_x_27) ;  /* 0xfffffffc00440947 */ /* 0x000ff4000383ffff */
.L_x_26:
[----:B------:R-:W-:Y:S05]  /*04a0*/  @!P1 BRA `(.L_x_25) ;  /* 0x0000000000e49947 */ /* 0x000fea0003800000 */
[----:B------:R-:W-:Y:S02]  /*04b0*/  ISETP.GE.U32.AND P0, PT, R4, 0x4, PT ;  /* 0x000000040400780c */ /* 0x000fe40003f06070 */
[----:B------:R-:W-:-:S04]  /*04c0*/  LOP3.LUT R7, R2, 0x3, RZ, 0xc0, !PT ;  /* 0x0000000302077812 */ /* 0x000fc800078ec0ff */
[----:B------:R-:W-:-:S07]  /*04d0*/  ISETP.NE.AND P1, PT, R7, RZ, PT ;  /* 0x000000ff0700720c */ /* 0x000fce0003f25270 */
[----:B------:R-:W-:Y:S06]  /*04e0*/  @!P0 BRA `(.L_x_28) ;  /* 0x0000000000648947 */ /* 0x000fec0003800000 */
[----:B------:R-:W0:Y:S01]  /*04f0*/  LDC.64 R24, c[0x0][0x380] ;  /* 0x0000e000ff187b82 */ /* 0x000e220000000a00 */
[C---:B------:R-:W-:Y:S02]  /*0500*/  IMAD R11, R6.reuse, R8, R3 ;  /* 0x00000008060b7224 */ /* 0x040fe400078e0203 */
[----:B------:R-:W-:-:S05]  /*0510*/  IMAD R13, R6, R9, R0 ;  /* 0x00000009060d7224 */ /* 0x000fca00078e0200 */
        /* <DEDUP_REMOVED lines=11> */
[----:B------:R-:W4:Y:S04]  /*05d0*/  LDG.E.64 R10, desc[UR4][R28.64] ;  /* 0x000000041c0a7981 */ /* 0x000f28000c1e1b00 */
[----:B------:R-:W4:Y:S01]  /*05e0*/  LDG.E.64 R12, desc[UR4][R26.64] ;  /* 0x000000041a0c7981 */ /* 0x000f22000c1e1b00 */
[----:B------:R-:W-:-:S04]  /*05f0*/  IMAD.WIDE R4, R8, 0x8, R28 ;  /* 0x0000000808047825 */ /* 0x000fc800078e021c */
[----:B------:R-:W-:Y:S02]  /*0600*/  IMAD.WIDE R24, R9, 0x8, R26 ;  /* 0x0000000809187825 */ /* 0x000fe400078e021a */
[----:B------:R-:W5:Y:S04]  /*0610*/  LDG.E.64 R4, desc[UR4][R4.64] ;  /* 0x0000000404047981 */ /* 0x000f68000c1e1b00 */
[----:B------:R-:W5:Y:S01]  /*0620*/  LDG.E.64 R24, desc[UR4][R24.64] ;  /* 0x0000000418187981 */ /* 0x000f62000c1e1b00 */
[----:B------:R-:W-:Y:S01]  /*0630*/  VIADD R6, R6, 0x4 ;  /* 0x0000000406067836 */ /* 0x000fe20000000000 */
[----:B--2---:R-:W-:-:S08]  /*0640*/  DFMA R20, R20, R22, R18 ;  /* 0x000000161414722b */ /* 0x004fd00000000012 */
[----:B---3--:R-:W-:-:S08]  /*0650*/  DFMA R14, R14, R16, R20 ;  /* 0x000000100e0e722b */ /* 0x008fd00000000014 */
[----:B----4-:R-:W-:-:S08]  /*0660*/  DFMA R10, R10, R12, R14 ;  /* 0x0000000c0a0a722b */ /* 0x010fd0000000000e */
[----:B-----5:R-:W-:-:S11]  /*0670*/  DFMA R18, R4, R24, R10 ;  /* 0x000000180412722b */ /* 0x020fd6000000000a */
.L_x_28:
[----:B------:R-:W-:Y:S05]  /*0680*/  @!P1 BRA `(.L_x_25) ;  /* 0x00000000006c9947 */ /* 0x000fea0003800000 */
[----:B------:R-:W0:Y:S01]  /*0690*/  LDC.64 R14, c[0x0][0x380] ;  /* 0x0000e000ff0e7b82 */ /* 0x000e220000000a00 */
[----:B------:R-:W-:Y:S02]  /*06a0*/  ISETP.NE.AND P0, PT, R7, 0x1, PT ;  /* 0x000000010700780c */ /* 0x000fe40003f05270 */
[----:B------:R-:W-:-:S04]  /*06b0*/  LOP3.LUT R7, R2, 0x1, RZ, 0xc0, !PT ;  /* 0x0000000102077812 */ /* 0x000fc800078ec0ff */
[----:B------:R-:W-:Y:S01]  /*06c0*/  ISETP.NE.U32.AND P1, PT, R7, 0x1, PT ;  /* 0x000000010700780c */ /* 0x000fe20003f25070 */
[----:B------:R-:W1:Y:S06]  /*06d0*/  LDC.64 R12, c[0x0][0x388] ;  /* 0x0000e200ff0c7b82 */ /* 0x000e6c0000000a00 */
[C---:B------:R-:W-:Y:S02]  /*06e0*/  @P0 IMAD R23, R6.reuse, R8, R3 ;  /* 0x0000000806170224 */ /* 0x040fe400078e0203 */
[----:B------:R-:W2:Y:S01]  /*06f0*/  LDC.64 R4, c[0x0][0x380] ;  /* 0x0000e000ff047b82 */ /* 0x000ea20000000a00 */
[----:B------:R-:W-:-:S02]  /*0700*/  @P0 IMAD R25, R6, R9, R0 ;  /* 0x0000000906190224 */ /* 0x000fc400078e0200 */
[----:B------:R-:W-:-:S05]  /*0710*/  @P0 VIADD R6, R6, 0x2 ;  /* 0x0000000206060836 */ /* 0x000fca0000000000 */
[----:B------:R-:W3:Y:S01]  /*0720*/  LDC.64 R10, c[0x0][0x388] ;  /* 0x0000e200ff0a7b82 */ /* 0x000ee20000000a00 */
[----:B0-----:R-:W-:-:S05]  /*0730*/  @P0 IMAD.WIDE R22, R23, 0x8, R14 ;  /* 0x0000000817160825 */ /* 0x001fca00078e020e */
[----:B------:R-:W4:Y:S01]  /*0740*/  @P0 LDG.E.64 R14, desc[UR4][R22.64] ;  /* 0x00000004160e0981 */ /* 0x000f22000c1e1b00 */
[----:B-1----:R-:W-:-:S05]  /*0750*/  @P0 IMAD.WIDE R24, R25, 0x8, R12 ;  /* 0x0000000819180825 */ /* 0x002fca00078e020c */
[----:B------:R-:W4:Y:S01]  /*0760*/  @P0 LDG.E.64 R12, desc[UR4][R24.64] ;  /* 0x00000004180c0981 */ /* 0x000f22000c1e1b00 */
[----:B------:R-:W-:-:S04]  /*0770*/  @P0 IMAD.WIDE R20, R8, 0x8, R22 ;  /* 0x0000000808140825 */ /* 0x000fc800078e0216 */
[----:B------:R-:W-:-:S04]  /*0780*/  @P0 IMAD.WIDE R16, R9, 0x8, R24 ;  /* 0x0000000809100825 */ /* 0x000fc800078e0218 */
[C---:B------:R-:W-:Y:S02]  /*0790*/  @!P1 IMAD R27, R6.reuse, R8, R3 ;  /* 0x00000008061b9224 */ /* 0x040fe400078e0203 */
[----:B------:R-:W-:Y:S02]  /*07a0*/  @!P1 IMAD R29, R6, R9, R0 ;  /* 0x00000009061d9224 */ /* 0x000fe400078e0200 */
[----:B------:R-:W5:Y:S01]  /*07b0*/  @P0 LDG.E.64 R6, desc[UR4][R20.64] ;  /* 0x0000000414060981 */ /* 0x000f62000c1e1b00 */
[----:B--2---:R-:W-:-:S03]  /*07c0*/  @!P1 IMAD.WIDE R4, R27, 0x8, R4 ;  /* 0x000000081b049825 */ /* 0x004fc600078e0204 */
[----:B------:R-:W5:Y:S01]  /*07d0*/  @P0 LDG.E.64 R8, desc[UR4][R16.64] ;  /* 0x0000000410080981 */ /* 0x000f62000c1e1b00 */
[----:B---3--:R-:W-:-:S03]  /*07e0*/  @!P1 IMAD.WIDE R10, R29, 0x8, R10 ;  /* 0x000000081d0a9825 */ /* 0x008fc600078e020a */
[----:B------:R-:W2:Y:S04]  /*07f0*/  @!P1 LDG.E.64 R4, desc[UR4][R4.64] ;  /* 0x0000000404049981 */ /* 0x000ea8000c1e1b00 */
[----:B------:R-:W2:Y:S01]  /*0800*/  @!P1 LDG.E.64 R10, desc[UR4][R10.64] ;  /* 0x000000040a0a9981 */ /* 0x000ea2000c1e1b00 */
[----:B----4-:R-:W-:-:S08]  /*0810*/  @P0 DFMA R12, R14, R12, R18 ;  /* 0x0000000c0e0c022b */ /* 0x010fd00000000012 */
[----:B-----5:R-:W-:-:S08]  /*0820*/  @P0 DFMA R18, R6, R8, R12 ;  /* 0x000000080612022b */ /* 0x020fd0000000000c */
[----:B--2---:R-:W-:-:S11]  /*0830*/  @!P1 DFMA R18, R4, R10, R18 ;  /* 0x0000000a0412922b */ /* 0x004fd60000000012 */
.L_x_25:
[----:B------:R-:W0:Y:S01]  /*0840*/  I2F.F64 R8, R2 ;  /* 0x0000000200087312 */ /* 0x000e220000201c00 */
[----:B------:R-:W-:Y:S01]  /*0850*/  MOV R4, 0x1 ;  /* 0x0000000100047802 */ /* 0x000fe20000000f00 */
[----:B------:R-:W-:Y:S01]  /*0860*/  BSSY.RECONVERGENT B0, `(.L_x_29) ;  /* 0x0000014000007945 */ /* 0x000fe20003800200 */
[----:B------:R-:W-:-:S05]  /*0870*/  FSETP.GEU.AND P1, PT, |R19|, 6.5827683646048100446e-37, PT ;  /* 0x036000001300780b */ /* 0x000fca0003f2e200 */
[----:B0-----:R-:W0:Y:S02]  /*0880*/  MUFU.RCP64H R5, R9 ;  /* 0x0000000900057308 */ /* 0x001e240000001800 */
[----:B0-----:R-:W-:-:S08]  /*0890*/  DFMA R6, -R8, R4, 1 ;  /* 0x3ff000000806742b */ /* 0x001fd00000000104 */
[----:B------:R-:W-:-:S08]  /*08a0*/  DFMA R6, R6, R6, R6 ;  /* 0x000000060606722b */ /* 0x000fd00000000006 */
[----:B------:R-:W-:-:S08]  /*08b0*/  DFMA R6, R4, R6, R4 ;  /* 0x000000060406722b */ /* 0x000fd00000000004 */
[----:B------:R-:W-:-:S08]  /*08c0*/  DFMA R4, -R8, R6, 1 ;  /* 0x3ff000000804742b */ /* 0x000fd00000000106 */
[----:B------:R-:W-:-:S08]  /*08d0*/  DFMA R4, R6, R4, R6 ;  /* 0x000000040604722b */ /* 0x000fd00000000006 */
[----:B------:R-:W-:-:S08]  /*08e0*/  DMUL R6, R4, R18 ;  /* 0x0000001204067228 */ /* 0x000fd00000000000 */
[----:B------:R-:W-:-:S08]  /*08f0*/  DFMA R10, -R8, R6, R18 ;  /* 0x00000006080a722b */ /* 0x000fd00000000112 */
[----:B------:R-:W-:-:S10]  /*0900*/  DFMA R4, R4, R10, R6 ;  /* 0x0000000a0404722b */ /* 0x000fd40000000006 */
[----:B------:R-:W-:-:S05]  /*0910*/  FFMA R2, RZ, R9, R5 ;  /* 0x00000009ff027223 */ /* 0x000fca0000000005 */
[----:B------:R-:W-:-:S13]  /*0920*/  FSETP.GT.AND P0, PT, |R2|, 1.469367938527859385e-39, PT ;  /* 0x001000000200780b */ /* 0x000fda0003f04200 */
[----:B------:R-:W-:Y:S05]  /*0930*/  @P0 BRA P1, `(.L_x_30) ;  /* 0x0000000000180947 */ /* 0x000fea0000800000 */
[----:B------:R-:W-:Y:S01]  /*0940*/  IMAD.MOV.U32 R6, RZ, RZ, R18 ;  /* 0x000000ffff067224 */ /* 0x000fe200078e0012 */
[----:B------:R-:W-:Y:S01]  /*0950*/  MOV R2, 0x980 ;  /* 0x0000098000027802 */ /* 0x000fe20000000f00 */
[----:B------:R-:W-:-:S07]  /*0960*/  IMAD.MOV.U32 R7, RZ, RZ, R19 ;  /* 0x000000ffff077224 */ /* 0x000fce00078e0013 */
[----:B------:R-:W-:Y:S05]  /*0970*/  CALL.REL.NOINC `($__internal_0_$__cuda_sm20_div_rn_f64_full) ;  /* 0x0000000000247944 */ /* 0x000fea0003c00000 */
[----:B------:R-:W-:Y:S01]  /*0980*/  IMAD.MOV.U32 R4, RZ, RZ, R12 ;  /* 0x000000ffff047224 */ /* 0x000fe200078e000c */
[----:B------:R-:W-:-:S07]  /*0990*/  MOV R5, R13 ;  /* 0x0000000d00057202 */ /* 0x000fce0000000f00 */
.L_x_30:
[----:B------:R-:W-:Y:S05]  /*09a0*/  BSYNC.RECONVERGENT B0 ;  /* 0x0000000000007941 */ /* 0x000fea0003800200 */
.L_x_29:
[----:B------:R-:W0:Y:S01]  /*09b0*/  LDC.64 R6, c[0x0][0x390] ;  /* 0x0000e400ff067b82 */ /* 0x000e220000000a00 */
[----:B------:R-:W1:Y:S02]  /*09c0*/  LDCU UR6, c[0x0][0x39c] ;  /* 0x00007380ff0677ac */ /* 0x000e640008000800 */
[----:B-1----:R-:W-:-:S04]  /*09d0*/  IMAD R3, R3, UR6, R0 ;  /* 0x0000000603037c24 */ /* 0x002fc8000f8e0200 */
[----:B0-----:R-:W-:-:S05]  /*09e0*/  IMAD.WIDE R2, R3, 0x8, R6 ;  /* 0x0000000803027825 */ /* 0x001fca00078e0206 */
[----:B------:R-:W-:Y:S01]  /*09f0*/  STG.E.64 desc[UR4][R2.64], R4 ;  /* 0x0000000402007986 */ /* 0x000fe2000c101b04 */
[----:B------:R-:W-:Y:S05]  /*0a00*/  EXIT ;  /* 0x000000000000794d */ /* 0x000fea0003800000 */
        .weak           $__internal_0_$__cuda_sm20_div_rn_f64_full
        .type           $__internal_0_$__cuda_sm20_div_rn_f64_full,@function
        .size           $__internal_0_$__cuda_sm20_div_rn_f64_full,(.L_x_158 - $__internal_0_$__cuda_sm20_div_rn_f64_full)
$__internal_0_$__cuda_sm20_div_rn_f64_full:
[C---:B------:R-:W-:Y:S01]  /*0a10*/  FSETP.GEU.AND P0, PT, |R9|.reuse, 1.469367938527859385e-39, PT ;  /* 0x001000000900780b */ /* 0x040fe20003f0e200 */
[--C-:B------:R-:W-:Y:S01]  /*0a20*/  IMAD.MOV.U32 R10, RZ, RZ, R8.reuse ;  /* 0x000000ffff0a7224 */ /* 0x100fe200078e0008 */
[----:B------:R-:W-:Y:S01]  /*0a30*/  LOP3.LUT R4, R9, 0x800fffff, RZ, 0xc0, !PT ;  /* 0x800fffff09047812 */ /* 0x000fe200078ec0ff */
[----:B------:R-:W-:Y:S01]  /*0a40*/  IMAD.MOV.U32 R11, RZ, RZ, R9 ;  /* 0x000000ffff0b7224 */ /* 0x000fe200078e0009 */
[C---:B------:R-:W-:Y:S01]  /*0a50*/  FSETP.GEU.AND P2, PT, |R7|.reuse, 1.469367938527859385e-39, PT ;  /* 0x001000000700780b */ /* 0x040fe20003f4e200 */
[----:B------:R-:W-:Y:S01]  /*0a60*/  BSSY.RECONVERGENT B1, `(.L_x_31) ;  /* 0x0000055000017945 */ /* 0x000fe20003800200 */
[----:B------:R-:W-:Y:S01]  /*0a70*/  LOP3.LUT R5, R4, 0x3ff00000, RZ, 0xfc, !PT ;  /* 0x3ff0000004057812 */ /* 0x000fe200078efcff */
[----:B------:R-:W-:Y:S01]  /*0a80*/  IMAD.MOV.U32 R4, RZ, RZ, R8 ;  /* 0x000000ffff047224 */ /* 0x000fe200078e0008 */
[----:B------:R-:W-:Y:S01]  /*0a90*/  MOV R16, 0x1 ;  /* 0x0000000100107802 */ /* 0x000fe20000000f00 */
[----:B------:R-:W-:Y:S01]  /*0aa0*/  IMAD.MOV.U32 R8, RZ, RZ, R6 ;  /* 0x000000ffff087224 */ /* 0x000fe200078e0006 */
[----:B------:R-:W-:-:S03]  /*0ab0*/  LOP3.LUT R12, R7, 0x7ff00000, RZ, 0xc0, !PT ;  /* 0x7ff00000070c7812 */ /* 0x000fc600078ec0ff */
[----:B------:R-:W-:-:S04]  /*0ac0*/  @!P0 DMUL R4, R10, 8.98846567431157953865e+307 ;  /* 0x7fe000000a048828 */ /* 0x000fc80000000000 */
[----:B------:R-:W-:Y:S02]  /*0ad0*/  @!P2 LOP3.LUT R13, R11, 0x7ff00000, RZ, 0xc0, !PT ;  /* 0x7ff000000b0da812 */ /* 0x000fe400078ec0ff */
[----:B------:R-:W0:Y:S02]  /*0ae0*/  MUFU.RCP64H R17, R5 ;  /* 0x0000000500117308 */ /* 0x000e240000001800 */
[----:B------:R-:W-:Y:S01]  /*0af0*/  @!P2 ISETP.GE.U32.AND P3, PT, R12, R13, PT ;  /* 0x0000000d0c00a20c */ /* 0x000fe20003f66070 */
[----:B------:R-:W-:Y:S01]  /*0b00*/  IMAD.MOV.U32 R13, RZ, RZ, 0x1ca00000 ;  /* 0x1ca00000ff0d7424 */ /* 0x000fe200078e00ff */
[----:B0-----:R-:W-:-:S08]  /*0b10*/  DFMA R14, R16, -R4, 1 ;  /* 0x3ff00000100e742b */ /* 0x001fd00000000804 */
[----:B------:R-:W-:Y:S01]  /*0b20*/  DFMA R18, R14, R14, R14 ;  /* 0x0000000e0e12722b */ /* 0x000fe2000000000e */
[----:B------:R-:W-:-:S04]  /*0b30*/  LOP3.LUT R15, R9, 0x7ff00000, RZ, 0xc0, !PT ;  /* 0x7ff00000090f7812 */ /* 0x000fc800078ec0ff */
[----:B------:R-:W-:-:S03]  /*0b40*/  ISETP.GE.U32.AND P1, PT, R12, R15, PT ;  /* 0x0000000f0c00720c */ /* 0x000fc60003f26070 */
[----:B------:R-:W-:Y:S01]  /*0b50*/  DFMA R16, R16, R18, R16 ;  /* 0x000000121010722b */ /* 0x000fe20000000010 */
[C---:B------:R-:W-:Y:S02]  /*0b60*/  @!P2 SEL R19, R13.reuse, 0x63400000, !P3 ;  /* 0x634000000d13a807 */ /* 0x040fe40005800000 */
[----:B------:R-:W-:Y:S02]  /*0b70*/  SEL R9, R13, 0x63400000, !P1 ;  /* 0x634000000d097807 */ /* 0x000fe40004800000 */
[--C-:B------:R-:W-:Y:S02]  /*0b80*/  @!P2 LOP3.LUT R19, R19, 0x80000000, R7.reuse, 0xf8, !PT ;  /* 0x800000001313a812 */ /* 0x100fe400078ef807 */
[----:B------:R-:W-:Y:S01]  /*0b90*/  LOP3.LUT R9, R9, 0x800fffff, R7, 0xf8, !PT ;  /* 0x800fffff09097812 */ /* 0x000fe200078ef807 */
[----:B------:R-:W-:Y:S01]  /*0ba0*/  DFMA R20, R16, -R4, 1 ;  /* 0x3ff000001014742b */ /* 0x000fe20000000804 */
[----:B------:R-:W-:Y:S02]  /*0bb0*/  @!P2 LOP3.LUT R19, R19, 0x100000, RZ, 0xfc, !PT ;  /* 0x001000001313a812 */ /* 0x000fe400078efcff */
[----:B------:R-:W-:-:S05]  /*0bc0*/  @!P2 MOV R18, RZ ;  /* 0x000000ff0012a202 */ /* 0x000fca0000000f00 */
[----:B------:R-:W-:Y:S02]  /*0bd0*/  DFMA R16, R16, R20, R16 ;  /* 0x000000141010722b */ /* 0x000fe40000000010 */
[----:B------:R-:W-:Y:S01]  /*0be0*/  @!P2 DFMA R8, R8, 2, -R18 ;  /* 0x400000000808a82b */ /* 0x000fe20000000812 */
[----:B------:R-:W-:Y:S02]  /*0bf0*/  IMAD.MOV.U32 R21, RZ, RZ, R12 ;  /* 0x000000ffff157224 */ /* 0x000fe400078e000c */
[----:B------:R-:W-:Y:S01]  /*0c00*/  IMAD.MOV.U32 R20, RZ, RZ, R15 ;  /* 0x000000ffff147224 */ /* 0x000fe200078e000f */
[----:B------:R-:W-:-:S04]  /*0c10*/  @!P0 LOP3.LUT R20, R5, 0x7ff00000, RZ, 0xc0, !PT ;  /* 0x7ff0000005148812 */ /* 0x000fc800078ec0ff */
[----:B------:R-:W-:Y:S01]  /*0c20*/  DMUL R18, R16, R8 ;  /* 0x0000000810127228 */ /* 0x000fe20000000000 */
[----:B------:R-:W-:Y:S01]  /*0c30*/  VIADD R23, R20, 0xffffffff ;  /* 0xffffffff14177836 */ /* 0x000fe20000000000 */
[----:B------:R-:W-:-:S04]  /*0c40*/  @!P2 LOP3.LUT R21, R9, 0x7ff00000, RZ, 0xc0, !PT ;  /* 0x7ff000000915a812 */ /* 0x000fc800078ec0ff */
[----:B------:R-:W-:Y:S02]  /*0c50*/  IADD3 R22, PT, PT, R21, -0x1, RZ ;  /* 0xffffffff15167810 */ /* 0x000fe40007ffe0ff */
[----:B------:R-:W-:Y:S02]  /*0c60*/  DFMA R14, R18, -R4, R8 ;  /* 0x80000004120e722b */ /* 0x000fe40000000008 */
[----:B------:R-:W-:-:S04]  /*0c70*/  ISETP.GT.U32.AND P0, PT, R22, 0x7feffffe, PT ;  /* 0x7feffffe1600780c */ /* 0x000fc80003f04070 */
[----:B------:R-:W-:Y:S02]  /*0c80*/  ISETP.GT.U32.OR P0, PT, R23, 0x7feffffe, P0 ;  /* 0x7feffffe1700780c */ /* 0x000fe40000704470 */
[----:B------:R-:W-:-:S11]  /*0c90*/  DFMA R14, R16, R14, R18 ;  /* 0x0000000e100e722b */ /* 0x000fd60000000012 */
[----:B------:R-:W-:Y:S05]  /*0ca0*/  @P0 BRA `(.L_x_32) ;  /* 0x00000000006c0947 */ /* 0x000fea0003800000 */
[----:B------:R-:W-:-:S04]  /*0cb0*/  LOP3.LUT R7, R11, 0x7ff00000, RZ, 0xc0, !PT ;  /* 0x7ff000000b077812 */ /* 0x000fc800078ec0ff */
[CC--:B------:R-:W-:Y:S02]  /*0cc0*/  VIADDMNMX R6, R12.reuse, -R7.reuse, 0xb9600000, !PT ;  /* 0xb96000000c067446 */ /* 0x0c0fe40007800907 */
[----:B------:R-:W-:Y:S02]  /*0cd0*/  ISETP.GE.U32.AND P0, PT, R12, R7, PT ;  /* 0x000000070c00720c */ /* 0x000fe40003f06070 */
[----:B------:R-:W-:Y:S02]  /*0ce0*/  VIMNMX R6, PT, PT, R6, 0x46a00000, PT ;  /* 0x46a0000006067848 */ /* 0x000fe40003fe0100 */
[----:B------:R-:W-:-:S05]  /*0cf0*/  SEL R13, R13, 0x63400000, !P0 ;  /* 0x634000000d0d7807 */ /* 0x000fca0004000000 */
[----:B------:R-:W-:Y:S02]  /*0d00*/  IMAD.IADD R16, R6, 0x1, -R13 ;  /* 0x0000000106107824 */ /* 0x000fe400078e0a0d */
[----:B------:R-:W-:-:S03]  /*0d10*/  IMAD.MOV.U32 R6, RZ, RZ, RZ ;  /* 0x000000ffff067224 */ /* 0x000fc600078e00ff */
[----:B------:R-:W-:-:S06]  /*0d20*/  IADD3 R7, PT, PT, R16, 0x7fe00000, RZ ;  /* 0x7fe0000010077810 */ /* 0x000fcc0007ffe0ff */
[----:B------:R-:W-:-:S10]  /*0d30*/  DMUL R12, R14, R6 ;  /* 0x000000060e0c7228 */ /* 0x000fd40000000000 */
[----:B------:R-:W-:-:S13]  /*0d40*/  FSETP.GTU.AND P0, PT, |R13|, 1.469367938527859385e-39, PT ;  /* 0x001000000d00780b */ /* 0x000fda0003f0c200 */
[----:B------:R-:W-:Y:S05]  /*0d50*/  @P0 BRA `(.L_x_33) ;  /* 0x0000000000940947 */ /* 0x000fea0003800000 */
[----:B------:R-:W-:Y:S01]  /*0d60*/  DFMA R4, R14, -R4, R8 ;  /* 0x800000040e04722b */ /* 0x000fe20000000008 */
[----:B------:R-:W-:-:S09]  /*0d70*/  IMAD.MOV.U32 R6, RZ, RZ, RZ ;  /* 0x000000ffff067224 */ /* 0x000fd200078e00ff */
[C---:B------:R-:W-:Y:S02]  /*0d80*/  FSETP.NEU.AND P0, PT, R5.reuse, RZ, PT ;  /* 0x000000ff0500720b */ /* 0x040fe40003f0d000 */
[----:B------:R-:W-:-:S04]  /*0d90*/  LOP3.LUT R11, R5, 0x80000000, R11, 0x48, !PT ;  /* 0x80000000050b7812 */ /* 0x000fc800078e480b */
[----:B------:R-:W-:-:S07]  /*0da0*/  LOP3.LUT R7, R11, R7, RZ, 0xfc, !PT ;  /* 0x000000070b077212 */ /* 0x000fce00078efcff */
[----:B------:R-:W-:Y:S05]  /*0db0*/  @!P0 BRA `(.L_x_33) ;  /* 0x00000000007c8947 */ /* 0x000fea0003800000 */
[----:B------:R-:W-:Y:S01]  /*0dc0*/  IADD3 R5, PT, PT, -R16, RZ, RZ ;  /* 0x000000ff10057210 */ /* 0x000fe20007ffe1ff */
[----:B------:R-:W-:Y:S01]  /*0dd0*/  IMAD.MOV.U32 R4, RZ, RZ, RZ ;  /* 0x000000ffff047224 */ /* 0x000fe200078e00ff */
[----:B------:R-:W-:-:S05]  /*0de0*/  DMUL.RP R6, R14, R6 ;  /* 0x000000060e067228 */ /* 0x000fca0000008000 */
[----:B------:R-:W-:-:S05]  /*0df0*/  DFMA R4, R12, -R4, R14 ;  /* 0x800000040c04722b */ /* 0x000fca000000000e */
[----:B------:R-:W-:Y:S02]  /*0e00*/  LOP3.LUT R11, R7, R11, RZ, 0x3c, !PT ;  /* 0x0000000b070b7212 */ /* 0x000fe400078e3cff */
[----:B------:R-:W-:-:S04]  /*0e10*/  IADD3 R4, PT, PT, -R16, -0x43300000, RZ ;  /* 0xbcd0000010047810 */ /* 0x000fc80007ffe1ff */
[----:B------:R-:W-:-:S04]  /*0e20*/  FSETP.NEU.AND P0, PT, |R5|, R4, PT ;  /* 0x000000040500720b */ /* 0x000fc80003f0d200 */
[----:B------:R-:W-:Y:S02]  /*0e30*/  FSEL R12, R6, R12, !P0 ;  /* 0x0000000c060c7208 */ /* 0x000fe40004000000 */
[----:B------:R-:W-:Y:S01]  /*0e40*/  FSEL R13, R11, R13, !P0 ;  /* 0x0000000d0b0d7208 */ /* 0x000fe20004000000 */
[----:B------:R-:W-:Y:S06]  /*0e50*/  BRA `(.L_x_33) ;  /* 0x0000000000547947 */ /* 0x000fec0003800000 */
.L_x_32:
[----:B------:R-:W-:-:S14]  /*0e60*/  DSETP.NAN.AND P0, PT, R6, R6, PT ;  /* 0x000000060600722a */ /* 0x000fdc0003f08000 */
[----:B------:R-:W-:Y:S05]  /*0e70*/  @P0 BRA `(.L_x_34) ;  /* 0x0000000000440947 */ /* 0x000fea0003800000 */
[----:B------:R-:W-:-:S14]  /*0e80*/  DSETP.NAN.AND P0, PT, R10, R10, PT ;  /* 0x0000000a0a00722a */ /* 0x000fdc0003f08000 */
[----:B------:R-:W-:Y:S05]  /*0e90*/  @P0 BRA `(.L_x_35) ;  /* 0x0000000000300947 */ /* 0x000fea0003800000 */
[----:B------:R-:W-:Y:S01]  /*0ea0*/  ISETP.NE.AND P0, PT, R21, R20, PT ;  /* 0x000000141500720c */ /* 0x000fe20003f05270 */
[----:B------:R-:W-:Y:S01]  /*0eb0*/  IMAD.MOV.U32 R12, RZ, RZ, 0x0 ;  /* 0x00000000ff0c7424 */ /* 0x000fe200078e00ff */
[----:B------:R-:W-:-:S11]  /*0ec0*/  MOV R13, 0xfff80000 ;  /* 0xfff80000000d7802 */ /* 0x000fd60000000f00 */
[----:B------:R-:W-:Y:S05]  /*0ed0*/  @!P0 BRA `(.L_x_33) ;  /* 0x0000000000348947 */ /* 0x000fea0003800000 */
[----:B------:R-:W-:Y:S02]  /*0ee0*/  ISETP.NE.AND P0, PT, R21, 0x7ff00000, PT ;  /* 0x7ff000001500780c */ /* 0x000fe40003f05270 */
[----:B------:R-:W-:Y:S02]  /*0ef0*/  LOP3.LUT R13, R7, 0x80000000, R11, 0x48, !PT ;  /* 0x80000000070d7812 */ /* 0x000fe400078e480b */
[----:B------:R-:W-:-:S13]  /*0f00*/  ISETP.EQ.OR P0, PT, R20, RZ, !P0 ;  /* 0x000000ff1400720c */ /* 0x000fda0004702670 */
[----:B------:R-:W-:Y:S01]  /*0f10*/  @P0 LOP3.LUT R4, R13, 0x7ff00000, RZ, 0xfc, !PT ;  /* 0x7ff000000d040812 */ /* 0x000fe200078efcff */
[----:B------:R-:W-:Y:S02]  /*0f20*/  @!P0 IMAD.MOV.U32 R12, RZ, RZ, RZ ;  /* 0x000000ffff0c8224 */ /* 0x000fe400078e00ff */
[----:B------:R-:W-:Y:S01]  /*0f30*/  @P0 IMAD.MOV.U32 R12, RZ, RZ, RZ ;  /* 0x000000ffff0c0224 */ /* 0x000fe200078e00ff */
[----:B------:R-:W-:Y:S01]  /*0f40*/  @P0 MOV R13, R4 ;  /* 0x00000004000d0202 */ /* 0x000fe20000000f00 */
[----:B------:R-:W-:Y:S06]  /*0f50*/  BRA `(.L_x_33) ;  /* 0x0000000000147947 */ /* 0x000fec0003800000 */
.L_x_35:
[----:B------:R-:W-:Y:S01]  /*0f60*/  LOP3.LUT R13, R11, 0x80000, RZ, 0xfc, !PT ;  /* 0x000800000b0d7812 */ /* 0x000fe200078efcff */
[----:B------:R-:W-:Y:S01]  /*0f70*/  IMAD.MOV.U32 R12, RZ, RZ, R10 ;  /* 0x000000ffff0c7224 */ /* 0x000fe200078e000a */
[----:B------:R-:W-:Y:S06]  /*0f80*/  BRA `(.L_x_33) ;  /* 0x0000000000087947 */ /* 0x000fec0003800000 */
.L_x_34:
[----:B------:R-:W-:Y:S01]  /*0f90*/  LOP3.LUT R13, R7, 0x80000, RZ, 0xfc, !PT ;  /* 0x00080000070d7812 */ /* 0x000fe200078efcff */
[----:B------:R-:W-:-:S07]  /*0fa0*/  IMAD.MOV.U32 R12, RZ, RZ, R6 ;  /* 0x000000ffff0c7224 */ /* 0x000fce00078e0006 */
.L_x_33:
[----:B------:R-:W-:Y:S05]  /*0fb0*/  BSYNC.RECONVERGENT B1 ;  /* 0x0000000000017941 */ /* 0x000fea0003800200 */
.L_x_31:
[----:B------:R-:W-:Y:S01]  /*0fc0*/  MOV R4, R2 ;  /* 0x0000000200047202 */ /* 0x000fe20000000f00 */
[----:B------:R-:W-:-:S04]  /*0fd0*/  IMAD.MOV.U32 R5, RZ, RZ, 0x0 ;  /* 0x00000000ff057424 */ /* 0x000fc800078e00ff */
[----:B------:R-:W-:Y:S05]  /*0fe0*/  RET.REL.NODEC R4 `(_Z26_hhlpLinearBackwardWeightsILi32EdEvPKT0_S2_PS0_iii) ;  /* 0xfffffff004047950 */ /* 0x000fea0003c3ffff */
.L_x_36:
        /* <DEDUP_REMOVED lines=9> */
.L_x_158:


//--------------------- .text._Z26_hhlpLinearBackwardWeightsILi32EfEvPKT0_S2_PS0_iii --------------------------
	.section	.text._Z26_hhlpLinearBackwardWeightsILi32EfEvPKT0_S2_PS0_iii,"ax",@progbits
	.align	128
        .global         _Z26_hhlpLinearBackwardWeightsILi32EfEvPKT0_S2_PS0_iii
        .type           _Z26_hhlpLinearBackwardWeightsILi32EfEvPKT0_S2_PS0_iii,@function
        .size           _Z26_hhlpLinearBackwardWeightsILi32EfEvPKT0_S2_PS0_iii,(.L_x_159 - _Z26_hhlpLinearBackwardWeightsILi32EfEvPKT0_S2_PS0_iii)
        .other          _Z26_hhlpLinearBackwardWeightsILi32EfEvPKT0_S2_PS0_iii,@"STO_CUDA_ENTRY STV_DEFAULT"
_Z26_hhlpLinearBackwardWeightsILi32EfEvPKT0_S2_PS0_iii:
.text._Z26_hhlpLinearBackwardWeightsILi32EfEvPKT0_S2_PS0_iii:
[----:B------:R-:W-:Y:S01]  /*0000*/  LDC R1, c[0x0][0x37c] ;  /* 0x0000df00ff017b82 */ /* 0x000fe20000000800 */
[----:B------:R-:W0:Y:S07]  /*0010*/  S2R R0, SR_CTAID.X ;  /* 0x0000000000007919 */ /* 0x000e2e0000002500 */
[----:B------:R-:W1:Y:S01]  /*0020*/  LDC.64 R12, c[0x0][0x398] ;  /* 0x0000e600ff0c7b82 */ /* 0x000e620000000a00 */
[----:B------:R-:W0:Y:S01]  /*0030*/  S2R R5, SR_TID.X ;  /* 0x0000000000057919 */ /* 0x000e220000002100 */
[----:B------:R-:W2:Y:S01]  /*0040*/  S2R R3, SR_CTAID.Y ;  /* 0x0000000000037919 */ /* 0x000ea20000002600 */
[----:B------:R-:W2:Y:S01]  /*0050*/  S2R R2, SR_TID.Y ;  /* 0x0000000000027919 */ /* 0x000ea20000002200 */
[----:B0-----:R-:W-:-:S04]  /*0060*/  LEA R0, R0, R5, 0x5 ;  /* 0x0000000500007211 */ /* 0x001fc800078e28ff */
[----:B-1----:R-:W-:Y:S01]  /*0070*/  ISETP.GE.AND P0, PT, R0, R13, PT ;  /* 0x0000000d0000720c */ /* 0x002fe20003f06270 */
[----:B--2---:R-:W-:-:S05]  /*0080*/  IMAD R3, R3, 0x20, R2 ;  /* 0x0000002003037824 */ /* 0x004fca00078e0202 */
[----:B------:R-:W-:-:S13]  /*0090*/  ISETP.GE.OR P0, PT, R3, R12, P0 ;  /* 0x0000000c0300720c */ /* 0x000fda0000706670 */
[----:B------:R-:W-:Y:S05]  /*00a0*/  @P0 EXIT ;  /* 0x000000000000094d */ /* 0x000fea0003800000 */
[----:B------:R-:W0:Y:S01]  /*00b0*/  LDC R2, c[0x0][0x3a0] ;  /* 0x0000e800ff027b82 */ /* 0x000e220000000800 */
[----:B------:R-:W1:Y:S01]  /*00c0*/  LDCU.64 UR4, c[0x0][0x358] ;  /* 0x00006b00ff0477ac */ /* 0x000e620008000a00 */
[----:B------:R-:W-:Y:S01]  /*00d0*/  HFMA2 R29, -RZ, RZ, 0, 0 ;  /* 0x00000000ff1d7431 */ /* 0x000fe200000001ff */
[----:B0-----:R-:W-:-:S13]  /*00e0*/  ISETP.GE.AND P0, PT, R2, 0x1, PT ;  /* 0x000000010200780c */ /* 0x001fda0003f06270 */
[----:B-1----:R-:W-:Y:S05]  /*00f0*/  @!P0 BRA `(.L_x_37) ;  /* 0x0000000400d08947 */ /* 0x002fea0003800000 */
[C---:B------:R-:W-:Y:S01]  /*0100*/  ISETP.GE.U32.AND P0, PT, R2.reuse, 0x8, PT ;  /* 0x000000080200780c */ /* 0x040fe20003f06070 */
[----:B------:R-:W-:Y:S01]  /*0110*/  IMAD.MOV.U32 R29, RZ, RZ, RZ ;  /* 0x000000ffff1d7224 */ /* 0x000fe200078e00ff */
[----:B------:R-:W-:Y:S02]  /*0120*/  LOP3.LUT R5, R2, 0x7, RZ, 0xc0, !PT ;  /* 0x0000000702057812 */ /* 0x000fe400078ec0ff */
[----:B------:R-:W-:Y:S02]  /*0130*/  MOV R6, RZ ;  /* 0x000000ff00067202 */ /* 0x000fe40000000f00 */
[----:B------:R-:W-:-:S07]  /*0140*/  ISETP.NE.AND P1, PT, R5, RZ, PT ;  /* 0x000000ff0500720c */ /* 0x000fce0003f25270 */
[----:B------:R-:W-:Y:S06]  /*0150*/  @!P0 BRA `(.L_x_38) ;  /* 0x0000000000d08947 */ /* 0x000fec0003800000 */
[----:B------:R-:W-:Y:S01]  /*0160*/  LOP3.LUT R6, R2, 0x7ffffff8, RZ, 0xc0, !PT ;  /* 0x7ffffff802067812 */ /* 0x000fe200078ec0ff */
[----:B------:R-:W-:Y:S01]  /*0170*/  IMAD.MOV.U32 R29, RZ, RZ, RZ ;  /* 0x000000ffff1d7224 */ /* 0x000fe200078e00ff */
[----:B------:R-:W-:Y:S02]  /*0180*/  MOV R7, R3 ;  /* 0x0000000300077202 */ /* 0x000fe40000000f00 */
[----:B------:R-:W-:Y:S01]  /*0190*/  MOV R4, R0 ;  /* 0x0000000000047202 */ /* 0x000fe20000000f00 */
[----:B------:R-:W-:-:S07]  /*01a0*/  IMAD.MOV R8, RZ, RZ, -R6 ;  /* 0x000000ffff087224 */ /* 0x000fce00078e0a06 */
.L_x_39:
[----:B------:R-:W0:Y:S08]  /*01b0*/  LDC.64 R14, c[0x0][0x380] ;  /* 0x0000e000ff0e7b82 */ /* 0x000e300000000a00 */
[----:B------:R-:W1:Y:S01]  /*01c0*/  LDC.64 R26, c[0x0][0x388] ;  /* 0x0000e200ff1a7b82 */ /* 0x000e620000000a00 */
[----:B0-----:R-:W-:-:S05]  /*01d0*/  IMAD.WIDE R14, R7, 0x4, R14 ;  /* 0x00000004070e7825 */ /* 0x001fca00078e020e */
[----:B------:R0:W2:Y:S01]  /*01e0*/  LDG.E R22, desc[UR4][R14.64] ;  /* 0x000000040e167981 */ /* 0x0000a2000c1e1900 */
[----:B-1----:R-:W-:-:S05]  /*01f0*/  IMAD.WIDE R26, R4, 0x4, R26 ;  /* 0x00000004041a7825 */ /* 0x002fca00078e021a */
[----:B------:R-:W2:Y:S01]  /*0200*/  LDG.E R9, desc[UR4][R26.64] ;  /* 0x000000041a097981 */ /* 0x000ea2000c1e1900 */
[----:B0-----:R-:W-:-:S04]  /*0210*/  IMAD.WIDE R14, R12, 0x4, R14 ;  /* 0x000000040c0e7825 */ /* 0x001fc800078e020e */
[C---:B------:R-:W-:Y:S01]  /*0220*/  IMAD.WIDE R20, R13.reuse, 0x4, R26 ;  /* 0x000000040d147825 */ /* 0x040fe200078e021a */
[----:B------:R-:W3:Y:S03]  /*0230*/  LDG.E R28, desc[UR4][R14.64] ;  /* 0x000000040e1c7981 */ /* 0x000ee6000c1e1900 */
[----:B------:R-:W-:Y:S01]  /*0240*/  IMAD.WIDE R24, R12, 0x4, R14 ;  /* 0x000000040c187825 */ /* 0x000fe200078e020e */
[----:B------:R-:W3:Y:S03]  /*0250*/  LDG.E R27, desc[UR4][R20.64] ;  /* 0x00000004141b7981 */ /* 0x000ee6000c1e1900 */
[----:B------:R-:W-:-:S04]  /*0260*/  IMAD.WIDE R10, R13, 0x4, R20 ;  /* 0x000000040d0a7825 */ /* 0x000fc800078e0214 */
[C---:B------:R-:W-:Y:S01]  /*0270*/  IMAD.WIDE R16, R12.reuse, 0x4, R24 ;  /* 0x000000040c107825 */ /* 0x040fe200078e0218 */
[----:B------:R-:W4:Y:S04]  /*0280*/  LDG.E R26, desc[UR4][R10.64] ;  /* 0x000000040a1a7981 */ /* 0x000f28000c1e1900 */
[----:B------:R0:W5:Y:S01]  /*0290*/  LDG.E R23, desc[UR4][R16.64] ;  /* 0x0000000410177981 */ /* 0x000162000c1e1900 */
[----:B------:R-:W-:-:S03]  /*02a0*/  IMAD.WIDE R18, R12, 0x4, R16 ;  /* 0x000000040c127825 */ /* 0x000fc600078e0210 */
[----:B------:R-:W4:Y:S01]  /*02b0*/  LDG.E R25, desc[UR4][R24.64] ;  /* 0x0000000418197981 */ /* 0x000f22000c1e1900 */
[----:B0-----:R-:W-:-:S03]  /*02c0*/  IMAD.WIDE R16, R13, 0x4, R10 ;  /* 0x000000040d107825 */ /* 0x001fc600078e020a */
[----:B------:R0:W5:Y:S01]  /*02d0*/  LDG.E R21, desc[UR4][R18.64] ;  /* 0x0000000412157981 */ /* 0x000162000c1e1900 */
[----:B------:R-:W-:-:S03]  /*02e0*/  IMAD.WIDE R14, R12, 0x4, R18 ;  /* 0x000000040c0e7825 */ /* 0x000fc600078e0212 */
[----:B------:R1:W5:Y:S04]  /*02f0*/  LDG.E R24, desc[UR4][R16.64] ;  /* 0x0000000410187981 */ /* 0x000368000c1e1900 */
[----:B------:R1:W5:Y:S01]  /*0300*/  LDG.E R11, desc[UR4][R14.64] ;  /* 0x000000040e0b7981 */ /* 0x000362000c1e1900 */
[----:B0-----:R-:W-:-:S04]  /*0310*/  IMAD.WIDE R18, R13, 0x4, R16 ;  /* 0x000000040d127825 */ /* 0x001fc800078e0210 */
[----:B-1----:R-:W-:-:S04]  /*0320*/  IMAD.WIDE R16, R13, 0x4, R18 ;  /* 0x000000040d107825 */ /* 0x002fc800078e0212 */
[C---:B------:R-:W-:Y:S01]  /*0330*/  IMAD.WIDE R14, R12.reuse, 0x4, R14 ;  /* 0x000000040c0e7825 */ /* 0x040fe200078e020e */
[----:B------:R-:W5:Y:S04]  /*0340*/  LDG.E R20, desc[UR4][R16.64] ;  /* 0x0000000410147981 */ /* 0x000f68000c1e1900 */
[----:B------:R0:W5:Y:S02]  /*0350*/  LDG.E R10, desc[UR4][R14.64] ;  /* 0x000000040e0a7981 */ /* 0x000164000c1e1900 */
[----:B0-----:R-:W-:-:S04]  /*0360*/  IMAD.WIDE R14, R12, 0x4, R14 ;  /* 0x000000040c0e7825 */ /* 0x001fc800078e020e */
[----:B--2---:R-:W-:Y:S02]  /*0370*/  FFMA R9, R22, R9, R29 ;  /* 0x0000000916097223 */ /* 0x004fe4000000001d */
[----:B------:R0:W2:Y:S04]  /*0380*/  LDG.E R22, desc[UR4][R18.64] ;  /* 0x0000000412167981 */ /* 0x0000a8000c1e1900 */
[----:B------:R-:W2:Y:S01]  /*0390*/  LDG.E R29, desc[UR4][R14.64] ;  /* 0x000000040e1d7981 */ /* 0x000ea2000c1e1900 */
[----:B0-----:R-:W-:-:S05]  /*03a0*/  IMAD.WIDE R18, R13, 0x4, R16 ;  /* 0x000000040d127825 */ /* 0x001fca00078e0210 */
[----:B------:R0:W2:Y:S02]  /*03b0*/  LDG.E R17, desc[UR4][R18.64] ;  /* 0x0000000412117981 */ /* 0x0000a4000c1e1900 */
[----:B0-----:R-:W-:-:S06]  /*03c0*/  IMAD.WIDE R18, R13, 0x4, R18 ;  /* 0x000000040d127825 */ /* 0x001fcc00078e0212 */
[----:B------:R-:W2:Y:S01]  /*03d0*/  LDG.E R18, desc[UR4][R18.64] ;  /* 0x0000000412127981 */ /* 0x000ea2000c1e1900 */
[----:B---3--:R-:W-:Y:S01]  /*03e0*/  FFMA R28, R28, R27, R9 ;  /* 0x0000001b1c1c7223 */ /* 0x008fe20000000009 */
[----:B------:R-:W-:-:S03]  /*03f0*/  IADD3 R8, PT, PT, R8, 0x8, RZ ;  /* 0x0000000808087810 */ /* 0x000fc60007ffe0ff */
[----:B----4-:R-:W-:Y:S01]  /*0400*/  FFMA R26, R25, R26, R28 ;  /* 0x0000001a191a7223 */ /* 0x010fe2000000001c */
[----:B------:R-:W-:-:S03]  /*0410*/  ISETP.NE.AND P0, PT, R8, RZ, PT ;  /* 0x000000ff0800720c */ /* 0x000fc60003f05270 */
[----:B-----5:R-:W-:Y:S01]  /*0420*/  FFMA R24, R23, R24, R26 ;  /* 0x0000001817187223 */ /* 0x020fe2000000001a */
[----:B------:R-:W-:Y:S01]  /*0430*/  LEA R7, R12, R7, 0x3 ;  /* 0x000000070c077211 */ /* 0x000fe200078e18ff */
[----:B------:R-:W-:Y:S02]  /*0440*/  IMAD R4, R13, 0x8, R4 ;  /* 0x000000080d047824 */ /* 0x000fe400078e0204 */
[----:B--2---:R-:W-:-:S04]  /*0450*/  FFMA R22, R21, R22, R24 ;  /* 0x0000001615167223 */ /* 0x004fc80000000018 */
[----:B------:R-:W-:-:S04]  /*0460*/  FFMA R11, R11, R20, R22 ;  /* 0x000000140b0b7223 */ /* 0x000fc80000000016 */
[----:B------:R-:W-:-:S04]  /*0470*/  FFMA R10, R10, R17, R11 ;  /* 0x000000110a0a7223 */ /* 0x000fc8000000000b */
[----:B------:R-:W-:Y:S01]  /*0480*/  FFMA R29, R29, R18, R10 ;  /* 0x000000121d1d7223 */ /* 0x000fe2000000000a */
[----:B------:R-:W-:Y:S06]  /*0490*/  @P0 BRA `(.L_x_39) ;  /* 0xfffffffc00440947 */ /* 0x000fec000383ffff */
.L_x_38:
        /* <DEDUP_REMOVED lines=9> */
[----:B0-----:R-:W-:-:S04]  /*0530*/  IMAD.WIDE R20, R5, 0x4, R20 ;  /* 0x0000000405147825 */ /* 0x001fc800078e0214 */
[----:B------:R-:W-:Y:S02]  /*0540*/  IMAD.WIDE R4, R12, 0x4, R20 ;  /* 0x000000040c047825 */ /* 0x000fe400078e0214 */
[----:B------:R-:W2:Y:S02]  /*0550*/  LDG.E R20, desc[UR4][R20.64] ;  /* 0x0000000414147981 */ /* 0x000ea4000c1e1900 */
[----:B-1----:R-:W-:-:S04]  /*0560*/  IMAD.WIDE R22, R9, 0x4, R22 ;  /* 0x0000000409167825 */ /* 0x002fc800078e0216 */
[C---:B------:R-:W-:Y:S02]  /*0570*/  IMAD.WIDE R8, R13.reuse, 0x4, R22 ;  /* 0x000000040d087825 */ /* 0x040fe400078e0216 */
[----:B------:R-:W2:Y:S02]  /*0580*/  LDG.E R22, desc[UR4][R22.64] ;  /* 0x0000000416167981 */ /* 0x000ea4000c1e1900 */
[C---:B------:R-:W-:Y:S02]  /*0590*/  IMAD.WIDE R14, R12.reuse, 0x4, R4 ;  /* 0x000000040c0e7825 */ /* 0x040fe400078e0204 */
[----:B------:R-:W3:Y:S02]  /*05a0*/  LDG.E R5, desc[UR4][R4.64] ;  /* 0x0000000404057981 */ /* 0x000ee4000c1e1900 */
[----:B------:R-:W-:Y:S02]  /*05b0*/  IMAD.WIDE R10, R13, 0x4, R8 ;  /* 0x000000040d0a7825 */ /* 0x000fe400078e0208 */
[----:B------:R-:W3:Y:S02]  /*05c0*/  LDG.E R8, desc[UR4][R8.64] ;  /* 0x0000000408087981 */ /* 0x000ee4000c1e1900 */
[----:B------:R-:W-:-:S02]  /*05d0*/  IMAD.WIDE R16, R12, 0x4, R14 ;  /* 0x000000040c107825 */ /* 0x000fc400078e020e */
[----:B------:R-:W4:Y:S02]  /*05e0*/  LDG.E R25, desc[UR4][R14.64] ;  /* 0x000000040e197981 */ /* 0x000f24000c1e1900 */
[----:B------:R-:W-:Y:S02]  /*05f0*/  IMAD.WIDE R18, R13, 0x4, R10 ;  /* 0x000000040d127825 */ /* 0x000fe400078e020a */
[----:B------:R-:W4:Y:S04]  /*0600*/  LDG.E R10, desc[UR4][R10.64] ;  /* 0x000000040a0a7981 */ /* 0x000f28000c1e1900 */
[----:B------:R-:W5:Y:S04]  /*0610*/  LDG.E R17, desc[UR4][R16.64] ;  /* 0x0000000410117981 */ /* 0x000f68000c1e1900 */
[----:B------:R-:W5:Y:S01]  /*0620*/  LDG.E R18, desc[UR4][R18.64] ;  /* 0x0000000412127981 */ /* 0x000f62000c1e1900 */
[----:B------:R-:W-:Y:S01]  /*0630*/  IADD3 R6, PT, PT, R6, 0x4, RZ ;  /* 0x0000000406067810 */ /* 0x000fe20007ffe0ff */
[----:B--2---:R-:W-:-:S04]  /*0640*/  FFMA R20, R20, R22, R29 ;  /* 0x0000001614147223 */ /* 0x004fc8000000001d */
[----:B---3--:R-:W-:-:S04]  /*0650*/  FFMA R20, R5, R8, R20 ;  /* 0x0000000805147223 */ /* 0x008fc80000000014 */
[----:B----4-:R-:W-:-:S04]  /*0660*/  FFMA R20, R25, R10, R20 ;  /* 0x0000000a19147223 */ /* 0x010fc80000000014 */
[----:B-----5:R-:W-:-:S07]  /*0670*/  FFMA R29, R17, R18, R20 ;  /* 0x00000012111d7223 */ /* 0x020fce0000000014 */
.L_x_40:
        /* <DEDUP_REMOVED lines=8> */
[C---:B------:R-:W-:Y:S01]  /*0700*/  @P0 IMAD R7, R6.reuse, R13, R0 ;  /* 0x0000000d06070224 */ /* 0x040fe200078e0200 */
[----:B------:R-:W-:-:S06]  /*0710*/  @P0 IADD3 R6, PT, PT, R6, 0x2, RZ ;  /* 0x0000000206060810 */ /* 0x000fcc0007ffe0ff */
[----:B------:R-:W3:Y:S01]  /*0720*/  LDC.64 R4, c[0x0][0x388] ;  /* 0x0000e200ff047b82 */ /* 0x000ee20000000a00 */
[----:B0-----:R-:W-:-:S04]  /*0730*/  @P0 IMAD.WIDE R18, R19, 0x4, R14 ;  /* 0x0000000413120825 */ /* 0x001fc800078e020e */
[----:B-1----:R-:W-:Y:S01]  /*0740*/  @P0 IMAD.WIDE R10, R7, 0x4, R10 ;  /* 0x00000004070a0825 */ /* 0x002fe200078e020a */
[----:B------:R-:W4:Y:S03]  /*0750*/  @P0 LDG.E R16, desc[UR4][R18.64] ;  /* 0x0000000412100981 */ /* 0x000f26000c1e1900 */
[C---:B------:R-:W-:Y:S02]  /*0760*/  @!P1 IMAD R17, R6.reuse, R12, R3 ;  /* 0x0000000c06119224 */ /* 0x040fe400078e0203 */
[----:B------:R-:W-:Y:S02]  /*0770*/  @!P1 IMAD R21, R6, R13, R0 ;  /* 0x0000000d06159224 */ /* 0x000fe400078e0200 */
[----:B------:R-:W-:-:S04]  /*0780*/  @P0 IMAD.WIDE R14, R12, 0x4, R18 ;  /* 0x000000040c0e0825 */ /* 0x000fc800078e0212 */
[----:B------:R-:W-:Y:S02]  /*0790*/  @P0 IMAD.WIDE R6, R13, 0x4, R10 ;  /* 0x000000040d060825 */ /* 0x000fe400078e020a */
[----:B------:R-:W4:Y:S02]  /*07a0*/  @P0 LDG.E R10, desc[UR4][R10.64] ;  /* 0x000000040a0a0981 */ /* 0x000f24000c1e1900 */
[----:B--2---:R-:W-:Y:S02]  /*07b0*/  @!P1 IMAD.WIDE R8, R17, 0x4, R8 ;  /* 0x0000000411089825 */ /* 0x004fe400078e0208 */
[----:B------:R-:W2:Y:S02]  /*07c0*/  @P0 LDG.E R15, desc[UR4][R14.64] ;  /* 0x000000040e0f0981 */ /* 0x000ea4000c1e1900 */
[----:B---3--:R-:W-:Y:S02]  /*07d0*/  @!P1 IMAD.WIDE R4, R21, 0x4, R4 ;  /* 0x0000000415049825 */ /* 0x008fe400078e0204 */
[----:B------:R-:W2:Y:S04]  /*07e0*/  @P0 LDG.E R6, desc[UR4][R6.64] ;  /* 0x0000000406060981 */ /* 0x000ea8000c1e1900 */
[----:B------:R-:W3:Y:S04]  /*07f0*/  @!P1 LDG.E R8, desc[UR4][R8.64] ;  /* 0x0000000408089981 */ /* 0x000ee8000c1e1900 */
[----:B------:R-:W3:Y:S01]  /*0800*/  @!P1 LDG.E R4, desc[UR4][R4.64] ;  /* 0x0000000404049981 */ /* 0x000ee2000c1e1900 */
[----:B----4-:R-:W-:-:S04]  /*0810*/  @P0 FFMA R16, R16, R10, R29 ;  /* 0x0000000a10100223 */ /* 0x010fc8000000001d */
[----:B--2---:R-:W-:-:S04]  /*0820*/  @P0 FFMA R29, R15, R6, R16 ;  /* 0x000000060f1d0223 */ /* 0x004fc80000000010 */
[----:B---3--:R-:W-:-:S07]  /*0830*/  @!P1 FFMA R29, R8, R4, R29 ;  /* 0x00000004081d9223 */ /* 0x008fce000000001d */
.L_x_37:
[----:B------:R-:W-:Y:S01]  /*0840*/  I2FP.F32.S32 R6, R2 ;  /* 0x0000000200067245 */ /* 0x000fe20000201400 */
[----:B------:R-:W-:Y:S03]  /*0850*/  BSSY.RECONVERGENT B0, `(.L_x_41) ;  /* 0x000000c000007945 */ /* 0x000fe60003800200 */
[----:B------:R-:W0:Y:S08]  /*0860*/  MUFU.RCP R5, R6 ;  /* 0x0000000600057308 */ /* 0x000e300000001000 */
[----:B------:R-:W1:Y:S01]  /*0870*/  FCHK P0, R29, R6 ;  /* 0x000000061d007302 */ /* 0x000e620000000000 */
[----:B0-----:R-:W-:-:S04]  /*0880*/  FFMA R2, -R6, R5, 1 ;  /* 0x3f80000006027423 */ /* 0x001fc80000000105 */
[----:B------:R-:W-:-:S04]  /*0890*/  FFMA R2, R5, R2, R5 ;  /* 0x0000000205027223 */ /* 0x000fc80000000005 */
[----:B------:R-:W-:-:S04]  /*08a0*/  FFMA R5, R2, R29, RZ ;  /* 0x0000001d02057223 */ /* 0x000fc800000000ff */
[----:B------:R-:W-:-:S04]  /*08b0*/  FFMA R4, -R6, R5, R29 ;  /* 0x0000000506047223 */ /* 0x000fc8000000011d */
[----:B------:R-:W-:Y:S01]  /*08c0*/  FFMA R7, R2, R4, R5 ;  /* 0x0000000402077223 */ /* 0x000fe20000000005 */
[----:B-1----:R-:W-:Y:S06]  /*08d0*/  @!P0 BRA `(.L_x_42) ;  /* 0x00000000000c8947 */ /* 0x002fec0003800000 */
[----:B------:R-:W-:-:S07]  /*08e0*/  MOV R4, 0x900 ;  /* 0x0000090000047802 */ /* 0x000fce0000000f00 */
[----:B------:R-:W-:Y:S05]  /*08f0*/  CALL.REL.NOINC `($__internal_1_$__cuda_sm3x_div_rn_noftz_f32_slowpath) ;  /* 0x0000000000207944 */ /* 0x000fea0003c00000 */
[----:B------:R-:W-:-:S07]  /*0900*/  IMAD.MOV.U32 R7, RZ, RZ, R2 ;  /* 0x000000ffff077224 */ /* 0x000fce00078e0002 */
.L_x_42:
[----:B------:R-:W-:Y:S05]  /*0910*/  BSYNC.RECONVERGENT B0 ;  /* 0x0000000000007941 */ /* 0x000fea0003800200 */
.L_x_41:
[----:B------:R-:W0:Y:S01]  /*0920*/  LDC.64 R4, c[0x0][0x390] ;  /* 0x0000e400ff047b82 */ /* 0x000e220000000a00 */
[----:B------:R-:W1:Y:S02]  /*0930*/  LDCU UR6, c[0x0][0x39c] ;  /* 0x00007380ff0677ac */ /* 0x000e640008000800 */
[----:B-1----:R-:W-:-:S04]  /*0940*/  IMAD R3, R3, UR6, R0 ;  /* 0x0000000603037c24 */ /* 0x002fc8000f8e0200 */
[----:B0-----:R-:W-:-:S05]  /*0950*/  IMAD.WIDE R2, R3, 0x4, R4 ;  /* 0x0000000403027825 */ /* 0x001fca00078e0204 */
[----:B------:R-:W-:Y:S01]  /*0960*/  STG.E desc[UR4][R2.64], R7 ;  /* 0x0000000702007986 */ /* 0x000fe2000c101904 */
[----:B------:R-:W-:Y:S05]  /*0970*/  EXIT ;  /* 0x000000000000794d */ /* 0x000fea0003800000 */
        .weak           $__internal_1_$__cuda_sm3x_div_rn_noftz_f32_slowpath
        .type           $__internal_1_$__cuda_sm3x_div_rn_noftz_f32_slowpath,@function
        .size           $__internal_1_$__cuda_sm3x_div_rn_noftz_f32_slowpath,(.L_x_159 - $__internal_1_$__cuda_sm3x_div_rn_noftz_f32_slowpath)
$__internal_1_$__cuda_sm3x_div_rn_noftz_f32_slowpath:
[----:B------:R-:W-:Y:S01]  /*0980*/  SHF.R.U32.HI R5, RZ, 0x17, R6 ;  /* 0x00000017ff057819 */ /* 0x000fe20000011606 */
[----:B------:R-:W-:Y:S01]  /*0990*/  BSSY.RECONVERGENT B1, `(.L_x_43) ;  /* 0x0000063000017945 */ /* 0x000fe20003800200 */
[----:B------:R-:W-:Y:S02]  /*09a0*/  SHF.R.U32.HI R2, RZ, 0x17, R29 ;  /* 0x00000017ff027819 */ /* 0x000fe4000001161d */
[----:B------:R-:W-:Y:S02]  /*09b0*/  LOP3.LUT R5, R5, 0xff, RZ, 0xc0, !PT ;  /* 0x000000ff05057812 */ /* 0x000fe400078ec0ff */
[----:B------:R-:W-:Y:S02]  /*09c0*/  LOP3.LUT R10, R2, 0xff, RZ, 0xc0, !PT ;  /* 0x000000ff020a7812 */ /* 0x000fe400078ec0ff */
[----:B------:R-:W-:Y:S02]  /*09d0*/  IADD3 R8, PT, PT, R5, -0x1, RZ ;  /* 0xffffffff05087810 */ /* 0x000fe40007ffe0ff */
[----:B------:R-:W-:-:S02]  /*09e0*/  IADD3 R9, PT, PT, R10, -0x1, RZ ;  /* 0xffffffff0a097810 */ /* 0x000fc40007ffe0ff */
[----:B------:R-:W-:-:S04]  /*09f0*/  ISETP.GT.U32.AND P0, PT, R8, 0xfd, PT ;  /* 0x000000fd0800780c */ /* 0x000fc80003f04070 */
[----:B------:R-:W-:-:S13]  /*0a00*/  ISETP.GT.U32.OR P0, PT, R9, 0xfd, P0 ;  /* 0x000000fd0900780c */ /* 0x000fda0000704470 */
[----:B------:R-:W-:Y:S01]  /*0a10*/  @!P0 IMAD.MOV.U32 R7, RZ, RZ, RZ ;  /* 0x000000ffff078224 */ /* 0x000fe200078e00ff */
[----:B------:R-:W-:Y:S06]  /*0a20*/  @!P0 BRA `(.L_x_44) ;  /* 0x0000000000608947 */ /* 0x000fec0003800000 */
[----:B------:R-:W-:Y:S02]  /*0a30*/  FSETP.GTU.FTZ.AND P0, PT, |R29|, +INF , PT ;  /* 0x7f8000001d00780b */ /* 0x000fe40003f1c200 */
[----:B------:R-:W-:Y:S02]  /*0a40*/  FSETP.GTU.FTZ.AND P1, PT, |R6|, +INF , PT ;  /* 0x7f8000000600780b */ /* 0x000fe40003f3c200 */
[----:B------:R-:W-:Y:S02]  /*0a50*/  MOV R2, R6 ;  /* 0x0000000600027202 */ /* 0x000fe40000000f00 */
[----:B------:R-:W-:-:S13]  /*0a60*/  PLOP3.LUT P0, PT, P0, P1, PT, 0xf8, 0x8f ;  /* 0x00000000008f781c */ /* 0x000fda0000703f70 */
[----:B------:R-:W-:Y:S05]  /*0a70*/  @P0 BRA `(.L_x_45) ;  /* 0x00000004004c0947 */ /* 0x000fea0003800000 */
[----:B------:R-:W-:-:S13]  /*0a80*/  LOP3.LUT P0, RZ, R6, 0x7fffffff, R29, 0xc8, !PT ;  /* 0x7fffffff06ff7812 */ /* 0x000fda000780c81d */
[----:B------:R-:W-:Y:S05]  /*0a90*/  @!P0 BRA `(.L_x_46) ;  /* 0x00000004003c8947 */ /* 0x000fea0003800000 */
[C---:B------:R-:W-:Y:S02]  /*0aa0*/  FSETP.NEU.FTZ.AND P2, PT, |R29|.reuse, +INF , PT ;  /* 0x7f8000001d00780b */ /* 0x040fe40003f5d200 */
[----:B------:R-:W-:Y:S02]  /*0ab0*/  FSETP.NEU.FTZ.AND P1, PT, |R2|, +INF , PT ;  /* 0x7f8000000200780b */ /* 0x000fe40003f3d200 */
[----:B------:R-:W-:-:S11]  /*0ac0*/  FSETP.NEU.FTZ.AND P0, PT, |R29|, +INF , PT ;  /* 0x7f8000001d00780b */ /* 0x000fd60003f1d200 */
[----:B------:R-:W-:Y:S05]  /*0ad0*/  @!P1 BRA !P2, `(.L_x_46) ;  /* 0x00000004002c9947 */ /* 0x000fea0005000000 */
[----:B------:R-:W-:-:S04]  /*0ae0*/  LOP3.LUT P2, RZ, R29, 0x7fffffff, RZ, 0xc0, !PT ;  /* 0x7fffffff1dff7812 */ /* 0x000fc8000784c0ff */
[----:B------:R-:W-:-:S13]  /*0af0*/  PLOP3.LUT P1, PT, P1, P2, PT, 0x2f, 0xf2 ;  /* 0x0000000000f2781c */ /* 0x000fda0000f24577 */
[----:B------:R-:W-:Y:S05]  /*0b00*/  @P1 BRA `(.L_x_47) ;  /* 0x0000000400181947 */ /* 0x000fea0003800000 */
[----:B------:R-:W-:-:S04]  /*0b10*/  LOP3.LUT P1, RZ, R6, 0x7fffffff, RZ, 0xc0, !PT ;  /* 0x7fffffff06ff7812 */ /* 0x000fc8000782c0ff */
[----:B------:R-:W-:-:S13]  /*0b20*/  PLOP3.LUT P0, PT, P0, P1, PT, 0x2f, 0xf2 ;  /* 0x0000000000f2781c */ /* 0x000fda0000702577 */
[----:B------:R-:W-:Y:S05]  /*0b30*/  @P0 BRA `(.L_x_48) ;  /* 0x0000000400000947 */ /* 0x000fea0003800000 */
[----:B------:R-:W-:Y:S02]  /*0b40*/  ISETP.GE.AND P0, PT, R9, RZ, PT ;  /* 0x000000ff0900720c */ /* 0x000fe40003f06270 */
[----:B------:R-:W-:-:S11]  /*0b50*/  ISETP.GE.AND P1, PT, R8, RZ, PT ;  /* 0x000000ff0800720c */ /* 0x000fd60003f26270 */
[----:B------:R-:W-:Y:S01]  /*0b60*/  @P0 MOV R7, RZ ;  /* 0x000000ff00070202 */ /* 0x000fe20000000f00 */
[----:B------:R-:W-:Y:S02]  /*0b70*/  @!P0 IMAD.MOV.U32 R7, RZ, RZ, -0x40 ;  /* 0xffffffc0ff078424 */ /* 0x000fe400078e00ff */
[----:B------:R-:W-:Y:S01]  /*0b80*/  @!P0 FFMA R29, R29, 1.84467440737095516160e+19, RZ ;  /* 0x5f8000001d1d8823 */ /* 0x000fe200000000ff */
[----:B------:R-:W-:Y:S02]  /*0b90*/  @!P1 FFMA R6, R2, 1.84467440737095516160e+19, RZ ;  /* 0x5f80000002069823 */ /* 0x000fe400000000ff */
[----:B------:R-:W-:-:S07]  /*0ba0*/  @!P1 IADD3 R7, PT, PT, R7, 0x40, RZ ;  /* 0x0000004007079810 */ /* 0x000fce0007ffe0ff */
.L_x_44:
[----:B------:R-:W-:Y:S01]  /*0bb0*/  LEA R9, R5, 0xc0800000, 0x17 ;  /* 0xc080000005097811 */ /* 0x000fe200078eb8ff */
[----:B------:R-:W-:Y:S03]  /*0bc0*/  BSSY.RECONVERGENT B2, `(.L_x_49) ;  /* 0x0000036000027945 */ /* 0x000fe60003800200 */
[----:B------:R-:W-:Y:S01]  /*0bd0*/  IADD3 R9, PT, PT, -R9, R6, RZ ;  /* 0x0000000609097210 */ /* 0x000fe20007ffe1ff */
[----:B------:R-:W-:-:S03]  /*0be0*/  VIADD R6, R10, 0xffffff81 ;  /* 0xffffff810a067836 */ /* 0x000fc60000000000 */
[----:B------:R-:W0:Y:S01]  /*0bf0*/  MUFU.RCP R8, R9 ;  /* 0x0000000900087308 */ /* 0x000e220000001000 */
[----:B------:R-:W-:Y:S01]  /*0c00*/  FADD.FTZ R11, -R9, -RZ ;  /* 0x800000ff090b7221 */ /* 0x000fe20000010100 */
[C---:B------:R-:W-:Y:S01]  /*0c10*/  IMAD R2, R6.reuse, -0x800000, R29 ;  /* 0xff80000006027824 */ /* 0x040fe200078e021d */
[----:B------:R-:W-:-:S04]  /*0c20*/  IADD3 R6, PT, PT, R6, 0x7f, -R5 ;  /* 0x0000007f06067810 */ /* 0x000fc80007ffe805 */
[----:B------:R-:W-:Y:S01]  /*0c30*/  IADD3 R6, PT, PT, R6, R7, RZ ;  /* 0x0000000706067210 */ /* 0x000fe20007ffe0ff */
[----:B0-----:R-:W-:-:S04]  /*0c40*/  FFMA R13, R8, R11, 1 ;  /* 0x3f800000080d7423 */ /* 0x001fc8000000000b */
[----:B------:R-:W-:-:S04]  /*0c50*/  FFMA R15, R8, R13, R8 ;  /* 0x0000000d080f7223 */ /* 0x000fc80000000008 */
[----:B------:R-:W-:-:S04]  /*0c60*/  FFMA R8, R2, R15, RZ ;  /* 0x0000000f02087223 */ /* 0x000fc800000000ff */
[----:B------:R-:W-:-:S04]  /*0c70*/  FFMA R13, R11, R8, R2 ;  /* 0x000000080b0d7223 */ /* 0x000fc80000000002 */
[----:B------:R-:W-:-:S04]  /*0c80*/  FFMA R8, R15, R13, R8 ;  /* 0x0000000d0f087223 */ /* 0x000fc80000000008 */
[----:B------:R-:W-:-:S04]  /*0c90*/  FFMA R11, R11, R8, R2 ;  /* 0x000000080b0b7223 */ /* 0x000fc80000000002 */
[----:B------:R-:W-:-:S05]  /*0ca0*/  FFMA R2, R15, R11, R8 ;  /* 0x0000000b0f027223 */ /* 0x000fca0000000008 */
[----:B------:R-:W-:-:S04]  /*0cb0*/  SHF.R.U32.HI R5, RZ, 0x17, R2 ;  /* 0x00000017ff057819 */ /* 0x000fc80000011602 */
[----:B------:R-:W-:-:S04]  /*0cc0*/  LOP3.LUT R5, R5, 0xff, RZ, 0xc0, !PT ;  /* 0x000000ff05057812 */ /* 0x000fc800078ec0ff */
[----:B------:R-:W-:-:S05]  /*0cd0*/  IADD3 R9, PT, PT, R5, R6, RZ ;  /* 0x0000000605097210 */ /* 0x000fca0007ffe0ff */
[----:B------:R-:W-:-:S05]  /*0ce0*/  VIADD R5, R9, 0xffffffff ;  /* 0xffffffff09057836 */ /* 0x000fca0000000000 */
[----:B------:R-:W-:-:S13]  /*0cf0*/  ISETP.GE.U32.AND P0, PT, R5, 0xfe, PT ;  /* 0x000000fe0500780c */ /* 0x000fda0003f06070 */
[----:B------:R-:W-:Y:S05]  /*0d00*/  @!P0 BRA `(.L_x_50) ;  /* 0x0000000000808947 */ /* 0x000fea0003800000 */
[----:B------:R-:W-:-:S13]  /*0d10*/  ISETP.GT.AND P0, PT, R9, 0xfe, PT ;  /* 0x000000fe0900780c */ /* 0x000fda0003f04270 */
[----:B------:R-:W-:Y:S05]  /*0d20*/  @P0 BRA `(.L_x_51) ;  /* 0x00000000006c0947 */ /* 0x000fea0003800000 */
[----:B------:R-:W-:-:S13]  /*0d30*/  ISETP.GE.AND P0, PT, R9, 0x1, PT ;  /* 0x000000010900780c */ /* 0x000fda0003f06270 */
[----:B------:R-:W-:Y:S05]  /*0d40*/  @P0 BRA `(.L_x_52) ;  /* 0x0000000000740947 */ /* 0x000fea0003800000 */
[----:B------:R-:W-:Y:S02]  /*0d50*/  ISETP.GE.AND P0, PT, R9, -0x18, PT ;  /* 0xffffffe80900780c */ /* 0x000fe40003f06270 */
[----:B------:R-:W-:-:S11]  /*0d60*/  LOP3.LUT R2, R2, 0x80000000, RZ, 0xc0, !PT ;  /* 0x8000000002027812 */ /* 0x000fd600078ec0ff */
[----:B------:R-:W-:Y:S05]  /*0d70*/  @!P0 BRA `(.L_x_52) ;  /* 0x0000000000688947 */ /* 0x000fea0003800000 */
[CCC-:B------:R-:W-:Y:S01]  /*0d80*/  FFMA.RZ R5, R15.reuse, R11.reuse, R8.reuse ;  /* 0x0000000b0f057223 */ /* 0x1c0fe2000000c008 */
[-CC-:B------:R-:W-:Y:S01]  /*0d90*/  FFMA.RM R6, R15, R11.reuse, R8.reuse ;  /* 0x0000000b0f067223 */ /* 0x180fe20000004008 */
[C---:B------:R-:W-:Y:S02]  /*0da0*/  ISETP.NE.AND P2, PT, R9.reuse, RZ, PT ;  /* 0x000000ff0900720c */ /* 0x040fe40003f45270 */
[----:B------:R-:W-:Y:S02]  /*0db0*/  ISETP.NE.AND P1, PT, R9, RZ, PT ;  /* 0x000000ff0900720c */ /* 0x000fe40003f25270 */
[----:B------:R-:W-:Y:S01]  /*0dc0*/  LOP3.LUT R7, R5, 0x7fffff, RZ, 0xc0, !PT ;  /* 0x007fffff05077812 */ /* 0x000fe200078ec0ff */
[----:B------:R-:W-:Y:S01]  /*0dd0*/  FFMA.RP R5, R15, R11, R8 ;  /* 0x0000000b0f057223 */ /* 0x000fe20000008008 */
[----:B------:R-:W-:Y:S02]  /*0de0*/  IADD3 R8, PT, PT, R9, 0x20, RZ ;  /* 0x0000002009087810 */ /* 0x000fe40007ffe0ff */
[----:B------:R-:W-:-:S02]  /*0df0*/  LOP3.LUT R7, R7, 0x800000, RZ, 0xfc, !PT ;  /* 0x0080000007077812 */ /* 0x000fc400078efcff */
[----:B------:R-:W-:Y:S02]  /*0e00*/  IADD3 R9, PT, PT, -R9, RZ, RZ ;  /* 0x000000ff09097210 */ /* 0x000fe40007ffe1ff */
[----:B------:R-:W-:Y:S02]  /*0e10*/  SHF.L.U32 R8, R7, R8, RZ ;  /* 0x0000000807087219 */ /* 0x000fe400000006ff */
[----:B------:R-:W-:Y:S02]  /*0e20*/  FSETP.NEU.FTZ.AND P0, PT, R5, R6, PT ;  /* 0x000000060500720b */ /* 0x000fe40003f1d000 */
[----:B------:R-:W-:Y:S02]  /*0e30*/  SEL R6, R9, RZ, P2 ;  /* 0x000000ff09067207 */ /* 0x000fe40001000000 */
[----:B------:R-:W-:Y:S02]  /*0e40*/  ISETP.NE.AND P1, PT, R8, RZ, P1 ;  /* 0x000000ff0800720c */ /* 0x000fe40000f25270 */
[----:B------:R-:W-:-:S02]  /*0e50*/  SHF.R.U32.HI R6, RZ, R6, R7 ;  /* 0x00000006ff067219 */ /* 0x000fc40000011607 */
[----:B------:R-:W-:Y:S02]  /*0e60*/  PLOP3.LUT P0, PT, P0, P1, PT, 0xf8, 0x8f ;  /* 0x00000000008f781c */ /* 0x000fe40000703f70 */
[----:B------:R-:W-:Y:S02]  /*0e70*/  SHF.R.U32.HI R8, RZ, 0x1, R6 ;  /* 0x00000001ff087819 */ /* 0x000fe40000011606 */
[----:B------:R-:W-:-:S04]  /*0e80*/  SEL R5, RZ, 0x1, !P0 ;  /* 0x00000001ff057807 */ /* 0x000fc80004000000 */
[----:B------:R-:W-:-:S04]  /*0e90*/  LOP3.LUT R5, R5, 0x1, R8, 0xf8, !PT ;  /* 0x0000000105057812 */ /* 0x000fc800078ef808 */
[----:B------:R-:W-:-:S05]  /*0ea0*/  LOP3.LUT R5, R5, R6, RZ, 0xc0, !PT ;  /* 0x0000000605057212 */ /* 0x000fca00078ec0ff */
[----:B------:R-:W-:-:S05]  /*0eb0*/  IMAD.IADD R5, R8, 0x1, R5 ;  /* 0x0000000108057824 */ /* 0x000fca00078e0205 */
[----:B------:R-:W-:Y:S01]  /*0ec0*/  LOP3.LUT R2, R5, R2, RZ, 0xfc, !PT ;  /* 0x0000000205027212 */ /* 0x000fe200078efcff */
[----:B------:R-:W-:Y:S06]  /*0ed0*/  BRA `(.L_x_52) ;  /* 0x0000000000107947 */ /* 0x000fec0003800000 */
.L_x_51:
[----:B------:R-:W-:-:S04]  /*0ee0*/  LOP3.LUT R2, R2, 0x80000000, RZ, 0xc0, !PT ;  /* 0x8000000002027812 */ /* 0x000fc800078ec0ff */
[----:B------:R-:W-:Y:S01]  /*0ef0*/  LOP3.LUT R2, R2, 0x7f800000, RZ, 0xfc, !PT ;  /* 0x7f80000002027812 */ /* 0x000fe200078efcff */
[----:B------:R-:W-:Y:S06]  /*0f00*/  BRA `(.L_x_52) ;  /* 0x0000000000047947 */ /* 0x000fec0003800000 */
.L_x_50:
[----:B------:R-:W-:-:S07]  /*0f10*/  LEA R2, R6, R2, 0x17 ;  /* 0x0000000206027211 */ /* 0x000fce00078eb8ff */
.L_x_52:
[----:B------:R-:W-:Y:S05]  /*0f20*/  BSYNC.RECONVERGENT B2 ;  /* 0x0000000000027941 */ /* 0x000fea0003800200 */
.L_x_49:
[----:B------:R-:W-:Y:S05]  /*0f30*/  BRA `(.L_x_53) ;  /* 0x0000000000207947 */ /* 0x000fea0003800000 */
.L_x_48:
[----:B------:R-:W-:-:S04]  /*0f40*/  LOP3.LUT R2, R6, 0x80000000, R29, 0x48, !PT ;  /* 0x8000000006027812 */ /* 0x000fc800078e481d */
[----:B------:R-:W-:Y:S01]  /*0f50*/  LOP3.LUT R2, R2, 0x7f800000, RZ, 0xfc, !PT ;  /* 0x7f80000002027812 */ /* 0x000fe200078efcff */
[----:B------:R-:W-:Y:S06]  /*0f60*/  BRA `(.L_x_53) ;  /* 0x0000000000147947 */ /* 0x000fec0003800000 */
.L_x_47:
[----:B------:R-:W-:Y:S01]  /*0f70*/  LOP3.LUT R2, R6, 0x80000000, R29, 0x48, !PT ;  /* 0x8000000006027812 */ /* 0x000fe200078e481d */
[----:B------:R-:W-:Y:S06]  /*0f80*/  BRA `(.L_x_53) ;  /* 0x00000000000c7947 */ /* 0x000fec0003800000 */
.L_x_46:
[----:B------:R-:W0:Y:S01]  /*0f90*/  MUFU.RSQ R2, -QNAN ;  /* 0xffc0000000027908 */ /* 0x000e220000001400 */
[----:B------:R-:W-:Y:S05]  /*0fa0*/  BRA `(.L_x_53) ;  /* 0x0000000000047947 */ /* 0x000fea0003800000 */
.L_x_45:
[----:B------:R-:W-:-:S07]  /*0fb0*/  FADD.FTZ R2, R29, R2 ;  /* 0x000000021d027221 */ /* 0x000fce0000010000 */
.L_x_53:
[----:B------:R-:W-:Y:S05]  /*0fc0*/  BSYNC.RECONVERGENT B1 ;  /* 0x0000000000017941 */ /* 0x000fea0003800200 */
.L_x_43:
[----:B------:R-:W-:-:S04]  /*0fd0*/  HFMA2 R5, -RZ, RZ, 0, 0 ;  /* 0x00000000ff057431 */ /* 0x000fc800000001ff */
[----:B0-----:R-:W-:Y:S05]  /*0fe0*/  RET.REL.NODEC R4 `(_Z26_hhlpLinearBackwardWeightsILi32EfEvPKT0_S2_PS0_iii) ;  /* 0xfffffff004047950 */ /* 0x001fea0003c3ffff */
.L_x_54:
        /* <DEDUP_REMOVED lines=9> */
.L_x_159:


//--------------------- .text._Z23_hhlpLinearBackwardBiasILj32ELj64ELj2E6__halfEvPKT2_PS1_ii --------------------------
	.section	.text._Z23_hhlpLinearBackwardBiasILj32ELj64ELj2E6__halfEvPKT2_PS1_ii,"ax",@progbits
	.align	128
        .global         _Z23_hhlpLinearBackwardBiasILj32ELj64ELj2E6__halfEvPKT2_PS1_ii
        .type           _Z23_hhlpLinearBackwardBiasILj32ELj64ELj2E6__halfEvPKT2_PS1_ii,@function
        .size           _Z23_hhlpLinearBackwardBiasILj32ELj64ELj2E6__halfEvPKT2_PS1_ii,(.L_x_168 - _Z23_hhlpLinearBackwardBiasILj32ELj64ELj2E6__halfEvPKT2_PS1_ii)
        .other          _Z23_hhlpLinearBackwardBiasILj32ELj64ELj2E6__halfEvPKT2_PS1_ii,@"STO_CUDA_ENTRY STV_DEFAULT"
_Z23_hhlpLinearBackwardBiasILj32ELj64ELj2E6__halfEvPKT2_PS1_ii:
.text._Z23_hhlpLinearBackwardBiasILj32ELj64ELj2E6__halfEvPKT2_PS1_ii:
[----:B------:R-:W-:Y:S01]  /*0000*/  LDC R1, c[0x0][0x37c] ;  /* 0x0000df00ff017b82 */ /* 0x000fe20000000800 */
[----:B------:R-:W0:Y:S07]  /*0010*/  S2R R5, SR_TID.Y ;  /* 0x0000000000057919 */ /* 0x000e2e0000002200 */
[----:B------:R-:W1:Y:S01]  /*0020*/  S2UR UR4, SR_CTAID.Y ;  /* 0x00000000000479c3 */ /* 0x000e620000002600 */
[----:B------:R-:W-:Y:S01]  /*0030*/  UMOV UR5, 0x400 ;  /* 0x0000040000057882 */ /* 0x000fe20000000000 */
[----:B------:R-:W2:Y:S01]  /*0040*/  LDCU UR8, c[0x0][0x394] ;  /* 0x00007280ff0877ac */ /* 0x000ea20008000800 */
[----:B------:R-:W3:Y:S01]  /*0050*/  S2R R0, SR_TID.X ;  /* 0x0000000000007919 */ /* 0x000ee20000002100 */
[----:B------:R-:W-:Y:S04]  /*0060*/  BSSY.RECONVERGENT B0, `(.L_x_55) ;  /* 0x0000080000007945 */ /* 0x000fe80003800200 */
[----:B------:R-:W4:Y:S01]  /*0070*/  S2UR UR6, SR_CgaCtaId ;  /* 0x00000000000679c3 */ /* 0x000f220000008800 */
[----:B-1----:R-:W-:-:S06]  /*0080*/  USHF.L.U32 UR4, UR4, 0x6, URZ ;  /* 0x0000000604047899 */ /* 0x002fcc00080006ff */
[----:B0-----:R-:W-:Y:S01]  /*0090*/  LEA R2, R5, UR4, 0x1 ;  /* 0x0000000405027c11 */ /* 0x001fe2000f8e08ff */
[----:B----4-:R-:W-:Y:S01]  /*00a0*/  ULEA UR5, UR6, UR5, 0x18 ;  /* 0x0000000506057291 */ /* 0x010fe2000f8ec0ff */
[----:B------:R-:W0:Y:S05]  /*00b0*/  LDCU.64 UR6, c[0x0][0x358] ;  /* 0x00006b00ff0677ac */ /* 0x000e2a0008000a00 */
[----:B------:R-:W-:-:S04]  /*00c0*/  LEA R3, R2, UR5, 0x7 ;  /* 0x0000000502037c11 */ /* 0x000fc8000f8e38ff */
[C---:B---3--:R-:W-:Y:S01]  /*00d0*/  LEA R4, R0.reuse, R3, 0x1 ;  /* 0x0000000300047211 */ /* 0x048fe200078e08ff */
[----:B------:R-:W1:Y:S04]  /*00e0*/  LDCU UR5, c[0x0][0x394] ;  /* 0x00007280ff0577ac */ /* 0x000e680008000800 */
[----:B------:R3:W-:Y:S04]  /*00f0*/  STS.U16 [R4], RZ ;  /* 0x000000ff04007388 */ /* 0x0007e80000000400 */
[----:B------:R3:W-:Y:S01]  /*0100*/  STS.U16 [R4+0x40], RZ ;  /* 0x000040ff04007388 */ /* 0x0007e20000000400 */
[----:B-1----:R-:W-:-:S13]  /*0110*/  ISETP.GE.AND P0, PT, R0, UR5, PT ;  /* 0x0000000500007c0c */ /* 0x002fda000bf06270 */
[----:B0-23--:R-:W-:Y:S05]  /*0120*/  @P0 BRA `(.L_x_56) ;  /* 0x0000000400cc0947 */ /* 0x00dfea0003800000 */
[----:B------:R-:W-:Y:S01]  /*0130*/  LOP3.LUT R6, RZ, R0, RZ, 0x33, !PT ;  /* 0x00000000ff067212 */ /* 0x000fe200078e33ff */
[----:B------:R-:W-:Y:S01]  /*0140*/  BSSY.RECONVERGENT B1, `(.L_x_57) ;  /* 0x0000025000017945 */ /* 0x000fe20003800200 */
[----:B------:R-:W-:Y:S01]  /*0150*/  IMAD.MOV.U32 R22, RZ, RZ, R0 ;  /* 0x000000ffff167224 */ /* 0x000fe200078e0000 */
[----:B------:R-:W-:Y:S02]  /*0160*/  PRMT R7, RZ, 0x7610, R7 ;  /* 0x00007610ff077816 */ /* 0x000fe40000000007 */
[----:B------:R-:W-:-:S04]  /*0170*/  IADD3 R8, PT, PT, R6, UR5, RZ ;  /* 0x0000000506087c10 */ /* 0x000fc8000fffe0ff */
[C---:B------:R-:W-:Y:S02]  /*0180*/  LOP3.LUT R6, R8.reuse, 0x60, RZ, 0xc0, !PT ;  /* 0x0000006008067812 */ /* 0x040fe400078ec0ff */
[----:B------:R-:W-:Y:S02]  /*0190*/  ISETP.GE.U32.AND P0, PT, R8, 0x60, PT ;  /* 0x000000600800780c */ /* 0x000fe40003f06070 */
[----:B------:R-:W-:Y:S02]  /*01a0*/  ISETP.NE.AND P1, PT, R6, 0x60, PT ;  /* 0x000000600600780c */ /* 0x000fe40003f25270 */
[----:B------:R-:W-:-:S11]  /*01b0*/  PRMT R6, RZ, 0x7610, R6 ;  /* 0x00007610ff067816 */ /* 0x000fd60000000006 */
[----:B------:R-:W-:Y:S05]  /*01c0*/  @!P1 BRA `(.L_x_58) ;  /* 0x0000000000709947 */ /* 0x000fea0003800000 */
[----:B------:R-:W0:Y:S01]  /*01d0*/  LDC R11, c[0x0][0x390] ;  /* 0x0000e400ff0b7b82 */ /* 0x000e220000000800 */
[----:B------:R-:W-:Y:S01]  /*01e0*/  LEA.HI R8, R8, 0x1, RZ, 0x1b ;  /* 0x0000000108087811 */ /* 0x000fe200078fd8ff */
[----:B------:R-:W-:Y:S01]  /*01f0*/  IMAD.MOV.U32 R22, RZ, RZ, R0 ;  /* 0x000000ffff167224 */ /* 0x000fe200078e0000 */
[----:B------:R-:W-:Y:S02]  /*0200*/  IADD3 R7, PT, PT, R2, 0x1, RZ ;  /* 0x0000000102077810 */ /* 0x000fe40007ffe0ff */
[----:B------:R-:W-:-:S03]  /*0210*/  LOP3.LUT R9, R8, 0x3, RZ, 0xc0, !PT ;  /* 0x0000000308097812 */ /* 0x000fc600078ec0ff */
[----:B------:R-:W1:Y:S01]  /*0220*/  LDC R10, c[0x0][0x390] ;  /* 0x0000e400ff0a7b82 */ /* 0x000e620000000800 */
[----:B------:R-:W-:Y:S01]  /*0230*/  IADD3 R14, PT, PT, -R9, RZ, RZ ;  /* 0x000000ff090e7210 */ /* 0x000fe20007ffe1ff */
[-C--:B0-----:R-:W-:Y:S01]  /*0240*/  IMAD R8, R0, R11.reuse, UR4 ;  /* 0x0000000400087e24 */ /* 0x081fe2000f8e020b */
[-C--:B------:R-:W-:Y:S02]  /*0250*/  ISETP.GE.U32.AND P2, PT, R7, R11.reuse, PT ;  /* 0x0000000b0700720c */ /* 0x080fe40003f46070 */
[----:B------:R-:W-:Y:S01]  /*0260*/  ISETP.GE.U32.AND P1, PT, R2, R11, PT ;  /* 0x0000000b0200720c */ /* 0x000fe20003f26070 */
[----:B------:R-:W-:Y:S01]  /*0270*/  IMAD R11, R5, 0x2, R8 ;  /* 0x00000002050b7824 */ /* 0x000fe200078e0208 */
[----:B------:R-:W-:-:S11]  /*0280*/  PRMT R7, RZ, 0x7610, R7 ;  /* 0x00007610ff077816 */ /* 0x000fd60000000007 */
.L_x_59:
[----:B0-----:R-:W0:Y:S01]  /*0290*/  @!P2 LDC.64 R12, c[0x0][0x380] ;  /* 0x0000e000ff0cab82 */ /* 0x001e220000000a00 */
[----:B------:R-:W-:-:S07]  /*02a0*/  @!P2 IADD3 R15, PT, PT, R11, 0x1, RZ ;  /* 0x000000010b0fa810 */ /* 0x000fce0007ffe0ff */
[----:B------:R-:W2:Y:S01]  /*02b0*/  @!P1 LDC.64 R8, c[0x0][0x380] ;  /* 0x0000e000ff089b82 */ /* 0x000ea20000000a00 */
[----:B0-----:R-:W-:-:S06]  /*02c0*/  @!P2 IMAD.WIDE.U32 R12, R15, 0x2, R12 ;  /* 0x000000020f0ca825 */ /* 0x001fcc00078e000c */
[----:B------:R-:W3:Y:S01]  /*02d0*/  @!P2 LDG.E.U16 R13, desc[UR6][R12.64] ;  /* 0x000000060c0da981 */ /* 0x000ee2000c1e1500 */
[----:B--2---:R-:W-:-:S06]  /*02e0*/  @!P1 IMAD.WIDE.U32 R8, R11, 0x2, R8 ;  /* 0x000000020b089825 */ /* 0x004fcc00078e0008 */
[----:B------:R-:W2:Y:S01]  /*02f0*/  @!P1 LDG.E.U16 R8, desc[UR6][R8.64] ;  /* 0x0000000608089981 */ /* 0x000ea2000c1e1500 */
[----:B------:R-:W-:-:S05]  /*0300*/  VIADD R14, R14, 0x1 ;  /* 0x000000010e0e7836 */ /* 0x000fca0000000000 */
[----:B------:R-:W-:Y:S01]  /*0310*/  ISETP.NE.AND P3, PT, R14, RZ, PT ;  /* 0x000000ff0e00720c */ /* 0x000fe20003f65270 */
[----:B-1----:R-:W-:Y:S01]  /*0320*/  IMAD R11, R10, 0x20, R11 ;  /* 0x000000200a0b7824 */ /* 0x002fe200078e020b */
[----:B------:R-:W-:Y:S01]  /*0330*/  IADD3 R22, PT, PT, R22, 0x20, RZ ;  /* 0x0000002016167810 */ /* 0x000fe20007ffe0ff */
[----:B---3--:R-:W-:Y:S02]  /*0340*/  @!P2 HADD2 R6, R6.H0_H0, R13.H0_H0 ;  /* 0x2000000d0606a230 */ /* 0x008fe40000000800 */
[----:B--2---:R-:W-:-:S03]  /*0350*/  @!P1 HADD2 R7, R7.H0_H0, R8.H0_H0 ;  /* 0x2000000807079230 */ /* 0x004fc60000000800 */
[----:B------:R0:W-:Y:S04]  /*0360*/  @!P2 STS.U16 [R4+0x40], R6 ;  /* 0x000040060400a388 */ /* 0x0001e80000000400 */
[----:B------:R0:W-:Y:S01]  /*0370*/  @!P1 STS.U16 [R4], R7 ;  /* 0x0000000704009388 */ /* 0x0001e20000000400 */
[----:B------:R-:W-:Y:S05]  /*0380*/  @P3 BRA `(.L_x_59) ;  /* 0xfffffffc00c03947 */ /* 0x000fea000383ffff */
.L_x_58:
[----:B------:R-:W-:Y:S05]  /*0390*/  BSYNC.RECONVERGENT B1 ;  /* 0x0000000000017941 */ /* 0x000fea0003800200 */
.L_x_57:
[----:B------:R-:W-:Y:S05]  /*03a0*/  @!P0 BRA `(.L_x_56) ;  /* 0x00000004002c8947 */ /* 0x000fea0003800000 */
[----:B------:R-:W1:Y:S01]  /*03b0*/  LDC R18, c[0x0][0x390] ;  /* 0x0000e400ff127b82 */ /* 0x000e620000000800 */
[C---:B------:R-:W-:Y:S01]  /*03c0*/  VIADD R11, R22.reuse, 0x60 ;  /* 0x00000060160b7836 */ /* 0x040fe20000000000 */
[----:B------:R-:W-:Y:S01]  /*03d0*/  IADD3 R13, PT, PT, R22, 0x20, RZ ;  /* 0x00000020160d7810 */ /* 0x000fe20007ffe0ff */
[----:B------:R-:W-:Y:S01]  /*03e0*/  VIADD R25, R2, 0x1 ;  /* 0x0000000102197836 */ /* 0x000fe20000000000 */
[----:B------:R-:W-:-:S04]  /*03f0*/  IADD3 R9, PT, PT, R22, 0x40, RZ ;  /* 0x0000004016097810 */ /* 0x000fc80007ffe0ff */
[----:B------:R-:W2:Y:S01]  /*0400*/  LDC R8, c[0x0][0x390] ;  /* 0x0000e400ff087b82 */ /* 0x000ea20000000800 */
[-C--:B-1----:R-:W-:Y:S01]  /*0410*/  IMAD R12, R11, R18.reuse, UR4 ;  /* 0x000000040b0c7e24 */ /* 0x082fe2000f8e0212 */
[-C--:B------:R-:W-:Y:S01]  /*0420*/  ISETP.GE.U32.AND P1, PT, R2, R18.reuse, PT ;  /* 0x000000120200720c */ /* 0x080fe20003f26070 */
[-C--:B------:R-:W-:Y:S02]  /*0430*/  IMAD R16, R13, R18.reuse, UR4 ;  /* 0x000000040d107e24 */ /* 0x080fe4000f8e0212 */
[----:B------:R-:W-:Y:S01]  /*0440*/  IMAD R10, R9, R18, UR4 ;  /* 0x00000004090a7e24 */ /* 0x000fe2000f8e0212 */
[C---:B------:R-:W-:Y:S01]  /*0450*/  LEA R12, R5.reuse, R12, 0x1 ;  /* 0x0000000c050c7211 */ /* 0x040fe200078e08ff */
[----:B------:R-:W-:Y:S02]  /*0460*/  IMAD R14, R22, R18, UR4 ;  /* 0x00000004160e7e24 */ /* 0x000fe4000f8e0212 */
[C---:B------:R-:W-:Y:S01]  /*0470*/  IMAD R16, R5.reuse, 0x2, R16 ;  /* 0x0000000205107824 */ /* 0x040fe200078e0210 */
[----:B------:R-:W-:Y:S01]  /*0480*/  IADD3 R9, PT, PT, R12, 0x1, RZ ;  /* 0x000000010c097810 */ /* 0x000fe20007ffe0ff */
[C---:B------:R-:W-:Y:S01]  /*0490*/  IMAD R27, R5.reuse, 0x2, R10 ;  /* 0x00000002051b7824 */ /* 0x040fe200078e020a */
[----:B------:R-:W-:Y:S01]  /*04a0*/  LEA R5, R5, R14, 0x1 ;  /* 0x0000000e05057211 */ /* 0x000fe200078e08ff */
[----:B--2---:R-:W-:-:S07]  /*04b0*/  VIADD R23, R16, 0x1 ;  /* 0x0000000110177836 */ /* 0x004fce0000000000 */
.L_x_60:
[----:B------:R-:W1:Y:S02]  /*04c0*/  @!P1 LDC.64 R10, c[0x0][0x380] ;  /* 0x0000e000ff0a9b82 */ /* 0x000e640000000a00 */
[----:B-1----:R-:W-:-:S06]  /*04d0*/  @!P1 IMAD.WIDE.U32 R10, R5, 0x2, R10 ;  /* 0x00000002050a9825 */ /* 0x002fcc00078e000a */
[----:B------:R-:W0:Y:S01]  /*04e0*/  @!P1 LDG.E.U16 R10, desc[UR6][R10.64] ;  /* 0x000000060a0a9981 */ /* 0x000e22000c1e1500 */
[----:B------:R-:W-:-:S13]  /*04f0*/  ISETP.GE.U32.AND P0, PT, R25, R8, PT ;  /* 0x000000081900720c */ /* 0x000fda0003f06070 */
[----:B------:R-:W1:Y:S01]  /*0500*/  @!P0 LDC.64 R28, c[0x0][0x380] ;  /* 0x0000e000ff1c8b82 */ /* 0x000e620000000a00 */
[----:B------:R-:W-:-:S07]  /*0510*/  @!P0 IADD3 R13, PT, PT, R5, 0x1, RZ ;  /* 0x00000001050d8810 */ /* 0x000fce0007ffe0ff */
[----:B------:R-:W2:Y:S08]  /*0520*/  @!P0 LDC.64 R18, c[0x0][0x380] ;  /* 0x0000e000ff128b82 */ /* 0x000eb00000000a00 */
[----:B------:R-:W3:Y:S01]  /*0530*/  @!P0 LDC.64 R14, c[0x0][0x380] ;  /* 0x0000e000ff0e8b82 */ /* 0x000ee20000000a00 */
[----:B-1----:R-:W-:-:S06]  /*0540*/  @!P0 IMAD.WIDE.U32 R28, R13, 0x2, R28 ;  /* 0x000000020d1c8825 */ /* 0x002fcc00078e001c */
[----:B------:R-:W4:Y:S01]  /*0550*/  @!P0 LDG.E.U16 R29, desc[UR6][R28.64] ;  /* 0x000000061c1d8981 */ /* 0x000f22000c1e1500 */
[----:B--2---:R-:W-:-:S06]  /*0560*/  @!P0 IMAD.WIDE.U32 R18, R23, 0x2, R18 ;  /* 0x0000000217128825 */ /* 0x004fcc00078e0012 */
[----:B------:R-:W2:Y:S01]  /*0570*/  @!P0 LDG.E.U16 R19, desc[UR6][R18.64] ;  /* 0x0000000612138981 */ /* 0x000ea2000c1e1500 */
[----:B0-----:R-:W-:Y:S02]  /*0580*/  @!P1 HADD2 R7, R7.H0_H0, R10.H0_H0 ;  /* 0x2000000a07079230 */ /* 0x001fe40000000800 */
[----:B------:R-:W0:Y:S03]  /*0590*/  @!P0 LDC.64 R10, c[0x0][0x380] ;  /* 0x0000e000ff0a8b82 */ /* 0x000e260000000a00 */
[----:B------:R1:W-:Y:S01]  /*05a0*/  @!P1 STS.U16 [R4], R7 ;  /* 0x0000000704009388 */ /* 0x0003e20000000400 */
[----:B------:R-:W-:-:S13]  /*05b0*/  ISETP.GE.U32.AND P1, PT, R2, R8, PT ;  /* 0x000000080200720c */ /* 0x000fda0003f26070 */
[----:B------:R-:W5:Y:S08]  /*05c0*/  @!P1 LDC.64 R20, c[0x0][0x380] ;  /* 0x0000e000ff149b82 */ /* 0x000f700000000a00 */
[----:B------:R-:W1:Y:S08]  /*05d0*/  @!P1 LDC.64 R16, c[0x0][0x380] ;  /* 0x0000e000ff109b82 */ /* 0x000e700000000a00 */
[----:B------:R-:W0:Y:S01]  /*05e0*/  @!P1 LDC.64 R12, c[0x0][0x380] ;  /* 0x0000e000ff0c9b82 */ /* 0x000e220000000a00 */
[----:B------:R-:W-:-:S04]  /*05f0*/  @!P1 VIADD R24, R23, 0xffffffff ;  /* 0xffffffff17189836 */ /* 0x000fc80000000000 */
[----:B-----5:R-:W-:Y:S01]  /*0600*/  @!P1 IMAD.WIDE.U32 R20, R24, 0x2, R20 ;  /* 0x0000000218149825 */ /* 0x020fe200078e0014 */
[----:B------:R-:W-:-:S05]  /*0610*/  @!P0 IADD3 R24, PT, PT, R27, 0x1, RZ ;  /* 0x000000011b188810 */ /* 0x000fca0007ffe0ff */
[----:B------:R-:W5:Y:S01]  /*0620*/  @!P1 LDG.E.U16 R20, desc[UR6][R20.64] ;  /* 0x0000000614149981 */ /* 0x000f62000c1e1500 */
[----:B---3--:R-:W-:-:S04]  /*0630*/  @!P0 IMAD.WIDE.U32 R14, R24, 0x2, R14 ;  /* 0x00000002180e8825 */ /* 0x008fc800078e000e */
[----:B-1----:R-:W-:Y:S02]  /*0640*/  @!P1 IMAD.WIDE.U32 R16, R27, 0x2, R16 ;  /* 0x000000021b109825 */ /* 0x002fe400078e0010 */
[----:B------:R-:W3:Y:S02]  /*0650*/  @!P0 LDG.E.U16 R15, desc[UR6][R14.64] ;  /* 0x000000060e0f8981 */ /* 0x000ee4000c1e1500 */
[----:B------:R-:W-:Y:S02]  /*0660*/  @!P1 VIADD R24, R9, 0xffffffff ;  /* 0xffffffff09189836 */ /* 0x000fe40000000000 */
[----:B------:R-:W3:Y:S02]  /*0670*/  @!P1 LDG.E.U16 R16, desc[UR6][R16.64] ;  /* 0x0000000610109981 */ /* 0x000ee4000c1e1500 */
[----:B0-----:R-:W-:-:S04]  /*0680*/  @!P1 IMAD.WIDE.U32 R12, R24, 0x2, R12 ;  /* 0x00000002180c9825 */ /* 0x001fc800078e000c */
[----:B------:R-:W-:Y:S02]  /*0690*/  @!P0 IMAD.WIDE.U32 R10, R9, 0x2, R10 ;  /* 0x00000002090a8825 */ /* 0x000fe400078e000a */
[----:B------:R0:W3:Y:S04]  /*06a0*/  @!P1 LDG.E.U16 R12, desc[UR6][R12.64] ;  /* 0x000000060c0c9981 */ /* 0x0000e8000c1e1500 */
[----:B------:R1:W3:Y:S01]  /*06b0*/  @!P0 LDG.E.U16 R11, desc[UR6][R10.64] ;  /* 0x000000060a0b8981 */ /* 0x0002e2000c1e1500 */
[----:B----4-:R-:W-:-:S05]  /*06c0*/  @!P0 HADD2 R6, R6.H0_H0, R29.H0_H0 ;  /* 0x2000001d06068230 */ /* 0x010fca0000000800 */
[----:B0-----:R-:W-:Y:S01]  /*06d0*/  PRMT R13, R6, 0x7610, R13 ;  /* 0x00007610060d7816 */ /* 0x001fe2000000000d */
[----:B--2---:R-:W-:-:S05]  /*06e0*/  @!P0 HADD2 R6, R6.H0_H0, R19.H0_H0 ;  /* 0x2000001306068230 */ /* 0x004fca0000000800 */
[----:B------:R-:W-:Y:S01]  /*06f0*/  PRMT R17, R6, 0x7610, R17 ;  /* 0x0000761006117816 */ /* 0x000fe20000000011 */
[----:B------:R2:W-:Y:S01]  /*0700*/  @!P0 STS.U16 [R4+0x40], R13 ;  /* 0x0000400d04008388 */ /* 0x0005e20000000400 */
[----:B------:R-:W-:-:S03]  /*0710*/  IADD3 R22, PT, PT, R22, 0x80, RZ ;  /* 0x0000008016167810 */ /* 0x000fc60007ffe0ff */
[----:B------:R2:W-:Y:S01]  /*0720*/  @!P0 STS.U16 [R4+0x40], R17 ;  /* 0x0000401104008388 */ /* 0x0005e20000000400 */
[C---:B------:R-:W-:Y:S01]  /*0730*/  IMAD R5, R8.reuse, 0x80, R5 ;  /* 0x0000008008057824 */ /* 0x040fe200078e0205 */
[C---:B------:R-:W-:Y:S01]  /*0740*/  LEA R23, R8.reuse, R23, 0x7 ;  /* 0x0000001708177211 */ /* 0x040fe200078e38ff */
[C---:B------:R-:W-:Y:S01]  /*0750*/  IMAD R9, R8.reuse, 0x80, R9 ;  /* 0x0000008008097824 */ /* 0x040fe200078e0209 */
[----:B------:R-:W-:Y:S01]  /*0760*/  LEA R27, R8, R27, 0x7 ;  /* 0x0000001b081b7211 */ /* 0x000fe200078e38ff */
[----:B-----5:R-:W-:-:S05]  /*0770*/  @!P1 HADD2 R7, R7.H0_H0, R20.H0_H0 ;  /* 0x2000001407079230 */ /* 0x020fca0000000800 */
[----:B------:R-:W-:Y:S01]  /*0780*/  PRMT R14, R7, 0x7610, R14 ;  /* 0x00007610070e7816 */ /* 0x000fe2000000000e */
[----:B---3--:R-:W-:Y:S02]  /*0790*/  @!P0 HADD2 R6, R6.H0_H0, R15.H0_H0 ;  /* 0x2000000f06068230 */ /* 0x008fe40000000800 */
[----:B------:R-:W-:-:S03]  /*07a0*/  @!P1 HADD2 R7, R7.H0_H0, R16.H0_H0 ;  /* 0x2000001007079230 */ /* 0x000fc60000000800 */
[----:B------:R-:W-:Y:S02]  /*07b0*/  PRMT R15, R6, 0x7610, R15 ;  /* 0x00007610060f7816 */ /* 0x000fe4000000000f */
[----:B-1----:R-:W-:Y:S01]  /*07c0*/  PRMT R10, R7, 0x7610, R10 ;  /* 0x00007610070a7816 */ /* 0x002fe2000000000a */
[----:B------:R-:W-:Y:S01]  /*07d0*/  @!P1 HADD2 R7, R7.H0_H0, R12.H0_H0 ;  /* 0x2000000c07079230 */ /* 0x000fe20000000800 */
[----:B------:R2:W-:Y:S01]  /*07e0*/  @!P1 STS.U16 [R4], R14 ;  /* 0x0000000e04009388 */ /* 0x0005e20000000400 */
[----:B------:R-:W-:-:S03]  /*07f0*/  @!P0 HADD2 R6, R6.H0_H0, R11.H0_H0 ;  /* 0x2000000b06068230 */ /* 0x000fc60000000800 */
[----:B------:R2:W-:Y:S04]  /*0800*/  @!P1 STS.U16 [R4], R10 ;  /* 0x0000000a04009388 */ /* 0x0005e80000000400 */
[----:B------:R2:W-:Y:S04]  /*0810*/  @!P1 STS.U16 [R4], R7 ;  /* 0x0000000704009388 */ /* 0x0005e80000000400 */
[----:B------:R2:W-:Y:S04]  /*0820*/  @!P0 STS.U16 [R4+0x40], R15 ;  /* 0x0000400f04008388 */ /* 0x0005e80000000400 */
[----:B------:R2:W-:Y:S01]  /*0830*/  @!P0 STS.U16 [R4+0x40], R6 ;  /* 0x0000400604008388 */ /* 0x0005e20000000400 */
[----:B------:R-:W-:-:S13]  /*0840*/  ISETP.GE.AND P0, PT, R22, UR8, PT ;  /* 0x0000000816007c0c */ /* 0x000fda000bf06270 */
[----:B--2---:R-:W-:Y:S05]  /*0850*/  @!P0 BRA `(.L_x_60) ;  /* 0xfffffffc00188947 */ /* 0x004fea000383ffff */
.L_x_56:
[----:B------:R-:W-:Y:S05]  /*0860*/  BSYNC.RECONVERGENT B0 ;  /* 0x0000000000007941 */ /* 0x000fea0003800200 */
.L_x_55:
[----:B------:R-:W-:Y:S01]  /*0870*/  BAR.SYNC.DEFER_BLOCKING 0x0 ;  /* 0x0000000000007b1d */ /* 0x000fe20000010000 */
[----:B------:R-:W-:-:S05]  /*0880*/  ISETP.GT.U32.AND P0, PT, R0, 0xf, PT ;  /* 0x0000000f0000780c */ /* 0x000fca0003f04070 */
[----:B------:R-:W-:Y:S08]  /*0890*/  BSSY.RECONVERGENT B0, `(.L_x_61) ;  /* 0x0000033000007945 */ /* 0x000ff00003800200 */
[----:B------:R-:W-:Y:S05]  /*08a0*/  @P0 BRA `(.L_x_62) ;  /* 0x0000000000c40947 */ /* 0x000fea0003800000 */
[----:B------:R-:W-:Y:S01]  /*08b0*/  LDS.U16 R5, [R4] ;  /* 0x0000000004057984 */ /* 0x000fe20000000400 */
[----:B------:R-:W-:Y:S01]  /*08c0*/  ISETP.GT.U32.AND P0, PT, R0, 0x7, PT ;  /* 0x000000070000780c */ /* 0x000fe20003f04070 */
[----:B------:R-:W-:Y:S02]  /*08d0*/  BSSY.RECONVERGENT B1, `(.L_x_63) ;  /* 0x0000016000017945 */ /* 0x000fe40003800200 */
[----:B0-----:R-:W0:Y:S02]  /*08e0*/  LDS.U16 R6, [R4+0x20] ;  /* 0x0000200004067984 */ /* 0x001e240000000400 */
[----:B0-----:R-:W-:-:S05]  /*08f0*/  HADD2 R5, R5.H0_H0, R6.H0_H0 ;  /* 0x2000000605057230 */ /* 0x001fca0000000800 */
[----:B------:R0:W-:Y:S03]  /*0900*/  STS.U16 [R4], R5 ;  /* 0x0000000504007388 */ /* 0x0001e60000000400 */
[----:B------:R-:W-:Y:S05]  /*0910*/  @P0 BRA `(.L_x_64) ;  /* 0x0000000000440947 */ /* 0x000fea0003800000 */
[----:B------:R-:W1:Y:S01]  /*0920*/  LDS.U16 R6, [R4+0x10] ;  /* 0x0000100004067984 */ /* 0x000e620000000400 */
[----:B------:R-:W-:Y:S01]  /*0930*/  ISETP.GT.U32.AND P0, PT, R0, 0x3, PT ;  /* 0x000000030000780c */ /* 0x000fe20003f04070 */
[----:B-1----:R-:W-:-:S05]  /*0940*/  HADD2 R6, R5.H0_H0, R6.H0_H0 ;  /* 0x2000000605067230 */ /* 0x002fca0000000800 */
[----:B------:R1:W-:Y:S07]  /*0950*/  STS.U16 [R4], R6 ;  /* 0x0000000604007388 */ /* 0x0003ee0000000400 */
[----:B------:R-:W-:Y:S05]  /*0960*/  @P0 BRA `(.L_x_64) ;  /* 0x0000000000300947 */ /* 0x000fea0003800000 */
[----:B0-----:R-:W0:Y:S01]  /*0970*/  LDS.U16 R5, [R4+0x8] ;  /* 0x0000080004057984 */ /* 0x001e220000000400 */
[----:B------:R-:W-:Y:S01]  /*0980*/  ISETP.GT.U32.AND P0, PT, R0, 0x1, PT ;  /* 0x000000010000780c */ /* 0x000fe20003f04070 */
[----:B0-----:R-:W-:-:S05]  /*0990*/  HADD2 R5, R6.H0_H0, R5.H0_H0 ;  /* 0x2000000506057230 */ /* 0x001fca0000000800 */
[----:B------:R2:W-:Y:S07]  /*09a0*/  STS.U16 [R4], R5 ;  /* 0x0000000504007388 */ /* 0x0005ee0000000400 */
[----:B------:R-:W-:Y:S05]  /*09b0*/  @P0 BRA `(.L_x_64) ;  /* 0x00000000001c0947 */ /* 0x000fea0003800000 */
[----:B-1----:R-:W0:Y:S01]  /*09c0*/  LDS.U16 R6, [R4+0x4] ;  /* 0x0000040004067984 */ /* 0x002e220000000400 */
[----:B------:R-:W-:Y:S01]  /*09d0*/  ISETP.NE.AND P0, PT, R0, RZ, PT ;  /* 0x000000ff0000720c */ /* 0x000fe20003f05270 */
[----:B0-----:R-:W-:-:S05]  /*09e0*/  HADD2 R6, R5.H0_H0, R6.H0_H0 ;  /* 0x2000000605067230 */ /* 0x001fca0000000800 */
[----:B------:R-:W-:Y:S07]  /*09f0*/  STS.U16 [R4], R6 ;  /* 0x0000000604007388 */ /* 0x000fee0000000400 */
[----:B--2---:R-:W0:Y:S02]  /*0a00*/  @!P0 LDS R5, [R3] ;  /* 0x0000000003058984 */ /* 0x004e240000000800 */
[----:B0-----:R-:W-:-:S05]  /*0a10*/  @!P0 HADD2 R5, R5.H0_H0, R5.H1_H1 ;  /* 0x3000000505058230 */ /* 0x001fca0000000800 */
[----:B------:R3:W-:Y:S02]  /*0a20*/  @!P0 STS.U16 [R3], R5 ;  /* 0x0000000503008388 */ /* 0x0007e40000000400 */
.L_x_64:
[----:B------:R-:W-:Y:S05]  /*0a30*/  BSYNC.RECONVERGENT B1 ;  /* 0x0000000000017941 */ /* 0x000fea0003800200 */
.L_x_63:
[----:B0-23--:R-:W-:Y:S01]  /*0a40*/  LDS.U16 R5, [R4+0x40] ;  /* 0x0000400004057984 */ /* 0x00dfe20000000400 */
[----:B------:R-:W-:-:S03]  /*0a50*/  ISETP.GT.U32.AND P0, PT, R0, 0x7, PT ;  /* 0x000000070000780c */ /* 0x000fc60003f04070 */
[----:B-1----:R-:W0:Y:S02]  /*0a60*/  LDS.U16 R6, [R4+0x60] ;  /* 0x0000600004067984 */ /* 0x002e240000000400 */
[----:B0-----:R-:W-:-:S05]  /*0a70*/  HADD2 R5, R5.H0_H0, R6.H0_H0 ;  /* 0x2000000605057230 */ /* 0x001fca0000000800 */
[----:B------:R1:W-:Y:S03]  /*0a80*/  STS.U16 [R4+0x40], R5 ;  /* 0x0000400504007388 */ /* 0x0003e60000000400 */
[----:B------:R-:W-:Y:S05]  /*0a90*/  @P0 BRA `(.L_x_62) ;  /* 0x0000000000480947 */ /* 0x000fea0003800000 */
[----:B------:R-:W0:Y:S01]  /*0aa0*/  LDS.U16 R6, [R4+0x50] ;  /* 0x0000500004067984 */ /* 0x000e220000000400 */
[----:B------:R-:W-:Y:S01]  /*0ab0*/  ISETP.GT.U32.AND P0, PT, R0, 0x3, PT ;  /* 0x000000030000780c */ /* 0x000fe20003f04070 */
[----:B0-----:R-:W-:-:S05]  /*0ac0*/  HADD2 R6, R5.H0_H0, R6.H0_H0 ;  /* 0x2000000605067230 */ /* 0x001fca0000000800 */
[----:B------:R2:W-:Y:S07]  /*0ad0*/  STS.U16 [R4+0x40], R6 ;  /* 0x0000400604007388 */ /* 0x0005ee0000000400 */
[----:B------:R-:W-:Y:S05]  /*0ae0*/  @P0 BRA `(.L_x_62) ;  /* 0x0000000000340947 */ /* 0x000fea0003800000 */
[----:B-1----:R-:W0:Y:S01]  /*0af0*/  LDS.U16 R5, [R4+0x48] ;  /* 0x0000480004057984 */ /* 0x002e220000000400 */
[----:B------:R-:W-:Y:S01]  /*0b00*/  ISETP.GT.U32.AND P0, PT, R0, 0x1, PT ;  /* 0x000000010000780c */ /* 0x000fe20003f04070 */
[----:B0-----:R-:W-:-:S05]  /*0b10*/  HADD2 R5, R6.H0_H0, R5.H0_H0 ;  /* 0x2000000506057230 */ /* 0x001fca0000000800 */
[----:B------:R3:W-:Y:S07]  /*0b20*/  STS.U16 [R4+0x40], R5 ;  /* 0x0000400504007388 */ /* 0x0007ee0000000400 */
[----:B------:R-:W-:Y:S05]  /*0b30*/  @P0 BRA `(.L_x_62) ;  /* 0x0000000000200947 */ /* 0x000fea0003800000 */
[----:B--2---:R-:W0:Y:S01]  /*0b40*/  LDS.U16 R6, [R4+0x44] ;  /* 0x0000440004067984 */ /* 0x004e220000000400 */
[----:B------:R-:W-:Y:S01]  /*0b50*/  ISETP.NE.AND P0, PT, R0, RZ, PT ;  /* 0x000000ff0000720c */ /* 0x000fe20003f05270 */
[----:B0-----:R-:W-:-:S05]  /*0b60*/  HADD2 R6, R5.H0_H0, R6.H0_H0 ;  /* 0x2000000605067230 */ /* 0x001fca0000000800 */
[----:B------:R0:W-:Y:S07]  /*0b70*/  STS.U16 [R4+0x40], R6 ;  /* 0x0000400604007388 */ /* 0x0001ee0000000400 */
[----:B------:R-:W-:Y:S05]  /*0b80*/  @P0 EXIT ;  /* 0x000000000000094d */ /* 0x000fea0003800000 */
[----:B0--3--:R-:W0:Y:S02]  /*0b90*/  LDS R4, [R3+0x40] ;  /* 0x0000400003047984 */ /* 0x009e240000000800 */
[----:B0-----:R-:W-:-:S05]  /*0ba0*/  HADD2 R4, R4.H0_H0, R4.H1_H1 ;  /* 0x3000000404047230 */ /* 0x001fca0000000800 */
[----:B------:R4:W-:Y:S02]  /*0bb0*/  STS.U16 [R3+0x40], R4 ;  /* 0x0000400403007388 */ /* 0x0009e40000000400 */
.L_x_62:
[----:B------:R-:W-:Y:S05]  /*0bc0*/  BSYNC.RECONVERGENT B0 ;  /* 0x0000000000007941 */ /* 0x000fea0003800200 */
.L_x_61:
[----:B------:R-:W-:-:S13]  /*0bd0*/  ISETP.NE.AND P0, PT, R0, RZ, PT ;  /* 0x000000ff0000720c */ /* 0x000fda0003f05270 */
[----:B------:R-:W-:Y:S05]  /*0be0*/  @P0 EXIT ;  /* 0x000000000000094d */ /* 0x000fea0003800000 */
[----:B------:R-:W5:Y:S01]  /*0bf0*/  LDCU UR4, c[0x0][0x390] ;  /* 0x00007200ff0477ac */ /* 0x000f620008000800 */
[----:B01234-:R-:W0:Y:S01]  /*0c00*/  LDC.64 R4, c[0x0][0x388] ;  /* 0x0000e200ff047b82 */ /* 0x01fe220000000a00 */
[C---:B------:R-:W-:Y:S01]  /*0c10*/  VIADD R0, R2.reuse, 0x1 ;  /* 0x0000000102007836 */ /* 0x040fe20000000000 */
[----:B------:R-:W-:Y:S01]  /*0c20*/  BSSY.RECONVERGENT B0, `(.L_x_65) ;  /* 0x0000014000007945 */ /* 0x000fe20003800200 */
[----:B-----5:R-:W-:-:S03]  /*0c30*/  ISETP.GE.U32.AND P0, PT, R2, UR4, PT ;  /* 0x0000000402007c0c */ /* 0x020fc6000bf06070 */
[----:B------:R-:W-:Y:S01]  /*0c40*/  ISETP.GE.U32.AND P2, PT, R0, UR4, PT ;  /* 0x0000000400007c0c */ /* 0x000fe2000bf46070 */
[----:B0-----:R-:W-:-:S09]  /*0c50*/  IMAD.WIDE.U32 R4, R2, 0x2, R4 ;  /* 0x0000000202047825 */ /* 0x001fd200078e0004 */
[----:B------:R-:W-:Y:S05]  /*0c60*/  @P0 BRA `(.L_x_66) ;  /* 0x00000000003c0947 */ /* 0x000fea0003800000 */
[----:B------:R-:W0:Y:S01]  /*0c70*/  LDCU UR5, c[0x0][0x394] ;  /* 0x00007280ff0577ac */ /* 0x000e220008000800 */
[----:B------:R-:W1:Y:S01]  /*0c80*/  LDS.U16 R2, [R3] ;  /* 0x0000000003027984 */ /* 0x000e620000000400 */
[----:B0-----:R-:W0:Y:S02]  /*0c90*/  I2F.F16 R0, UR5 ;  /* 0x0000000500007d06 */ /* 0x001e240008200c00 */
[----:B0-----:R-:W-:-:S06]  /*0ca0*/  HADD2.F32 R7, -RZ, R0.H0_H0 ;  /* 0x20000000ff077230 */ /* 0x001fcc0000004100 */
[----:B------:R-:W0:Y:S01]  /*0cb0*/  MUFU.RCP R9, R7 ;  /* 0x0000000700097308 */ /* 0x000e220000001000 */
[----:B-1----:R-:W-:-:S05]  /*0cc0*/  HADD2.F32 R2, -RZ, R2.H0_H0 ;  /* 0x20000002ff027230 */ /* 0x002fca0000004100 */
        /* <DEDUP_REMOVED lines=8> */
[----:B------:R0:W-:Y:S02]  /*0d50*/  STG.E.U16 desc[UR6][R4.64], R6 ;  /* 0x0000000604007986 */ /* 0x0001e4000c101506 */
.L_x_66:
[----:B------:R-:W-:Y:S05]  /*0d60*/  BSYNC.RECONVERGENT B0 ;  /* 0x0000000000007941 */ /* 0x000fea0003800200 */
.L_x_65:
[----:B------:R-:W-:Y:S05]  /*0d70*/  @P2 EXIT ;  /* 0x000000000000294d */ /* 0x000fea0003800000 */
[----:B------:R-:W1:Y:S01]  /*0d80*/  LDCU UR4, c[0x0][0x394] ;  /* 0x00007280ff0477ac */ /* 0x000e620008000800 */
[----:B------:R-:W2:Y:S01]  /*0d90*/  LDS.U16 R0, [R3+0x40] ;  /* 0x0000400003007984 */ /* 0x000ea20000000400 */
[----:B-1----:R-:W1:Y:S02]  /*0da0*/  I2F.F16 R2, UR4 ;  /* 0x0000000400027d06 */ /* 0x002e640008200c00 */
[----:B-1----:R-:W-:-:S06]  /*0db0*/  HADD2.F32 R9, -RZ, R2.H0_H0 ;  /* 0x20000002ff097230 */ /* 0x002fcc0000004100 */
[----:B0-----:R-:W0:Y:S01]  /*0dc0*/  MUFU.RCP R6, R9 ;  /* 0x0000000900067308 */ /* 0x001e220000001000 */
[----:B--2---:R-:W-:-:S05]  /*0dd0*/  HADD2.F32 R0, -RZ, R0.H0_H0 ;  /* 0x20000000ff007230 */ /* 0x004fca0000004100 */
        /* <DEDUP_REMOVED lines=10> */
.L_x_67:
        /* <DEDUP_REMOVED lines=16> */
.L_x_168:


//--------------------- .text._Z23_hhlpLinearBackwardBiasILj32ELj64ELj2EdEvPKT2_PS0_ii --------------------------
	.section	.text._Z23_hhlpLinearBackwardBiasILj32ELj64ELj2EdEvPKT2_PS0_ii,"ax",@progbits
	.align	128
        .global         _Z23_hhlpLinearBackwardBiasILj32ELj64ELj2EdEvPKT2_PS0_ii
        .type           _Z23_hhlpLinearBackwardBiasILj32ELj64ELj2EdEvPKT2_PS0_ii,@function
        .size           _Z23_hhlpLinearBackwardBiasILj32ELj64ELj2EdEvPKT2_PS0_ii,(.L_x_160 - _Z23_hhlpLinearBackwardBiasILj32ELj64ELj2EdEvPKT2_PS0_ii)
        .other          _Z23_hhlpLinearBackwardBiasILj32ELj64ELj2EdEvPKT2_PS0_ii,@"STO_CUDA_ENTRY STV_DEFAULT"
_Z23_hhlpLinearBackwardBiasILj32ELj64ELj2EdEvPKT2_PS0_ii:
.text._Z23_hhlpLinearBackwardBiasILj32ELj64ELj2EdEvPKT2_PS0_ii:
        /* <DEDUP_REMOVED lines=12> */
[----:B------:R-:W-:-:S05]  /*00c0*/  LEA R3, R2, UR5, 0x9 ;  /* 0x0000000502037c11 */ /* 0x000fca000f8e48ff */
[----:B------:R-:W1:Y:S01]  /*00d0*/  LDCU UR5, c[0x0][0x394] ;  /* 0x00007280ff0577ac */ /* 0x000e620008000800 */
[----:B---3--:R-:W-:-:S05]  /*00e0*/  IMAD R4, R0, 0x8, R3 ;  /* 0x0000000800047824 */ /* 0x008fca00078e0203 */
[----:B------:R3:W-:Y:S04]  /*00f0*/  STS.64 [R4], RZ ;  /* 0x000000ff04007388 */ /* 0x0007e80000000a00 */
[----:B------:R3:W-:Y:S01]  /*0100*/  STS.64 [R4+0x100], RZ ;  /* 0x000100ff04007388 */ /* 0x0007e20000000a00 */
[----:B-1----:R-:W-:-:S13]  /*0110*/  ISETP.GE.AND P0, PT, R0, UR5, PT ;  /* 0x0000000500007c0c */ /* 0x002fda000bf06270 */
[----:B0-23--:R-:W-:Y:S05]  /*0120*/  @P0 BRA `(.L_x_69) ;  /* 0x0000000400b80947 */ /* 0x00dfea0003800000 */
[----:B------:R-:W-:Y:S01]  /*0130*/  LOP3.LUT R6, RZ, R0, RZ, 0x33, !PT ;  /* 0x00000000ff067212 */ /* 0x000fe200078e33ff */
[----:B------:R-:W-:Y:S01]  /*0140*/  BSSY.RECONVERGENT B1, `(.L_x_70) ;  /* 0x0000025000017945 */ /* 0x000fe20003800200 */
[----:B------:R-:W-:Y:S01]  /*0150*/  IMAD.MOV.U32 R22, RZ, RZ, R0 ;  /* 0x000000ffff167224 */ /* 0x000fe200078e0000 */
[----:B------:R-:W-:Y:S02]  /*0160*/  CS2R R8, SRZ ;  /* 0x0000000000087805 */ /* 0x000fe4000001ff00 */
[----:B------:R-:W-:Y:S01]  /*0170*/  CS2R R10, SRZ ;  /* 0x00000000000a7805 */ /* 0x000fe2000001ff00 */
[----:B------:R-:W-:-:S05]  /*0180*/  VIADD R7, R6, UR5 ;  /* 0x0000000506077c36 */ /* 0x000fca0008000000 */
[C---:B------:R-:W-:Y:S02]  /*0190*/  LOP3.LUT R6, R7.reuse, 0x60, RZ, 0xc0, !PT ;  /* 0x0000006007067812 */ /* 0x040fe400078ec0ff */
[----:B------:R-:W-:Y:S02]  /*01a0*/  ISETP.GE.U32.AND P0, PT, R7, 0x60, PT ;  /* 0x000000600700780c */ /* 0x000fe40003f06070 */
[----:B------:R-:W-:-:S13]  /*01b0*/  ISETP.NE.AND P1, PT, R6, 0x60, PT ;  /* 0x000000600600780c */ /* 0x000fda0003f25270 */
[----:B------:R-:W-:Y:S05]  /*01c0*/  @!P1 BRA `(.L_x_71) ;  /* 0x0000000000709947 */ /* 0x000fea0003800000 */
[----:B------:R-:W0:Y:S01]  /*01d0*/  LDC R9, c[0x0][0x390] ;  /* 0x0000e400ff097b82 */ /* 0x000e220000000800 */
[----:B------:R-:W-:Y:S01]  /*01e0*/  LEA.HI R7, R7, 0x1, RZ, 0x1b ;  /* 0x0000000107077811 */ /* 0x000fe200078fd8ff */
[----:B------:R-:W-:Y:S02]  /*01f0*/  VIADD R8, R2, 0x1 ;  /* 0x0000000102087836 */ /* 0x000fe40000000000 */
[----:B------:R-:W-:Y:S01]  /*0200*/  IMAD.MOV.U32 R22, RZ, RZ, R0 ;  /* 0x000000ffff167224 */ /* 0x000fe200078e0000 */
[----:B------:R-:W-:-:S03]  /*0210*/  LOP3.LUT R7, R7, 0x3, RZ, 0xc0, !PT ;  /* 0x0000000307077812 */ /* 0x000fc600078ec0ff */
[----:B------:R-:W1:Y:S02]  /*0220*/  LDC R6, c[0x0][0x390] ;  /* 0x0000e400ff067b82 */ /* 0x000e640000000800 */
[----:B------:R-:W-:Y:S02]  /*0230*/  IMAD.MOV R16, RZ, RZ, -R7 ;  /* 0x000000ffff107224 */ /* 0x000fe400078e0a07 */
[-C--:B0-----:R-:W-:Y:S01]  /*0240*/  IMAD R12, R0, R9.reuse, UR4 ;  /* 0x00000004000c7e24 */ /* 0x081fe2000f8e0209 */
[-C--:B------:R-:W-:Y:S02]  /*0250*/  ISETP.GE.U32.AND P2, PT, R8, R9.reuse, PT ;  /* 0x000000090800720c */ /* 0x080fe40003f46070 */
[----:B------:R-:W-:Y:S02]  /*0260*/  ISETP.GE.U32.AND P1, PT, R2, R9, PT ;  /* 0x000000090200720c */ /* 0x000fe40003f26070 */
[----:B------:R-:W-:Y:S01]  /*0270*/  CS2R R8, SRZ ;  /* 0x0000000000087805 */ /* 0x000fe2000001ff00 */
[----:B------:R-:W-:-:S10]  /*0280*/  IMAD R7, R5, 0x2, R12 ;  /* 0x0000000205077824 */ /* 0x000fd400078e020c */
.L_x_72:
[----:B0-----:R-:W0:Y:S01]  /*0290*/  @!P2 LDC.64 R14, c[0x0][0x380] ;  /* 0x0000e000ff0eab82 */ /* 0x001e220000000a00 */
[----:B------:R-:W-:-:S07]  /*02a0*/  @!P2 VIADD R17, R7, 0x1 ;  /* 0x000000010711a836 */ /* 0x000fce0000000000 */
[----:B------:R-:W2:Y:S01]  /*02b0*/  @!P1 LDC.64 R12, c[0x0][0x380] ;  /* 0x0000e000ff0c9b82 */ /* 0x000ea20000000a00 */
[----:B0-----:R-:W-:-:S06]  /*02c0*/  @!P2 IMAD.WIDE.U32 R14, R17, 0x8, R14 ;  /* 0x00000008110ea825 */ /* 0x001fcc00078e000e */
[----:B------:R-:W3:Y:S01]  /*02d0*/  @!P2 LDG.E.64 R14, desc[UR6][R14.64] ;  /* 0x000000060e0ea981 */ /* 0x000ee2000c1e1b00 */
[----:B--2---:R-:W-:-:S06]  /*02e0*/  @!P1 IMAD.WIDE.U32 R12, R7, 0x8, R12 ;  /* 0x00000008070c9825 */ /* 0x004fcc00078e000c */
[----:B------:R-:W2:Y:S01]  /*02f0*/  @!P1 LDG.E.64 R12, desc[UR6][R12.64] ;  /* 0x000000060c0c9981 */ /* 0x000ea2000c1e1b00 */
[----:B------:R-:W-:-:S05]  /*0300*/  VIADD R16, R16, 0x1 ;  /* 0x0000000110107836 */ /* 0x000fca0000000000 */
[----:B------:R-:W-:Y:S01]  /*0310*/  ISETP.NE.AND P3, PT, R16, RZ, PT ;  /* 0x000000ff1000720c */ /* 0x000fe20003f65270 */
[----:B------:R-:W-:Y:S02]  /*0320*/  VIADD R22, R22, 0x20 ;  /* 0x0000002016167836 */ /* 0x000fe40000000000 */
[----:B-1----:R-:W-:Y:S01]  /*0330*/  IMAD R7, R6, 0x20, R7 ;  /* 0x0000002006077824 */ /* 0x002fe200078e0207 */
[----:B---3--:R-:W-:Y:S02]  /*0340*/  @!P2 DADD R8, R8, R14 ;  /* 0x000000000808a229 */ /* 0x008fe4000000000e */
[----:B--2---:R-:W-:-:S05]  /*0350*/  @!P1 DADD R10, R10, R12 ;  /* 0x000000000a0a9229 */ /* 0x004fca000000000c */
[----:B------:R0:W-:Y:S04]  /*0360*/  @!P2 STS.64 [R4+0x100], R8 ;  /* 0x000100080400a388 */ /* 0x0001e80000000a00 */
[----:B------:R0:W-:Y:S01]  /*0370*/  @!P1 STS.64 [R4], R10 ;  /* 0x0000000a04009388 */ /* 0x0001e20000000a00 */
[----:B------:R-:W-:Y:S05]  /*0380*/  @P3 BRA `(.L_x_72) ;  /* 0xfffffffc00c03947 */ /* 0x000fea000383ffff */
.L_x_71:
[----:B------:R-:W-:Y:S05]  /*0390*/  BSYNC.RECONVERGENT B1 ;  /* 0x0000000000017941 */ /* 0x000fea0003800200 */
.L_x_70:
[----:B------:R-:W-:Y:S05]  /*03a0*/  @!P0 BRA `(.L_x_69) ;  /* 0x0000000400188947 */ /* 0x000fea0003800000 */
[----:B------:R-:W1:Y:S01]  /*03b0*/  LDC R20, c[0x0][0x390] ;  /* 0x0000e400ff147b82 */ /* 0x000e620000000800 */
[C---:B------:R-:W-:Y:S01]  /*03c0*/  IADD3 R15, PT, PT, R22.reuse, 0x20, RZ ;  /* 0x00000020160f7810 */ /* 0x040fe20007ffe0ff */
[C---:B------:R-:W-:Y:S02]  /*03d0*/  VIADD R13, R22.reuse, 0x60 ;  /* 0x00000060160d7836 */ /* 0x040fe40000000000 */
[----:B------:R-:W-:Y:S02]  /*03e0*/  VIADD R7, R22, 0x40 ;  /* 0x0000004016077836 */ /* 0x000fe40000000000 */
[C---:B------:R-:W-:Y:S02]  /*03f0*/  VIADD R25, R2.reuse, 0x1 ;  /* 0x0000000102197836 */ /* 0x040fe40000000000 */
[----:B------:R-:W2:Y:S01]  /*0400*/  LDC R6, c[0x0][0x390] ;  /* 0x0000e400ff067b82 */ /* 0x000ea20000000800 */
[-C--:B-1----:R-:W-:Y:S01]  /*0410*/  IMAD R14, R13, R20.reuse, UR4 ;  /* 0x000000040d0e7e24 */ /* 0x082fe2000f8e0214 */
[-C--:B------:R-:W-:Y:S01]  /*0420*/  ISETP.GE.U32.AND P1, PT, R2, R20.reuse, PT ;  /* 0x000000140200720c */ /* 0x080fe20003f26070 */
[----:B------:R-:W-:-:S02]  /*0430*/  IMAD R18, R15, R20, UR4 ;  /* 0x000000040f127e24 */ /* 0x000fc4000f8e0214 */
[-C--:B------:R-:W-:Y:S02]  /*0440*/  IMAD R12, R7, R20.reuse, UR4 ;  /* 0x00000004070c7e24 */ /* 0x080fe4000f8e0214 */
[----:B------:R-:W-:Y:S02]  /*0450*/  IMAD R16, R22, R20, UR4 ;  /* 0x0000000416107e24 */ /* 0x000fe4000f8e0214 */
[C---:B------:R-:W-:Y:S02]  /*0460*/  IMAD R14, R5.reuse, 0x2, R14 ;  /* 0x00000002050e7824 */ /* 0x040fe400078e020e */
[C---:B------:R-:W-:Y:S02]  /*0470*/  IMAD R18, R5.reuse, 0x2, R18 ;  /* 0x0000000205127824 */ /* 0x040fe400078e0212 */
[C---:B------:R-:W-:Y:S02]  /*0480*/  IMAD R27, R5.reuse, 0x2, R12 ;  /* 0x00000002051b7824 */ /* 0x040fe400078e020c */
[----:B------:R-:W-:-:S02]  /*0490*/  IMAD R5, R5, 0x2, R16 ;  /* 0x0000000205057824 */ /* 0x000fc400078e0210 */
[----:B------:R-:W-:Y:S02]  /*04a0*/  VIADD R7, R14, 0x1 ;  /* 0x000000010e077836 */ /* 0x000fe40000000000 */
[----:B--2---:R-:W-:-:S07]  /*04b0*/  VIADD R23, R18, 0x1 ;  /* 0x0000000112177836 */ /* 0x004fce0000000000 */
.L_x_73:
[----:B-1----:R-:W1:Y:S01]  /*04c0*/  @!P1 LDC.64 R28, c[0x0][0x380] ;  /* 0x0000e000ff1c9b82 */ /* 0x002e620000000a00 */
[----:B------:R-:W-:-:S13]  /*04d0*/  ISETP.GE.U32.AND P0, PT, R25, R6, PT ;  /* 0x000000061900720c */ /* 0x000fda0003f06070 */
[----:B------:R-:W2:Y:S08]  /*04e0*/  @!P0 LDC.64 R14, c[0x0][0x380] ;  /* 0x0000e000ff0e8b82 */ /* 0x000eb00000000a00 */
[----:B------:R-:W3:Y:S01]  /*04f0*/  @!P0 LDC.64 R16, c[0x0][0x380] ;  /* 0x0000e000ff108b82 */ /* 0x000ee20000000a00 */
[----:B-1----:R-:W-:-:S05]  /*0500*/  @!P1 IMAD.WIDE.U32 R28, R5, 0x8, R28 ;  /* 0x00000008051c9825 */ /* 0x002fca00078e001c */
[----:B------:R-:W0:Y:S01]  /*0510*/  @!P1 LDG.E.64 R12, desc[UR6][R28.64] ;  /* 0x000000061c0c9981 */ /* 0x000e22000c1e1b00 */
[----:B------:R-:W-:-:S04]  /*0520*/  @!P0 VIADD R21, R5, 0x1 ;  /* 0x0000000105158836 */ /* 0x000fc80000000000 */
[----:B--2---:R-:W-:-:S05]  /*0530*/  @!P0 IMAD.WIDE.U32 R20, R21, 0x8, R14 ;  /* 0x0000000815148825 */ /* 0x004fca00078e000e */
[----:B------:R1:W2:Y:S01]  /*0540*/  @!P0 LDG.E.64 R14, desc[UR6][R20.64] ;  /* 0x00000006140e8981 */ /* 0x0002a2000c1e1b00 */
[----:B---3--:R-:W-:Y:S02]  /*0550*/  @!P0 IMAD.WIDE.U32 R18, R23, 0x8, R16 ;  /* 0x0000000817128825 */ /* 0x008fe400078e0010 */
[----:B------:R-:W3:Y:S04]  /*0560*/  @!P0 LDC.64 R16, c[0x0][0x380] ;  /* 0x0000e000ff108b82 */ /* 0x000ee80000000a00 */
[----:B------:R-:W4:Y:S04]  /*0570*/  @!P0 LDG.E.64 R18, desc[UR6][R18.64] ;  /* 0x0000000612128981 */ /* 0x000f28000c1e1b00 */
[----:B-1----:R-:W1:Y:S02]  /*0580*/  @!P0 LDC.64 R20, c[0x0][0x380] ;  /* 0x0000e000ff148b82 */ /* 0x002e640000000a00 */
[----:B-1----:R-:W-:-:S06]  /*0590*/  @!P0 IMAD.WIDE.U32 R20, R7, 0x8, R20 ;  /* 0x0000000807148825 */ /* 0x002fcc00078e0014 */
[----:B------:R-:W5:Y:S01]  /*05a0*/  @!P0 LDG.E.64 R20, desc[UR6][R20.64] ;  /* 0x0000000614148981 */ /* 0x000f62000c1e1b00 */
[----:B0-----:R-:W-:-:S07]  /*05b0*/  @!P1 DADD R10, R10, R12 ;  /* 0x000000000a0a9229 */ /* 0x001fce000000000c */
[----:B------:R-:W-:Y:S01]  /*05c0*/  @!P1 STS.64 [R4], R10 ;  /* 0x0000000a04009388 */ /* 0x000fe20000000a00 */
[----:B------:R-:W-:Y:S01]  /*05d0*/  ISETP.GE.U32.AND P1, PT, R2, R6, PT ;  /* 0x000000060200720c */ /* 0x000fe20003f26070 */
[----:B--2---:R-:W-:-:S12]  /*05e0*/  @!P0 DADD R8, R8, R14 ;  /* 0x0000000008088229 */ /* 0x004fd8000000000e */
[----:B------:R-:W0:Y:S01]  /*05f0*/  @!P1 LDC.64 R12, c[0x0][0x380] ;  /* 0x0000e000ff0c9b82 */ /* 0x000e220000000a00 */
[----:B------:R4:W-:Y:S01]  /*0600*/  @!P0 STS.64 [R4+0x100], R8 ;  /* 0x0001000804008388 */ /* 0x0009e20000000a00 */
[----:B------:R-:W-:-:S06]  /*0610*/  @!P1 VIADD R29, R23, 0xffffffff ;  /* 0xffffffff171d9836 */ /* 0x000fcc0000000000 */
[----:B------:R-:W1:Y:S01]  /*0620*/  @!P1 LDC.64 R14, c[0x0][0x380] ;  /* 0x0000e000ff0e9b82 */ /* 0x000e620000000a00 */
[----:B----4-:R-:W-:-:S07]  /*0630*/  @!P0 DADD R8, R8, R18 ;  /* 0x0000000008088229 */ /* 0x010fce0000000012 */
[----:B------:R-:W2:Y:S01]  /*0640*/  @!P1 LDC.64 R18, c[0x0][0x380] ;  /* 0x0000e000ff129b82 */ /* 0x000ea20000000a00 */
[----:B0-----:R-:W-:-:S04]  /*0650*/  @!P1 IMAD.WIDE.U32 R12, R29, 0x8, R12 ;  /* 0x000000081d0c9825 */ /* 0x001fc800078e000c */
[C---:B------:R-:W-:Y:S02]  /*0660*/  @!P0 VIADD R29, R27.reuse, 0x1 ;  /* 0x000000011b1d8836 */ /* 0x040fe40000000000 */
[----:B------:R-:W4:Y:S01]  /*0670*/  @!P1 LDG.E.64 R12, desc[UR6][R12.64] ;  /* 0x000000060c0c9981 */ /* 0x000f22000c1e1b00 */
[----:B-1----:R-:W-:-:S04]  /*0680*/  @!P1 IMAD.WIDE.U32 R14, R27, 0x8, R14 ;  /* 0x000000081b0e9825 */ /* 0x002fc800078e000e */
[----:B---3--:R-:W-:Y:S01]  /*0690*/  @!P0 IMAD.WIDE.U32 R16, R29, 0x8, R16 ;  /* 0x000000081d108825 */ /* 0x008fe200078e0010 */
[----:B------:R-:W-:Y:S01]  /*06a0*/  @!P1 IADD3 R29, PT, PT, R7, -0x1, RZ ;  /* 0xffffffff071d9810 */ /* 0x000fe20007ffe0ff */
[----:B------:R-:W3:Y:S04]  /*06b0*/  @!P1 LDG.E.64 R14, desc[UR6][R14.64] ;  /* 0x000000060e0e9981 */ /* 0x000ee8000c1e1b00 */
[----:B--2---:R-:W-:Y:S01]  /*06c0*/  @!P1 IMAD.WIDE.U32 R18, R29, 0x8, R18 ;  /* 0x000000081d129825 */ /* 0x004fe200078e0012 */
[----:B------:R-:W2:Y:S05]  /*06d0*/  @!P0 LDG.E.64 R16, desc[UR6][R16.64] ;  /* 0x0000000610108981 */ /* 0x000eaa000c1e1b00 */
[----:B------:R-:W5:Y:S04]  /*06e0*/  @!P1 LDG.E.64 R18, desc[UR6][R18.64] ;  /* 0x0000000612129981 */ /* 0x000f68000c1e1b00 */
[----:B------:R2:W-:Y:S01]  /*06f0*/  @!P0 STS.64 [R4+0x100], R8 ;  /* 0x0001000804008388 */ /* 0x0005e20000000a00 */
[----:B------:R-:W-:-:S02]  /*0700*/  VIADD R22, R22, 0x80 ;  /* 0x0000008016167836 */ /* 0x000fc40000000000 */
[C---:B------:R-:W-:Y:S02]  /*0710*/  IMAD R5, R6.reuse, 0x80, R5 ;  /* 0x0000008006057824 */ /* 0x040fe400078e0205 */
[C---:B------:R-:W-:Y:S02]  /*0720*/  IMAD R23, R6.reuse, 0x80, R23 ;  /* 0x0000008006177824 */ /* 0x040fe400078e0217 */
[C---:B------:R-:W-:Y:S02]  /*0730*/  IMAD R7, R6.reuse, 0x80, R7 ;  /* 0x0000008006077824 */ /* 0x040fe400078e0207 */
[----:B------:R-:W-:Y:S01]  /*0740*/  IMAD R27, R6, 0x80, R27 ;  /* 0x00000080061b7824 */ /* 0x000fe200078e021b */
[----:B----4-:R-:W-:-:S07]  /*0750*/  @!P1 DADD R10, R10, R12 ;  /* 0x000000000a0a9229 */ /* 0x010fce000000000c */
[----:B------:R3:W-:Y:S01]  /*0760*/  @!P1 STS.64 [R4], R10 ;  /* 0x0000000a04009388 */ /* 0x0007e20000000a00 */
[----:B--2---:R-:W-:Y:S02]  /*0770*/  @!P0 DADD R8, R8, R16 ;  /* 0x0000000008088229 */ /* 0x004fe40000000010 */
[----:B---3--:R-:W-:-:S05]  /*0780*/  @!P1 DADD R10, R10, R14 ;  /* 0x000000000a0a9229 */ /* 0x008fca000000000e */
[----:B------:R5:W-:Y:S04]  /*0790*/  @!P0 STS.64 [R4+0x100], R8 ;  /* 0x0001000804008388 */ /* 0x000be80000000a00 */
[----:B------:R0:W-:Y:S01]  /*07a0*/  @!P1 STS.64 [R4], R10 ;  /* 0x0000000a04009388 */ /* 0x0001e20000000a00 */
[----:B-----5:R-:W-:Y:S02]  /*07b0*/  @!P0 DADD R8, R8, R20 ;  /* 0x0000000008088229 */ /* 0x020fe40000000014 */
[----:B0-----:R-:W-:-:S05]  /*07c0*/  @!P1 DADD R10, R10, R18 ;  /* 0x000000000a0a9229 */ /* 0x001fca0000000012 */
[----:B------:R1:W-:Y:S01]  /*07d0*/  @!P0 STS.64 [R4+0x100], R8 ;  /* 0x0001000804008388 */ /* 0x0003e20000000a00 */
[----:B------:R-:W-:-:S03]  /*07e0*/  ISETP.GE.AND P0, PT, R22, UR8, PT ;  /* 0x0000000816007c0c */ /* 0x000fc6000bf06270 */
[----:B------:R1:W-:Y:S10]  /*07f0*/  @!P1 STS.64 [R4], R10 ;  /* 0x0000000a04009388 */ /* 0x0003f40000000a00 */
[----:B------:R-:W-:Y:S05]  /*0800*/  @!P0 BRA `(.L_x_73) ;  /* 0xfffffffc002c8947 */ /* 0x000fea000383ffff */
.L_x_69:
[----:B------:R-:W-:Y:S05]  /*0810*/  BSYNC.RECONVERGENT B0 ;  /* 0x0000000000007941 */ /* 0x000fea0003800200 */
.L_x_68:
[----:B------:R-:W-:Y:S01]  /*0820*/  BAR.SYNC.DEFER_BLOCKING 0x0 ;  /* 0x0000000000007b1d */ /* 0x000fe20000010000 */
[----:B------:R-:W-:-:S05]  /*0830*/  ISETP.GT.U32.AND P0, PT, R0, 0xf, PT ;  /* 0x0000000f0000780c */ /* 0x000fca0003f04070 */
[----:B------:R-:W-:Y:S08]  /*0840*/  BSSY.RECONVERGENT B0, `(.L_x_74) ;  /* 0x000003b000007945 */ /* 0x000ff00003800200 */
[----:B------:R-:W-:Y:S05]  /*0850*/  @P0 BRA `(.L_x_75) ;  /* 0x0000000000e40947 */ /* 0x000fea0003800000 */
[----:B------:R-:W-:Y:S01]  /*0860*/  LDS.64 R6, [R4+0x80] ;  /* 0x0000800004067984 */ /* 0x000fe20000000a00 */
[----:B------:R-:W-:Y:S01]  /*0870*/  ISETP.GT.U32.AND P0, PT, R0, 0x7, PT ;  /* 0x000000070000780c */ /* 0x000fe20003f04070 */
[----:B------:R-:W-:Y:S02]  /*0880*/  BSSY.RECONVERGENT B1, `(.L_x_76) ;  /* 0x000001a000017945 */ /* 0x000fe40003800200 */
[----:B01----:R-:W0:Y:S02]  /*0890*/  LDS.64 R8, [R4] ;  /* 0x0000000004087984 */ /* 0x003e240000000a00 */
[----:B0-----:R-:W-:-:S07]  /*08a0*/  DADD R6, R6, R8 ;  /* 0x0000000006067229 */ /* 0x001fce0000000008 */
[----:B------:R0:W-:Y:S01]  /*08b0*/  STS.64 [R4], R6 ;  /* 0x0000000604007388 */ /* 0x0001e20000000a00 */
[----:B------:R-:W-:Y:S05]  /*08c0*/  @P0 BRA `(.L_x_77) ;  /* 0x0000000000540947 */ /* 0x000fea0003800000 */
[----:B0-----:R-:W-:Y:S01]  /*08d0*/  LDS.64 R6, [R4+0x40] ;  /* 0x0000400004067984 */ /* 0x001fe20000000a00 */
[----:B------:R-:W-:-:S03]  /*08e0*/  ISETP.GT.U32.AND P0, PT, R0, 0x3, PT ;  /* 0x000000030000780c */ /* 0x000fc60003f04070 */
[----:B------:R-:W0:Y:S02]  /*08f0*/  LDS.64 R8, [R4] ;  /* 0x0000000004087984 */ /* 0x000e240000000a00 */
[----:B0-----:R-:W-:-:S07]  /*0900*/  DADD R6, R6, R8 ;  /* 0x0000000006067229 */ /* 0x001fce0000000008 */
[----:B------:R1:W-:Y:S01]  /*0910*/  STS.64 [R4], R6 ;  /* 0x0000000604007388 */ /* 0x0003e20000000a00 */
[----:B------:R-:W-:Y:S05]  /*0920*/  @P0 BRA `(.L_x_77) ;  /* 0x00000000003c0947 */ /* 0x000fea0003800000 */
[----:B-1----:R-:W-:Y:S01]  /*0930*/  LDS.64 R6, [R4+0x20] ;  /* 0x0000200004067984 */ /* 0x002fe20000000a00 */
[----:B------:R-:W-:-:S03]  /*0940*/  ISETP.GT.U32.AND P0, PT, R0, 0x1, PT ;  /* 0x000000010000780c */ /* 0x000fc60003f04070 */
[----:B------:R-:W0:Y:S02]  /*0950*/  LDS.64 R8, [R4] ;  /* 0x0000000004087984 */ /* 0x000e240000000a00 */
[----:B0-----:R-:W-:-:S07]  /*0960*/  DADD R6, R6, R8 ;  /* 0x0000000006067229 */ /* 0x001fce0000000008 */
[----:B------:R2:W-:Y:S01]  /*0970*/  STS.64 [R4], R6 ;  /* 0x0000000604007388 */ /* 0x0005e20000000a00 */
[----:B------:R-:W-:Y:S05]  /*0980*/  @P0 BRA `(.L_x_77) ;  /* 0x0000000000240947 */ /* 0x000fea0003800000 */
[----:B--2---:R-:W-:Y:S01]  /*0990*/  LDS.64 R6, [R4+0x10] ;  /* 0x0000100004067984 */ /* 0x004fe20000000a00 */
[----:B------:R-:W-:-:S03]  /*09a0*/  ISETP.NE.AND P0, PT, R0, RZ, PT ;  /* 0x000000ff0000720c */ /* 0x000fc60003f05270 */
[----:B------:R-:W0:Y:S02]  /*09b0*/  LDS.64 R8, [R4] ;  /* 0x0000000004087984 */ /* 0x000e240000000a00 */
[----:B0-----:R-:W-:-:S07]  /*09c0*/  DADD R6, R6, R8 ;  /* 0x0000000006067229 */ /* 0x001fce0000000008 */
[----:B------:R-:W-:Y:S04]  /*09d0*/  STS.64 [R4], R6 ;  /* 0x0000000604007388 */ /* 0x000fe80000000a00 */
[----:B------:R-:W-:Y:S04]  /*09e0*/  @!P0 LDS.64 R8, [R3+0x8] ;  /* 0x0000080003088984 */ /* 0x000fe80000000a00 */
[----:B------:R-:W0:Y:S02]  /*09f0*/  @!P0 LDS.64 R10, [R3] ;  /* 0x00000000030a8984 */ /* 0x000e240000000a00 */
[----:B0-----:R-:W-:-:S07]  /*0a00*/  @!P0 DADD R8, R8, R10 ;  /* 0x0000000008088229 */ /* 0x001fce000000000a */
[----:B------:R3:W-:Y:S04]  /*0a10*/  @!P0 STS.64 [R3], R8 ;  /* 0x0000000803008388 */ /* 0x0007e80000000a00 */
.L_x_77:
[----:B------:R-:W-:Y:S05]  /*0a20*/  BSYNC.RECONVERGENT B1 ;  /* 0x0000000000017941 */ /* 0x000fea0003800200 */
.L_x_76:
[----:B012---:R-:W-:Y:S01]  /*0a30*/  LDS.64 R6, [R4+0x180] ;  /* 0x0001800004067984 */ /* 0x007fe20000000a00 */
[----:B------:R-:W-:-:S03]  /*0a40*/  ISETP.GT.U32.AND P0, PT, R0, 0x7, PT ;  /* 0x000000070000780c */ /* 0x000fc60003f04070 */
[----:B---3--:R-:W0:Y:S02]  /*0a50*/  LDS.64 R8, [R4+0x100] ;  /* 0x0001000004087984 */ /* 0x008e240000000a00 */
[----:B0-----:R-:W-:-:S07]  /*0a60*/  DADD R6, R6, R8 ;  /* 0x0000000006067229 */ /* 0x001fce0000000008 */
[----:B------:R2:W-:Y:S01]  /*0a70*/  STS.64 [R4+0x100], R6 ;  /* 0x0001000604007388 */ /* 0x0005e20000000a00 */
[----:B------:R-:W-:Y:S05]  /*0a80*/  @P0 BRA `(.L_x_75) ;  /* 0x0000000000580947 */ /* 0x000fea0003800000 */
[----:B--2---:R-:W-:Y:S01]  /*0a90*/  LDS.64 R6, [R4+0x140] ;  /* 0x0001400004067984 */ /* 0x004fe20000000a00 */
[----:B------:R-:W-:-:S03]  /*0aa0*/  ISETP.GT.U32.AND P0, PT, R0, 0x3, PT ;  /* 0x000000030000780c */ /* 0x000fc60003f04070 */
[----:B------:R-:W0:Y:S02]  /*0ab0*/  LDS.64 R8, [R4+0x100] ;  /* 0x0001000004087984 */ /* 0x000e240000000a00 */
[----:B0-----:R-:W-:-:S07]  /*0ac0*/  DADD R6, R6, R8 ;  /* 0x0000000006067229 */ /* 0x001fce0000000008 */
[----:B------:R3:W-:Y:S01]  /*0ad0*/  STS.64 [R4+0x100], R6 ;  /* 0x0001000604007388 */ /* 0x0007e20000000a00 */
[----:B------:R-:W-:Y:S05]  /*0ae0*/  @P0 BRA `(.L_x_75) ;  /* 0x0000000000400947 */ /* 0x000fea0003800000 */
[----:B---3--:R-:W-:Y:S01]  /*0af0*/  LDS.64 R6, [R4+0x120] ;  /* 0x0001200004067984 */ /* 0x008fe20000000a00 */
[----:B------:R-:W-:-:S03]  /*0b00*/  ISETP.GT.U32.AND P0, PT, R0, 0x1, PT ;  /* 0x000000010000780c */ /* 0x000fc60003f04070 */
[----:B------:R-:W0:Y:S02]  /*0b10*/  LDS.64 R8, [R4+0x100] ;  /* 0x0001000004087984 */ /* 0x000e240000000a00 */
[----:B0-----:R-:W-:-:S07]  /*0b20*/  DADD R6, R6, R8 ;  /* 0x0000000006067229 */ /* 0x001fce0000000008 */
[----:B------:R4:W-:Y:S01]  /*0b30*/  STS.64 [R4+0x100], R6 ;  /* 0x0001000604007388 */ /* 0x0009e20000000a00 */
[----:B------:R-:W-:Y:S05]  /*0b40*/  @P0 BRA `(.L_x_75) ;  /* 0x0000000000280947 */ /* 0x000fea0003800000 */
[----:B----4-:R-:W-:Y:S01]  /*0b50*/  LDS.64 R6, [R4+0x110] ;  /* 0x0001100004067984 */ /* 0x010fe20000000a00 */
[----:B------:R-:W-:-:S03]  /*0b60*/  ISETP.NE.AND P0, PT, R0, RZ, PT ;  /* 0x000000ff0000720c */ /* 0x000fc60003f05270 */
[----:B------:R-:W0:Y:S02]  /*0b70*/  LDS.64 R8, [R4+0x100] ;  /* 0x0001000004087984 */ /* 0x000e240000000a00 */
[----:B0-----:R-:W-:-:S07]  /*0b80*/  DADD R6, R6, R8 ;  /* 0x0000000006067229 */ /* 0x001fce0000000008 */
[----:B------:R0:W-:Y:S01]  /*0b90*/  STS.64 [R4+0x100], R6 ;  /* 0x0001000604007388 */ /* 0x0001e20000000a00 */
[----:B------:R-:W-:Y:S05]  /*0ba0*/  @P0 EXIT ;  /* 0x000000000000094d */ /* 0x000fea0003800000 */
[----:B0-----:R-:W-:Y:S04]  /*0bb0*/  LDS.64 R4, [R3+0x108] ;  /* 0x0001080003047984 */ /* 0x001fe80000000a00 */
[----:B------:R-:W0:Y:S02]  /*0bc0*/  LDS.64 R6, [R3+0x100] ;  /* 0x0001000003067984 */ /* 0x000e240000000a00 */
[----:B0-----:R-:W-:-:S07]  /*0bd0*/  DADD R4, R4, R6 ;  /* 0x0000000004047229 */ /* 0x001fce0000000006 */
[----:B------:R0:W-:Y:S04]  /*0be0*/  STS.64 [R3+0x100], R4 ;  /* 0x0001000403007388 */ /* 0x0001e80000000a00 */
.L_x_75:
[----:B------:R-:W-:Y:S05]  /*0bf0*/  BSYNC.RECONVERGENT B0 ;  /* 0x0000000000007941 */ /* 0x000fea0003800200 */
.L_x_74:
[----:B------:R-:W-:-:S13]  /*0c00*/  ISETP.NE.AND P0, PT, R0, RZ, PT ;  /* 0x000000ff0000720c */ /* 0x000fda0003f05270 */
[----:B------:R-:W-:Y:S05]  /*0c10*/  @P0 EXIT ;  /* 0x000000000000094d */ /* 0x000fea0003800000 */
[----:B------:R-:W5:Y:S01]  /*0c20*/  LDCU.64 UR4, c[0x0][0x390] ;  /* 0x00007200ff0477ac */ /* 0x000f620008000a00 */
[----:B01----:R-:W0:Y:S01]  /*0c30*/  LDC.64 R8, c[0x0][0x388] ;  /* 0x0000e200ff087b82 */ /* 0x003e220000000a00 */
[----:B------:R-:W-:Y:S01]  /*0c40*/  BSSY.RECONVERGENT B0, `(.L_x_78) ;  /* 0x000001d000007945 */ /* 0x000fe20003800200 */
[C---:B-----5:R-:W-:Y:S01]  /*0c50*/  ISETP.GE.U32.AND P0, PT, R2.reuse, UR4, PT ;  /* 0x0000000402007c0c */ /* 0x060fe2000bf06070 */
[----:B--234-:R-:W1:Y:S01]  /*0c60*/  I2F.F64 R6, UR5 ;  /* 0x0000000500067d12 */ /* 0x01ce620008201c00 */
[----:B0-----:R-:W-:-:S11]  /*0c70*/  IMAD.WIDE.U32 R8, R2, 0x8, R8 ;  /* 0x0000000802087825 */ /* 0x001fd600078e0008 */
[----:B-1----:R-:W-:Y:S05]  /*0c80*/  @P0 BRA `(.L_x_79) ;  /* 0x0000000000600947 */ /* 0x002fea0003800000 */
[----:B------:R-:W0:Y:S01]  /*0c90*/  MUFU.RCP64H R5, R7 ;  /* 0x0000000700057308 */ /* 0x000e220000001800 */
[----:B------:R-:W-:Y:S01]  /*0ca0*/  IMAD.MOV.U32 R4, RZ, RZ, 0x1 ;  /* 0x00000001ff047424 */ /* 0x000fe200078e00ff */
[----:B------:R-:W1:Y:S01]  /*0cb0*/  LDS.64 R10, [R3] ;  /* 0x00000000030a7984 */ /* 0x000e620000000a00 */
[----:B------:R-:W-:Y:S04]  /*0cc0*/  BSSY.RECONVERGENT B1, `(.L_x_80) ;  /* 0x0000013000017945 */ /* 0x000fe80003800200 */
[----:B0-----:R-:W-:-:S08]  /*0cd0*/  DFMA R12, -R6, R4, 1 ;  /* 0x3ff00000060c742b */ /* 0x001fd00000000104 */
[----:B------:R-:W-:-:S08]  /*0ce0*/  DFMA R12, R12, R12, R12 ;  /* 0x0000000c0c0c722b */ /* 0x000fd0000000000c */
[----:B------:R-:W-:-:S08]  /*0cf0*/  DFMA R12, R4, R12, R4 ;  /* 0x0000000c040c722b */ /* 0x000fd00000000004 */
[----:B------:R-:W-:Y:S01]  /*0d00*/  DFMA R4, -R6, R12, 1 ;  /* 0x3ff000000604742b */ /* 0x000fe2000000010c */
[----:B-1----:R-:W-:-:S07]  /*0d10*/  FSETP.GEU.AND P1, PT, |R11|, 6.5827683646048100446e-37, PT ;  /* 0x036000000b00780b */ /* 0x002fce0003f2e200 */
        /* <DEDUP_REMOVED lines=9> */
[----:B------:R-:W-:Y:S02]  /*0db0*/  IMAD.MOV.U32 R13, RZ, RZ, R11 ;  /* 0x000000ffff0d7224 */ /* 0x000fe400078e000b */
[----:B------:R-:W-:Y:S02]  /*0dc0*/  IMAD.MOV.U32 R10, RZ, RZ, R6 ;  /* 0x000000ffff0a7224 */ /* 0x000fe400078e0006 */
[----:B------:R-:W-:-:S07]  /*0dd0*/  IMAD.MOV.U32 R11, RZ, RZ, R7 ;  /* 0x000000ffff0b7224 */ /* 0x000fce00078e0007 */
[----:B------:R-:W-:Y:S05]  /*0de0*/  CALL.REL.NOINC `($__internal_2_$__cuda_sm20_div_rn_f64_full) ;  /* 0x0000000000807944 */ /* 0x000fea0003c00000 */
.L_x_81:
[----:B------:R-:W-:Y:S05]  /*0df0*/  BSYNC.RECONVERGENT B1 ;  /* 0x0000000000017941 */ /* 0x000fea0003800200 */
.L_x_80:
[----:B------:R0:W-:Y:S02]  /*0e00*/  STG.E.64 desc[UR6][R8.64], R4 ;  /* 0x0000000408007986 */ /* 0x0001e4000c101b06 */
.L_x_79:
[----:B------:R-:W-:Y:S05]  /*0e10*/  BSYNC.RECONVERGENT B0 ;  /* 0x0000000000007941 */ /* 0x000fea0003800200 */
.L_x_78:
[----:B------:R-:W1:Y:S01]  /*0e20*/  LDCU UR4, c[0x0][0x390] ;  /* 0x00007200ff0477ac */ /* 0x000e620008000800 */
[----:B------:R-:W-:-:S04]  /*0e30*/  IADD3 R2, PT, PT, R2, 0x1, RZ ;  /* 0x0000000102027810 */ /* 0x000fc80007ffe0ff */
[----:B-1----:R-:W-:-:S13]  /*0e40*/  ISETP.GE.U32.AND P0, PT, R2, UR4, PT ;  /* 0x0000000402007c0c */ /* 0x002fda000bf06070 */
[----:B------:R-:W-:Y:S05]  /*0e50*/  @P0 EXIT ;  /* 0x000000000000094d */ /* 0x000fea0003800000 */
[----:B0-----:R-:W0:Y:S01]  /*0e60*/  MUFU.RCP64H R5, R7 ;  /* 0x0000000700057308 */ /* 0x001e220000001800 */
[----:B------:R-:W-:Y:S01]  /*0e70*/  IMAD.MOV.U32 R4, RZ, RZ, 0x1 ;  /* 0x00000001ff047424 */ /* 0x000fe200078e00ff */
[----:B------:R-:W1:Y:S01]  /*0e80*/  LDS.64 R2, [R3+0x100] ;  /* 0x0001000003027984 */ /* 0x000e620000000a00 */
        /* <DEDUP_REMOVED lines=19> */
.L_x_83:
[----:B------:R-:W-:Y:S05]  /*0fc0*/  BSYNC.RECONVERGENT B0 ;  /* 0x0000000000007941 */ /* 0x000fea0003800200 */
.L_x_82:
[----:B------:R-:W-:Y:S01]  /*0fd0*/  STG.E.64 desc[UR6][R8.64+0x8], R4 ;  /* 0x0000080408007986 */ /* 0x000fe2000c101b06 */
[----:B------:R-:W-:Y:S05]  /*0fe0*/  EXIT ;  /* 0x000000000000794d */ /* 0x000fea0003800000 */
        .weak           $__internal_2_$__cuda_sm20_div_rn_f64_full
        .type           $__internal_2_$__cuda_sm20_div_rn_f64_full,@function
        .size           $__internal_2_$__cuda_sm20_div_rn_f64_full,(.L_x_160 - $__internal_2_$__cuda_sm20_div_rn_f64_full)
$__internal_2_$__cuda_sm20_div_rn_f64_full:
[C---:B------:R-:W-:Y:S01]  /*0ff0*/  FSETP.GEU.AND P0, PT, |R11|.reuse, 1.469367938527859385e-39, PT ;  /* 0x001000000b00780b */ /* 0x040fe20003f0e200 */
[----:B------:R-:W-:Y:S01]  /*1000*/  IMAD.MOV.U32 R20, RZ, RZ, 0x1 ;  /* 0x00000001ff147424 */ /* 0x000fe200078e00ff */
[----:B------:R-:W-:Y:S01]  /*1010*/  LOP3.LUT R4, R11, 0x800fffff, RZ, 0xc0, !PT ;  /* 0x800fffff0b047812 */ /* 0x000fe200078ec0ff */
[----:B------:R-:W-:Y:S01]  /*1020*/  IMAD.MOV.U32 R0, RZ, RZ, 0x1ca00000 ;  /* 0x1ca00000ff007424 */ /* 0x000fe200078e00ff */
[C---:B------:R-:W-:Y:S01]  /*1030*/  FSETP.GEU.AND P2, PT, |R13|.reuse, 1.469367938527859385e-39, PT ;  /* 0x001000000d00780b */ /* 0x040fe20003f4e200 */
[----:B------:R-:W-:Y:S01]  /*1040*/  BSSY.RECONVERGENT B2, `(.L_x_84) ;  /* 0x0000053000027945 */ /* 0x000fe20003800200 */
[----:B------:R-:W-:Y:S01]  /*1050*/  LOP3.LUT R5, R4, 0x3ff00000, RZ, 0xfc, !PT ;  /* 0x3ff0000004057812 */ /* 0x000fe200078efcff */
[----:B------:R-:W-:Y:S01]  /*1060*/  IMAD.MOV.U32 R4, RZ, RZ, R10 ;  /* 0x000000ffff047224 */ /* 0x000fe200078e000a */
[----:B------:R-:W-:Y:S02]  /*1070*/  LOP3.LUT R16, R13, 0x7ff00000, RZ, 0xc0, !PT ;  /* 0x7ff000000d107812 */ /* 0x000fe400078ec0ff */
[----:B------:R-:W-:-:S03]  /*1080*/  LOP3.LUT R17, R11, 0x7ff00000, RZ, 0xc0, !PT ;  /* 0x7ff000000b117812 */ /* 0x000fc600078ec0ff */
[----:B------:R-:W-:Y:S01]  /*1090*/  @!P0 DMUL R4, R10, 8.98846567431157953865e+307 ;  /* 0x7fe000000a048828 */ /* 0x000fe20000000000 */
[C---:B------:R-:W-:Y:S01]  /*10a0*/  ISETP.GE.U32.AND P1, PT, R16.reuse, R17, PT ;  /* 0x000000111000720c */ /* 0x040fe20003f26070 */
[----:B------:R-:W-:Y:S02]  /*10b0*/  IMAD.MOV.U32 R26, RZ, RZ, R17 ;  /* 0x000000ffff1a7224 */ /* 0x000fe400078e0011 */
[----:B------:R-:W-:Y:S01]  /*10c0*/  @!P2 LOP3.LUT R19, R11, 0x7ff00000, RZ, 0xc0, !PT ;  /* 0x7ff000000b13a812 */ /* 0x000fe200078ec0ff */
[----:B------:R-:W-:Y:S01]  /*10d0*/  @!P2 IMAD.MOV.U32 R24, RZ, RZ, RZ ;  /* 0x000000ffff18a224 */ /* 0x000fe200078e00ff */
[----:B------:R-:W0:Y:S02]  /*10e0*/  MUFU.RCP64H R21, R5 ;  /* 0x0000000500157308 */ /* 0x000e240000001800 */
[----:B------:R-:W-:Y:S02]  /*10f0*/  @!P2 ISETP.GE.U32.AND P3, PT, R16, R19, PT ;  /* 0x000000131000a20c */ /* 0x000fe40003f66070 */
[----:B------:R-:W-:-:S02]  /*1100*/  @!P0 LOP3.LUT R26, R5, 0x7ff00000, RZ, 0xc0, !PT ;  /* 0x7ff00000051a8812 */ /* 0x000fc400078ec0ff */
[----:B------:R-:W-:-:S04]  /*1110*/  @!P2 SEL R19, R0, 0x63400000, !P3 ;  /* 0x634000000013a807 */ /* 0x000fc80005800000 */
[----:B------:R-:W-:-:S04]  /*1120*/  @!P2 LOP3.LUT R19, R19, 0x80000000, R13, 0xf8, !PT ;  /* 0x800000001313a812 */ /* 0x000fc800078ef80d */
[----:B------:R-:W-:Y:S02]  /*1130*/  @!P2 LOP3.LUT R25, R19, 0x100000, RZ, 0xfc, !PT ;  /* 0x001000001319a812 */ /* 0x000fe400078efcff */
[----:B------:R-:W-:Y:S01]  /*1140*/  MOV R19, R16 ;  /* 0x0000001000137202 */ /* 0x000fe20000000f00 */
[----:B0-----:R-:W-:-:S08]  /*1150*/  DFMA R14, R20, -R4, 1 ;  /* 0x3ff00000140e742b */ /* 0x001fd00000000804 */
[----:B------:R-:W-:-:S08]  /*1160*/  DFMA R14, R14, R14, R14 ;  /* 0x0000000e0e0e722b */ /* 0x000fd0000000000e */
[----:B------:R-:W-:Y:S01]  /*1170*/  DFMA R20, R20, R14, R20 ;  /* 0x0000000e1414722b */ /* 0x000fe20000000014 */
[----:B------:R-:W-:Y:S01]  /*1180*/  SEL R15, R0, 0x63400000, !P1 ;  /* 0x63400000000f7807 */ /* 0x000fe20004800000 */
[----:B------:R-:W-:-:S03]  /*1190*/  IMAD.MOV.U32 R14, RZ, RZ, R12 ;  /* 0x000000ffff0e7224 */ /* 0x000fc600078e000c */
[----:B------:R-:W-:-:S03]  /*11a0*/  LOP3.LUT R15, R15, 0x800fffff, R13, 0xf8, !PT ;  /* 0x800fffff0f0f7812 */ /* 0x000fc600078ef80d */
[----:B------:R-:W-:-:S03]  /*11b0*/  DFMA R22, R20, -R4, 1 ;  /* 0x3ff000001416742b */ /* 0x000fc60000000804 */
[----:B------:R-:W-:-:S05]  /*11c0*/  @!P2 DFMA R14, R14, 2, -R24 ;  /* 0x400000000e0ea82b */ /* 0x000fca0000000818 */
[----:B------:R-:W-:-:S05]  /*11d0*/  DFMA R22, R20, R22, R20 ;  /* 0x000000161416722b */ /* 0x000fca0000000014 */
[----:B------:R-:W-:-:S03]  /*11e0*/  @!P2 LOP3.LUT R19, R15, 0x7ff00000, RZ, 0xc0, !PT ;  /* 0x7ff000000f13a812 */ /* 0x000fc600078ec0ff */
[----:B------:R-:W-:Y:S02]  /*11f0*/  DMUL R20, R22, R14 ;  /* 0x0000000e16147228 */ /* 0x000fe40000000000 */
[----:B------:R-:W-:-:S05]  /*1200*/  VIADD R17, R19, 0xffffffff ;  /* 0xffffffff13117836 */ /* 0x000fca0000000000 */
[----:B------:R-:W-:Y:S01]  /*1210*/  ISETP.GT.U32.AND P0, PT, R17, 0x7feffffe, PT ;  /* 0x7feffffe1100780c */ /* 0x000fe20003f04070 */
[----:B------:R-:W-:Y:S01]  /*1220*/  VIADD R17, R26, 0xffffffff ;  /* 0xffffffff1a117836 */ /* 0x000fe20000000000 */
[----:B------:R-:W-:-:S04]  /*1230*/  DFMA R24, R20, -R4, R14 ;  /* 0x800000041418722b */ /* 0x000fc8000000000e */
[----:B------:R-:W-:-:S04]  /*1240*/  ISETP.GT.U32.OR P0, PT, R17, 0x7feffffe, P0 ;  /* 0x7feffffe1100780c */ /* 0x000fc80000704470 */
[----:B------:R-:W-:-:S09]  /*1250*/  DFMA R24, R22, R24, R20 ;  /* 0x000000181618722b */ /* 0x000fd20000000014 */
[----:B------:R-:W-:Y:S05]  /*1260*/  @P0 BRA `(.L_x_85) ;  /* 0x00000000006c0947 */ /* 0x000fea0003800000 */
[----:B------:R-:W-:-:S04]  /*1270*/  LOP3.LUT R13, R11, 0x7ff00000, RZ, 0xc0, !PT ;  /* 0x7ff000000b0d7812 */ /* 0x000fc800078ec0ff */
[CC--:B------:R-:W-:Y:S02]  /*1280*/  VIADDMNMX R12, R16.reuse, -R13.reuse, 0xb9600000, !PT ;  /* 0xb9600000100c7446 */ /* 0x0c0fe4000780090d */
[----:B------:R-:W-:Y:S02]  /*1290*/  ISETP.GE.U32.AND P0, PT, R16, R13, PT ;  /* 0x0000000d1000720c */ /* 0x000fe40003f06070 */
[----:B------:R-:W-:Y:S02]  /*12a0*/  VIMNMX R12, PT, PT, R12, 0x46a00000, PT ;  /* 0x46a000000c0c7848 */ /* 0x000fe40003fe0100 */
[----:B------:R-:W-:-:S05]  /*12b0*/  SEL R13, R0, 0x63400000, !P0 ;  /* 0x63400000000d7807 */ /* 0x000fca0004000000 */
[----:B------:R-:W-:Y:S02]  /*12c0*/  IMAD.IADD R0, R12, 0x1, -R13 ;  /* 0x000000010c007824 */ /* 0x000fe400078e0a0d */
[----:B------:R-:W-:Y:S02]  /*12d0*/  IMAD.MOV.U32 R12, RZ, RZ, RZ ;  /* 0x000000ffff0c7224 */ /* 0x000fe400078e00ff */
[----:B------:R-:W-:-:S06]  /*12e0*/  VIADD R13, R0, 0x7fe00000 ;  /* 0x7fe00000000d7836 */ /* 0x000fcc0000000000 */
        /* <DEDUP_REMOVED lines=9> */
[----:B------:R-:W-:Y:S01]  /*1380*/  IMAD.MOV R5, RZ, RZ, -R0 ;  /* 0x000000ffff057224 */ /* 0x000fe200078e0a00 */
[----:B------:R-:W-:Y:S01]  /*1390*/  DMUL.RP R12, R24, R12 ;  /* 0x0000000c180c7228 */ /* 0x000fe20000008000 */
[----:B------:R-:W-:-:S06]  /*13a0*/  IMAD.MOV.U32 R4, RZ, RZ, RZ ;  /* 0x000000ffff047224 */ /* 0x000fcc00078e00ff */
[----:B------:R-:W-:-:S03]  /*13b0*/  DFMA R4, R16, -R4, R24 ;  /* 0x800000041004722b */ /* 0x000fc60000000018 */
[----:B------:R-:W-:-:S03]  /*13c0*/  LOP3.LUT R11, R13, R11, RZ, 0x3c, !PT ;  /* 0x0000000b0d0b7212 */ /* 0x000fc600078e3cff */
[----:B------:R-:W-:-:S04]  /*13d0*/  IADD3 R4, PT, PT, -R0, -0x43300000, RZ ;  /* 0xbcd0000000047810 */ /* 0x000fc80007ffe1ff */
[----:B------:R-:W-:-:S04]  /*13e0*/  FSETP.NEU.AND P0, PT, |R5|, R4, PT ;  /* 0x000000040500720b */ /* 0x000fc80003f0d200 */
[----:B------:R-:W-:Y:S02]  /*13f0*/  FSEL R16, R12, R16, !P0 ;  /* 0x000000100c107208 */ /* 0x000fe40004000000 */
[----:B------:R-:W-:Y:S01]  /*1400*/  FSEL R17, R11, R17, !P0 ;  /* 0x000000110b117208 */ /* 0x000fe20004000000 */
[----:B------:R-:W-:Y:S06]  /*1410*/  BRA `(.L_x_86) ;  /* 0x0000000000547947 */ /* 0x000fec0003800000 */
.L_x_85:
        /* <DEDUP_REMOVED lines=13> */
[----:B------:R-:W-:Y:S02]  /*14f0*/  @P0 IMAD.MOV.U32 R16, RZ, RZ, RZ ;  /* 0x000000ffff100224 */ /* 0x000fe400078e00ff */
[----:B------:R-:W-:Y:S01]  /*1500*/  @P0 IMAD.MOV.U32 R17, RZ, RZ, R0 ;  /* 0x000000ffff110224 */ /* 0x000fe200078e0000 */
[----:B------:R-:W-:Y:S06]  /*1510*/  BRA `(.L_x_86) ;  /* 0x0000000000147947 */ /* 0x000fec0003800000 */
.L_x_88:
[----:B------:R-:W-:Y:S01]  /*1520*/  LOP3.LUT R17, R11, 0x80000, RZ, 0xfc, !PT ;  /* 0x000800000b117812 */ /* 0x000fe200078efcff */
[----:B------:R-:W-:Y:S01]  /*1530*/  IMAD.MOV.U32 R16, RZ, RZ, R10 ;  /* 0x000000ffff107224 */ /* 0x000fe200078e000a */
[----:B------:R-:W-:Y:S06]  /*1540*/  BRA `(.L_x_86) ;  /* 0x0000000000087947 */ /* 0x000fec0003800000 */
.L_x_87:
[----:B------:R-:W-:Y:S01]  /*1550*/  LOP3.LUT R17, R13, 0x80000, RZ, 0xfc, !PT ;  /* 0x000800000d117812 */ /* 0x000fe200078efcff */
[----:B------:R-:W-:-:S07]  /*1560*/  IMAD.MOV.U32 R16, RZ, RZ, R12 ;  /* 0x000000ffff107224 */ /* 0x000fce00078e000c */
.L_x_86:
[----:B------:R-:W-:Y:S05]  /*1570*/  BSYNC.RECONVERGENT B2 ;  /* 0x0000000000027941 */ /* 0x000fea0003800200 */
.L_x_84:
[----:B------:R-:W-:Y:S02]  /*1580*/  IMAD.MOV.U32 R19, RZ, RZ, 0x0 ;  /* 0x00000000ff137424 */ /* 0x000fe400078e00ff */
[----:B------:R-:W-:Y:S02]  /*1590*/  IMAD.MOV.U32 R4, RZ, RZ, R16 ;  /* 0x000000ffff047224 */ /* 0x000fe400078e0010 */
[----:B------:R-:W-:Y:S01]  /*15a0*/  IMAD.MOV.U32 R5, RZ, RZ, R17 ;  /* 0x000000ffff057224 */ /* 0x000fe200078e0011 */
[----:B------:R-:W-:Y:S06]  /*15b0*/  RET.REL.NODEC R18 `(_Z23_hhlpLinearBackwardBiasILj32ELj64ELj2EdEvPKT2_PS0_ii) ;  /* 0xffffffe812907950 */ /* 0x000fec0003c3ffff */
.L_x_89:
        /* <DEDUP_REMOVED lines=12> */
.L_x_160:


//--------------------- .text._Z23_hhlpLinearBackwardBiasILj32ELj64ELj2EfEvPKT2_PS0_ii --------------------------
	.section	.text._Z23_hhlpLinearBackwardBiasILj32ELj64ELj2EfEvPKT2_PS0_ii,"ax",@progbits
	.align	128
        .global         _Z23_hhlpLinearBackwardBiasILj32ELj64ELj2EfEvPKT2_PS0_ii
        .type           _Z23_hhlpLinearBackwardBiasILj32ELj64ELj2EfEvPKT2_PS0_ii,@function
        .size           _Z23_hhlpLinearBackwardBiasILj32ELj64ELj2EfEvPKT2_PS0_ii,(.L_x_161 - _Z23_hhlpLinearBackwardBiasILj32ELj64ELj2EfEvPKT2_PS0_ii)
        .other          _Z23_hhlpLinearBackwardBiasILj32ELj64ELj2EfEvPKT2_PS0_ii,@"STO_CUDA_ENTRY STV_DEFAULT"
_Z23_hhlpLinearBackwardBiasILj32ELj64ELj2EfEvPKT2_PS0_ii:
.text._Z23_hhlpLinearBackwardBiasILj32ELj64ELj2EfEvPKT2_PS0_ii:
        /* <DEDUP_REMOVED lines=15> */
[----:B------:R3:W-:Y:S04]  /*00f0*/  STS [R4], RZ ;  /* 0x000000ff04007388 */ /* 0x0007e80000000800 */
[----:B------:R3:W-:Y:S01]  /*0100*/  STS [R4+0x80], RZ ;  /* 0x000080ff04007388 */ /* 0x0007e20000000800 */
[----:B-1----:R-:W-:-:S13]  /*0110*/  ISETP.GE.AND P0, PT, R0, UR5, PT ;  /* 0x0000000500007c0c */ /* 0x002fda000bf06270 */
[----:B0-23--:R-:W-:Y:S05]  /*0120*/  @P0 BRA `(.L_x_91) ;  /* 0x0000000400b80947 */ /* 0x00dfea0003800000 */
[----:B------:R-:W-:Y:S01]  /*0130*/  LOP3.LUT R5, RZ, R0, RZ, 0x33, !PT ;  /* 0x00000000ff057212 */ /* 0x000fe200078e33ff */
[----:B------:R-:W-:Y:S01]  /*0140*/  BSSY.RECONVERGENT B1, `(.L_x_92) ;  /* 0x0000025000017945 */ /* 0x000fe20003800200 */
[----:B------:R-:W-:Y:S02]  /*0150*/  IMAD.MOV.U32 R7, RZ, RZ, RZ ;  /* 0x000000ffff077224 */ /* 0x000fe400078e00ff */
[----:B------:R-:W-:Y:S02]  /*0160*/  IMAD.MOV.U32 R25, RZ, RZ, R0 ;  /* 0x000000ffff197224 */ /* 0x000fe400078e0000 */
[----:B------:R-:W-:-:S05]  /*0170*/  VIADD R8, R5, UR5 ;  /* 0x0000000505087c36 */ /* 0x000fca0008000000 */
[C---:B------:R-:W-:Y:S02]  /*0180*/  LOP3.LUT R5, R8.reuse, 0x60, RZ, 0xc0, !PT ;  /* 0x0000006008057812 */ /* 0x040fe400078ec0ff */
[----:B------:R-:W-:Y:S02]  /*0190*/  ISETP.GE.U32.AND P0, PT, R8, 0x60, PT ;  /* 0x000000600800780c */ /* 0x000fe40003f06070 */
[----:B------:R-:W-:Y:S01]  /*01a0*/  ISETP.NE.AND P1, PT, R5, 0x60, PT ;  /* 0x000000600500780c */ /* 0x000fe20003f25270 */
[----:B------:R-:W-:-:S12]  /*01b0*/  HFMA2 R5, -RZ, RZ, 0, 0 ;  /* 0x00000000ff057431 */ /* 0x000fd800000001ff */
[----:B------:R-:W-:Y:S05]  /*01c0*/  @!P1 BRA `(.L_x_93) ;  /* 0x0000000000709947 */ /* 0x000fea0003800000 */
[----:B------:R-:W0:Y:S01]  /*01d0*/  LDC R9, c[0x0][0x390] ;  /* 0x0000e400ff097b82 */ /* 0x000e220000000800 */
[----:B------:R-:W-:Y:S01]  /*01e0*/  IADD3 R5, PT, PT, R2, 0x1, RZ ;  /* 0x0000000102057810 */ /* 0x000fe20007ffe0ff */
[----:B------:R-:W-:Y:S01]  /*01f0*/  IMAD.MOV.U32 R25, RZ, RZ, R0 ;  /* 0x000000ffff197224 */ /* 0x000fe200078e0000 */
[----:B------:R-:W-:-:S04]  /*0200*/  LEA.HI R8, R8, 0x1, RZ, 0x1b ;  /* 0x0000000108087811 */ /* 0x000fc800078fd8ff */
[----:B------:R-:W-:Y:S01]  /*0210*/  LOP3.LUT R8, R8, 0x3, RZ, 0xc0, !PT ;  /* 0x0000000308087812 */ /* 0x000fe200078ec0ff */
[----:B------:R-:W1:Y:S03]  /*0220*/  LDC R14, c[0x0][0x390] ;  /* 0x0000e400ff0e7b82 */ /* 0x000e660000000800 */
[----:B------:R-:W-:Y:S02]  /*0230*/  IADD3 R12, PT, PT, -R8, RZ, RZ ;  /* 0x000000ff080c7210 */ /* 0x000fe40007ffe1ff */
[-C--:B0-----:R-:W-:Y:S01]  /*0240*/  ISETP.GE.U32.AND P2, PT, R5, R9.reuse, PT ;  /* 0x000000090500720c */ /* 0x081fe20003f46070 */
[----:B------:R-:W-:Y:S01]  /*0250*/  IMAD.MOV.U32 R5, RZ, RZ, RZ ;  /* 0x000000ffff057224 */ /* 0x000fe200078e00ff */
[-C--:B------:R-:W-:Y:S01]  /*0260*/  ISETP.GE.U32.AND P1, PT, R2, R9.reuse, PT ;  /* 0x000000090200720c */ /* 0x080fe20003f26070 */
[----:B------:R-:W-:-:S04]  /*0270*/  IMAD R9, R0, R9, UR4 ;  /* 0x0000000400097e24 */ /* 0x000fc8000f8e0209 */
[----:B------:R-:W-:-:S08]  /*0280*/  IMAD R13, R6, 0x2, R9 ;  /* 0x00000002060d7824 */ /* 0x000fd000078e0209 */
.L_x_94:
[----:B0-----:R-:W0:Y:S01]  /*0290*/  @!P2 LDC.64 R10, c[0x0][0x380] ;  /* 0x0000e000ff0aab82 */ /* 0x001e220000000a00 */
[----:B------:R-:W-:-:S07]  /*02a0*/  @!P2 VIADD R15, R13, 0x1 ;  /* 0x000000010d0fa836 */ /* 0x000fce0000000000 */
[----:B------:R-:W2:Y:S01]  /*02b0*/  @!P1 LDC.64 R8, c[0x0][0x380] ;  /* 0x0000e000ff089b82 */ /* 0x000ea20000000a00 */
[----:B0-----:R-:W-:-:S06]  /*02c0*/  @!P2 IMAD.WIDE.U32 R10, R15, 0x4, R10 ;  /* 0x000000040f0aa825 */ /* 0x001fcc00078e000a */
[----:B------:R-:W3:Y:S01]  /*02d0*/  @!P2 LDG.E R10, desc[UR6][R10.64] ;  /* 0x000000060a0aa981 */ /* 0x000ee2000c1e1900 */
[----:B--2---:R-:W-:-:S06]  /*02e0*/  @!P1 IMAD.WIDE.U32 R8, R13, 0x4, R8 ;  /* 0x000000040d089825 */ /* 0x004fcc00078e0008 */
[----:B------:R-:W2:Y:S01]  /*02f0*/  @!P1 LDG.E R8, desc[UR6][R8.64] ;  /* 0x0000000608089981 */ /* 0x000ea2000c1e1900 */
[----:B------:R-:W-:-:S04]  /*0300*/  IADD3 R12, PT, PT, R12, 0x1, RZ ;  /* 0x000000010c0c7810 */ /* 0x000fc80007ffe0ff */
[----:B------:R-:W-:Y:S01]  /*0310*/  ISETP.NE.AND P3, PT, R12, RZ, PT ;  /* 0x000000ff0c00720c */ /* 0x000fe20003f65270 */
[----:B------:R-:W-:Y:S02]  /*0320*/  VIADD R25, R25, 0x20 ;  /* 0x0000002019197836 */ /* 0x000fe40000000000 */
[----:B-1----:R-:W-:Y:S02]  /*0330*/  IMAD R13, R14, 0x20, R13 ;  /* 0x000000200e0d7824 */ /* 0x002fe400078e020d */
[----:B---3--:R-:W-:Y:S01]  /*0340*/  @!P2 FADD R5, R5, R10 ;  /* 0x0000000a0505a221 */ /* 0x008fe20000000000 */
[----:B--2---:R-:W-:-:S04]  /*0350*/  @!P1 FADD R7, R7, R8 ;  /* 0x0000000807079221 */ /* 0x004fc80000000000 */
[----:B------:R0:W-:Y:S04]  /*0360*/  @!P2 STS [R4+0x80], R5 ;  /* 0x000080050400a388 */ /* 0x0001e80000000800 */
[----:B------:R0:W-:Y:S01]  /*0370*/  @!P1 STS [R4], R7 ;  /* 0x0000000704009388 */ /* 0x0001e20000000800 */
[----:B------:R-:W-:Y:S05]  /*0380*/  @P3 BRA `(.L_x_94) ;  /* 0xfffffffc00c03947 */ /* 0x000fea000383ffff */
.L_x_93:
[----:B------:R-:W-:Y:S05]  /*0390*/  BSYNC.RECONVERGENT B1 ;  /* 0x0000000000017941 */ /* 0x000fea0003800200 */
.L_x_92:
[----:B------:R-:W-:Y:S05]  /*03a0*/  @!P0 BRA `(.L_x_91) ;  /* 0x0000000400188947 */ /* 0x000fea0003800000 */
[----:B------:R-:W1:Y:S01]  /*03b0*/  LDC R17, c[0x0][0x390] ;  /* 0x0000e400ff117b82 */ /* 0x000e620000000800 */
[C---:B------:R-:W-:Y:S01]  /*03c0*/  VIADD R12, R25.reuse, 0x20 ;  /* 0x00000020190c7836 */ /* 0x040fe20000000000 */
[C---:B------:R-:W-:Y:S01]  /*03d0*/  IADD3 R8, PT, PT, R25.reuse, 0x40, RZ ;  /* 0x0000004019087810 */ /* 0x040fe20007ffe0ff */
[----:B------:R-:W-:Y:S02]  /*03e0*/  VIADD R10, R25, 0x60 ;  /* 0x00000060190a7836 */ /* 0x000fe40000000000 */
[----:B------:R-:W-:-:S03]  /*03f0*/  VIADD R24, R2, 0x1 ;  /* 0x0000000102187836 */ /* 0x000fc60000000000 */
[----:B------:R-:W2:Y:S01]  /*0400*/  LDC R9, c[0x0][0x390] ;  /* 0x0000e400ff097b82 */ /* 0x000ea20000000800 */
[-C--:B-1----:R-:W-:Y:S01]  /*0410*/  IMAD R15, R12, R17.reuse, UR4 ;  /* 0x000000040c0f7e24 */ /* 0x082fe2000f8e0211 */
[-C--:B------:R-:W-:Y:S01]  /*0420*/  ISETP.GE.U32.AND P1, PT, R2, R17.reuse, PT ;  /* 0x000000110200720c */ /* 0x080fe20003f26070 */
[-C--:B------:R-:W-:Y:S02]  /*0430*/  IMAD R11, R10, R17.reuse, UR4 ;  /* 0x000000040a0b7e24 */ /* 0x080fe4000f8e0211 */
[-C--:B------:R-:W-:Y:S02]  /*0440*/  IMAD R23, R8, R17.reuse, UR4 ;  /* 0x0000000408177e24 */ /* 0x080fe4000f8e0211 */
[----:B------:R-:W-:Y:S02]  /*0450*/  IMAD R13, R25, R17, UR4 ;  /* 0x00000004190d7e24 */ /* 0x000fe4000f8e0211 */
[C---:B------:R-:W-:Y:S01]  /*0460*/  IMAD R15, R6.reuse, 0x2, R15 ;  /* 0x00000002060f7824 */ /* 0x040fe200078e020f */
[C---:B------:R-:W-:Y:S01]  /*0470*/  LEA R23, R6.reuse, R23, 0x1 ;  /* 0x0000001706177211 */ /* 0x040fe200078e08ff */
[C---:B------:R-:W-:Y:S01]  /*0480*/  IMAD R11, R6.reuse, 0x2, R11 ;  /* 0x00000002060b7824 */ /* 0x040fe200078e020b */
[----:B------:R-:W-:-:S02]  /*0490*/  LEA R6, R6, R13, 0x1 ;  /* 0x0000000d06067211 */ /* 0x000fc400078e08ff */
[----:B------:R-:W-:Y:S01]  /*04a0*/  IADD3 R22, PT, PT, R15, 0x1, RZ ;  /* 0x000000010f167810 */ /* 0x000fe20007ffe0ff */
[----:B--2---:R-:W-:-:S07]  /*04b0*/  VIADD R8, R11, 0x1 ;  /* 0x000000010b087836 */ /* 0x004fce0000000000 */
.L_x_95:
[----:B------:R-:W1:Y:S02]  /*04c0*/  @!P1 LDC.64 R14, c[0x0][0x380] ;  /* 0x0000e000ff0e9b82 */ /* 0x000e640000000a00 */
[----:B-1----:R-:W-:-:S06]  /*04d0*/  @!P1 IMAD.WIDE.U32 R14, R6, 0x4, R14 ;  /* 0x00000004060e9825 */ /* 0x002fcc00078e000e */
[----:B------:R-:W0:Y:S01]  /*04e0*/  @!P1 LDG.E R14, desc[UR6][R14.64] ;  /* 0x000000060e0e9981 */ /* 0x000e22000c1e1900 */
[----:B------:R-:W-:-:S13]  /*04f0*/  ISETP.GE.U32.AND P0, PT, R24, R9, PT ;  /* 0x000000091800720c */ /* 0x000fda0003f06070 */
[----:B------:R-:W1:Y:S01]  /*0500*/  @!P0 LDC.64 R26, c[0x0][0x380] ;  /* 0x0000e000ff1a8b82 */ /* 0x000e620000000a00 */
[----:B------:R-:W-:-:S07]  /*0510*/  @!P0 VIADD R13, R6, 0x1 ;  /* 0x00000001060d8836 */ /* 0x000fce0000000000 */
[----:B------:R-:W2:Y:S08]  /*0520*/  @!P0 LDC.64 R18, c[0x0][0x380] ;  /* 0x0000e000ff128b82 */ /* 0x000eb00000000a00 */
[----:B------:R-:W3:Y:S01]  /*0530*/  @!P0 LDC.64 R16, c[0x0][0x380] ;  /* 0x0000e000ff108b82 */ /* 0x000ee20000000a00 */
[----:B-1----:R-:W-:-:S07]  /*0540*/  @!P0 IMAD.WIDE.U32 R26, R13, 0x4, R26 ;  /* 0x000000040d1a8825 */ /* 0x002fce00078e001a */
[----:B------:R-:W1:Y:S01]  /*0550*/  @!P0 LDC.64 R12, c[0x0][0x380] ;  /* 0x0000e000ff0c8b82 */ /* 0x000e620000000a00 */
[----:B------:R4:W5:Y:S01]  /*0560*/  @!P0 LDG.E R26, desc[UR6][R26.64] ;  /* 0x000000061a1a8981 */ /* 0x000962000c1e1900 */
[----:B--2---:R-:W-:-:S06]  /*0570*/  @!P0 IMAD.WIDE.U32 R18, R22, 0x4, R18 ;  /* 0x0000000416128825 */ /* 0x004fcc00078e0012 */
[----:B------:R-:W2:Y:S01]  /*0580*/  @!P0 LDG.E R18, desc[UR6][R18.64] ;  /* 0x0000000612128981 */ /* 0x000ea2000c1e1900 */
[----:B---3--:R-:W-:-:S06]  /*0590*/  @!P0 IMAD.WIDE.U32 R16, R8, 0x4, R16 ;  /* 0x0000000408108825 */ /* 0x008fcc00078e0010 */
[----:B------:R-:W3:Y:S01]  /*05a0*/  @!P0 LDG.E R16, desc[UR6][R16.64] ;  /* 0x0000000610108981 */ /* 0x000ee2000c1e1900 */
[----:B0-----:R-:W-:-:S05]  /*05b0*/  @!P1 FADD R7, R7, R14 ;  /* 0x0000000e07079221 */ /* 0x001fca0000000000 */
[----:B------:R-:W-:Y:S01]  /*05c0*/  @!P1 STS [R4], R7 ;  /* 0x0000000704009388 */ /* 0x000fe20000000800 */
[----:B------:R-:W-:-:S13]  /*05d0*/  ISETP.GE.U32.AND P1, PT, R2, R9, PT ;  /* 0x000000090200720c */ /* 0x000fda0003f26070 */
[----:B------:R-:W0:Y:S08]  /*05e0*/  @!P1 LDC.64 R10, c[0x0][0x380] ;  /* 0x0000e000ff0a9b82 */ /* 0x000e300000000a00 */
[----:B------:R-:W1:Y:S08]  /*05f0*/  @!P1 LDC.64 R14, c[0x0][0x380] ;  /* 0x0000e000ff0e9b82 */ /* 0x000e700000000a00 */
[----:B------:R-:W5:Y:S01]  /*0600*/  @!P1 LDC.64 R20, c[0x0][0x380] ;  /* 0x0000e000ff149b82 */ /* 0x000f620000000a00 */
[----:B------:R-:W-:-:S04]  /*0610*/  @!P1 VIADD R29, R22, 0xffffffff ;  /* 0xffffffff161d9836 */ /* 0x000fc80000000000 */
[----:B0-----:R-:W-:Y:S01]  /*0620*/  @!P1 IMAD.WIDE.U32 R10, R29, 0x4, R10 ;  /* 0x000000041d0a9825 */ /* 0x001fe200078e000a */
[----:B------:R-:W-:-:S03]  /*0630*/  @!P0 IADD3 R29, PT, PT, R23, 0x1, RZ ;  /* 0x00000001171d8810 */ /* 0x000fc60007ffe0ff */
[----:B----4-:R-:W-:Y:S02]  /*0640*/  @!P1 VIADD R27, R8, 0xffffffff ;  /* 0xffffffff081b9836 */ /* 0x010fe40000000000 */
[----:B------:R-:W4:Y:S01]  /*0650*/  @!P1 LDG.E R10, desc[UR6][R10.64] ;  /* 0x000000060a0a9981 */ /* 0x000f22000c1e1900 */
[----:B-1----:R-:W-:-:S04]  /*0660*/  @!P1 IMAD.WIDE.U32 R14, R23, 0x4, R14 ;  /* 0x00000004170e9825 */ /* 0x002fc800078e000e */
[----:B------:R-:W-:Y:S02]  /*0670*/  @!P0 IMAD.WIDE.U32 R12, R29, 0x4, R12 ;  /* 0x000000041d0c8825 */ /* 0x000fe400078e000c */
[----:B------:R-:W3:Y:S02]  /*0680*/  @!P1 LDG.E R14, desc[UR6][R14.64] ;  /* 0x000000060e0e9981 */ /* 0x000ee4000c1e1900 */
[----:B-----5:R-:W-:Y:S02]  /*0690*/  @!P1 IMAD.WIDE.U32 R20, R27, 0x4, R20 ;  /* 0x000000041b149825 */ /* 0x020fe400078e0014 */
[----:B------:R-:W5:Y:S04]  /*06a0*/  @!P0 LDG.E R12, desc[UR6][R12.64] ;  /* 0x000000060c0c8981 */ /* 0x000f68000c1e1900 */
[----:B------:R-:W5:Y:S01]  /*06b0*/  @!P1 LDG.E R20, desc[UR6][R20.64] ;  /* 0x0000000614149981 */ /* 0x000f62000c1e1900 */
[----:B------:R-:W-:-:S05]  /*06c0*/  @!P0 FADD R5, R5, R26 ;  /* 0x0000001a05058221 */ /* 0x000fca0000000000 */
[----:B------:R2:W-:Y:S02]  /*06d0*/  @!P0 STS [R4+0x80], R5 ;  /* 0x0000800504008388 */ /* 0x0005e40000000800 */
[----:B--2---:R-:W-:-:S05]  /*06e0*/  @!P0 FADD R5, R5, R18 ;  /* 0x0000001205058221 */ /* 0x004fca0000000000 */
[----:B------:R-:W-:Y:S01]  /*06f0*/  @!P0 STS [R4+0x80], R5 ;  /* 0x0000800504008388 */ /* 0x000fe20000000800 */
[----:B------:R-:W-:Y:S01]  /*0700*/  VIADD R25, R25, 0x80 ;  /* 0x0000008019197836 */ /* 0x000fe20000000000 */
[C---:B------:R-:W-:Y:S01]  /*0710*/  LEA R6, R9.reuse, R6, 0x7 ;  /* 0x0000000609067211 */ /* 0x040fe200078e38ff */
[C---:B------:R-:W-:Y:S01]  /*0720*/  IMAD R22, R9.reuse, 0x80, R22 ;  /* 0x0000008009167824 */ /* 0x040fe200078e0216 */
[C---:B------:R-:W-:Y:S01]  /*0730*/  LEA R23, R9.reuse, R23, 0x7 ;  /* 0x0000001709177211 */ /* 0x040fe200078e38ff */
[----:B------:R-:W-:Y:S02]  /*0740*/  IMAD R8, R9, 0x80, R8 ;  /* 0x0000008009087824 */ /* 0x000fe400078e0208 */
[----:B----4-:R-:W-:-:S05]  /*0750*/  @!P1 FADD R7, R7, R10 ;  /* 0x0000000a07079221 */ /* 0x010fca0000000000 */
[----:B------:R3:W-:Y:S02]  /*0760*/  @!P1 STS [R4], R7 ;  /* 0x0000000704009388 */ /* 0x0007e40000000800 */
[----:B---3--:R-:W-:Y:S01]  /*0770*/  @!P1 FADD R7, R7, R14 ;  /* 0x0000000e07079221 */ /* 0x008fe20000000000 */
[----:B-----5:R-:W-:-:S04]  /*0780*/  @!P0 FADD R5, R5, R12 ;  /* 0x0000000c05058221 */ /* 0x020fc80000000000 */
[----:B------:R0:W-:Y:S04]  /*0790*/  @!P1 STS [R4], R7 ;  /* 0x0000000704009388 */ /* 0x0001e80000000800 */
[----:B------:R1:W-:Y:S01]  /*07a0*/  @!P0 STS [R4+0x80], R5 ;  /* 0x0000800504008388 */ /* 0x0003e20000000800 */
[----:B0-----:R-:W-:Y:S01]  /*07b0*/  @!P1 FADD R7, R7, R20 ;  /* 0x0000001407079221 */ /* 0x001fe20000000000 */
[----:B-1----:R-:W-:-:S04]  /*07c0*/  @!P0 FADD R5, R5, R16 ;  /* 0x0000001005058221 */ /* 0x002fc80000000000 */
[----:B------:R1:W-:Y:S04]  /*07d0*/  @!P1 STS [R4], R7 ;  /* 0x0000000704009388 */ /* 0x0003e80000000800 */
[----:B------:R1:W-:Y:S01]  /*07e0*/  @!P0 STS [R4+0x80], R5 ;  /* 0x0000800504008388 */ /* 0x0003e20000000800 */
[----:B------:R-:W-:-:S13]  /*07f0*/  ISETP.GE.AND P0, PT, R25, UR8, PT ;  /* 0x0000000819007c0c */ /* 0x000fda000bf06270 */
[----:B-1----:R-:W-:Y:S05]  /*0800*/  @!P0 BRA `(.L_x_95) ;  /* 0xfffffffc002c8947 */ /* 0x002fea000383ffff */
.L_x_91:
[----:B------:R-:W-:Y:S05]  /*0810*/  BSYNC.RECONVERGENT B0 ;  /* 0x0000000000007941 */ /* 0x000fea0003800200 */
.L_x_90:
[----:B------:R-:W-:Y:S01]  /*0820*/  BAR.SYNC.DEFER_BLOCKING 0x0 ;  /* 0x0000000000007b1d */ /* 0x000fe20000010000 */
[----:B------:R-:W-:-:S05]  /*0830*/  ISETP.GT.U32.AND P0, PT, R0, 0xf, PT ;  /* 0x0000000f0000780c */ /* 0x000fca0003f04070 */
[----:B------:R-:W-:Y:S08]  /*0840*/  BSSY.RECONVERGENT B0, `(.L_x_96) ;  /* 0x000003b000007945 */ /* 0x000ff00003800200 */
[----:B------:R-:W-:Y:S05]  /*0850*/  @P0 BRA `(.L_x_97) ;  /* 0x0000000000e40947 */ /* 0x000fea0003800000 */
[----:B0-----:R-:W-:Y:S01]  /*0860*/  LDS R5, [R4+0x40] ;  /* 0x0000400004057984 */ /* 0x001fe20000000800 */
[----:B------:R-:W-:Y:S01]  /*0870*/  ISETP.GT.U32.AND P0, PT, R0, 0x7, PT ;  /* 0x000000070000780c */ /* 0x000fe20003f04070 */
[----:B------:R-:W-:Y:S02]  /*0880*/  BSSY.RECONVERGENT B1, `(.L_x_98) ;  /* 0x000001a000017945 */ /* 0x000fe40003800200 */
[----:B------:R-:W0:Y:S02]  /*0890*/  LDS R6, [R4] ;  /* 0x0000000004067984 */ /* 0x000e240000000800 */
[----:B0-----:R-:W-:-:S05]  /*08a0*/  FADD R5, R5, R6 ;  /* 0x0000000605057221 */ /* 0x001fca0000000000 */
[----:B------:R0:W-:Y:S03]  /*08b0*/  STS [R4], R5 ;  /* 0x0000000504007388 */ /* 0x0001e60000000800 */
[----:B------:R-:W-:Y:S05]  /*08c0*/  @P0 BRA `(.L_x_99) ;  /* 0x0000000000540947 */ /* 0x000fea0003800000 */
[----:B0-----:R-:W-:Y:S01]  /*08d0*/  LDS R5, [R4+0x20] ;  /* 0x0000200004057984 */ /* 0x001fe20000000800 */
[----:B------:R-:W-:-:S03]  /*08e0*/  ISETP.GT.U32.AND P0, PT, R0, 0x3, PT ;  /* 0x000000030000780c */ /* 0x000fc60003f04070 */
[----:B------:R-:W0:Y:S02]  /*08f0*/  LDS R6, [R4] ;  /* 0x0000000004067984 */ /* 0x000e240000000800 */
[----:B0-----:R-:W-:-:S05]  /*0900*/  FADD R5, R5, R6 ;  /* 0x0000000605057221 */ /* 0x001fca0000000000 */
[----:B------:R1:W-:Y:S03]  /*0910*/  STS [R4], R5 ;  /* 0x0000000504007388 */ /* 0x0003e60000000800 */
[----:B------:R-:W-:Y:S05]  /*0920*/  @P0 BRA `(.L_x_99) ;  /* 0x00000000003c0947 */ /* 0x000fea0003800000 */
[----:B-1----:R-:W-:Y:S01]  /*0930*/  LDS R5, [R4+0x10] ;  /* 0x0000100004057984 */ /* 0x002fe20000000800 */
[----:B------:R-:W-:-:S03]  /*0940*/  ISETP.GT.U32.AND P0, PT, R0, 0x1, PT ;  /* 0x000000010000780c */ /* 0x000fc60003f04070 */
[----:B------:R-:W0:Y:S02]  /*0950*/  LDS R6, [R4] ;  /* 0x0000000004067984 */ /* 0x000e240000000800 */
[----:B0-----:R-:W-:-:S05]  /*0960*/  FADD R5, R5, R6 ;  /* 0x0000000605057221 */ /* 0x001fca0000000000 */
[----:B------:R2:W-:Y:S03]  /*0970*/  STS [R4], R5 ;  /* 0x0000000504007388 */ /* 0x0005e60000000800 */
[----:B------:R-:W-:Y:S05]  /*0980*/  @P0 BRA `(.L_x_99) ;  /* 0x0000000000240947 */ /* 0x000fea0003800000 */
[----:B--2---:R-:W-:Y:S01]  /*0990*/  LDS R5, [R4+0x8] ;  /* 0x0000080004057984 */ /* 0x004fe20000000800 */
[----:B------:R-:W-:-:S03]  /*09a0*/  ISETP.NE.AND P0, PT, R0, RZ, PT ;  /* 0x000000ff0000720c */ /* 0x000fc60003f05270 */
[----:B------:R-:W0:Y:S02]  /*09b0*/  LDS R6, [R4] ;  /* 0x0000000004067984 */ /* 0x000e240000000800 */
[----:B0-----:R-:W-:-:S05]  /*09c0*/  FADD R5, R5, R6 ;  /* 0x0000000605057221 */ /* 0x001fca0000000000 */
[----:B------:R-:W-:Y:S04]  /*09d0*/  STS [R4], R5 ;  /* 0x0000000504007388 */ /* 0x000fe80000000800 */
[----:B------:R-:W-:Y:S04]  /*09e0*/  @!P0 LDS R6, [R3+0x4] ;  /* 0x0000040003068984 */ /* 0x000fe80000000800 */
[----:B------:R-:W0:Y:S02]  /*09f0*/  @!P0 LDS R7, [R3] ;  /* 0x0000000003078984 */ /* 0x000e240000000800 */
[----:B0-----:R-:W-:-:S05]  /*0a00*/  @!P0 FADD R6, R6, R7 ;  /* 0x0000000706068221 */ /* 0x001fca0000000000 */
[----:B------:R3:W-:Y:S02]  /*0a10*/  @!P0 STS [R3], R6 ;  /* 0x0000000603008388 */ /* 0x0007e40000000800 */
.L_x_99:
[----:B------:R-:W-:Y:S05]  /*0a20*/  BSYNC.RECONVERGENT B1 ;  /* 0x0000000000017941 */ /* 0x000fea0003800200 */
.L_x_98:
[----:B012---:R-:W-:Y:S01]  /*0a30*/  LDS R5, [R4+0xc0] ;  /* 0x0000c00004057984 */ /* 0x007fe20000000800 */
[----:B------:R-:W-:-:S03]  /*0a40*/  ISETP.GT.U32.AND P0, PT, R0, 0x7, PT ;  /* 0x000000070000780c */ /* 0x000fc60003f04070 */
[----:B---3--:R-:W0:Y:S02]  /*0a50*/  LDS R6, [R4+0x80] ;  /* 0x0000800004067984 */ /* 0x008e240000000800 */
[----:B0-----:R-:W-:-:S05]  /*0a60*/  FADD R5, R5, R6 ;  /* 0x0000000605057221 */ /* 0x001fca0000000000 */
[----:B------:R1:W-:Y:S03]  /*0a70*/  STS [R4+0x80], R5 ;  /* 0x0000800504007388 */ /* 0x0003e60000000800 */
[----:B------:R-:W-:Y:S05]  /*0a80*/  @P0 BRA `(.L_x_97) ;  /* 0x0000000000580947 */ /* 0x000fea0003800000 */
[----:B-1----:R-:W-:Y:S01]  /*0a90*/  LDS R5, [R4+0xa0] ;  /* 0x0000a00004057984 */ /* 0x002fe20000000800 */
[----:B------:R-:W-:-:S03]  /*0aa0*/  ISETP.GT.U32.AND P0, PT, R0, 0x3, PT ;  /* 0x000000030000780c */ /* 0x000fc60003f04070 */
[----:B------:R-:W0:Y:S02]  /*0ab0*/  LDS R6, [R4+0x80] ;  /* 0x0000800004067984 */ /* 0x000e240000000800 */
[----:B0-----:R-:W-:-:S05]  /*0ac0*/  FADD R5, R5, R6 ;  /* 0x0000000605057221 */ /* 0x001fca0000000000 */
[----:B------:R2:W-:Y:S03]  /*0ad0*/  STS [R4+0x80], R5 ;  /* 0x0000800504007388 */ /* 0x0005e60000000800 */
[----:B------:R-:W-:Y:S05]  /*0ae0*/  @P0 BRA `(.L_x_97) ;  /* 0x0000000000400947 */ /* 0x000fea0003800000 */
[----:B--2---:R-:W-:Y:S01]  /*0af0*/  LDS R5, [R4+0x90] ;  /* 0x0000900004057984 */ /* 0x004fe20000000800 */
[----:B------:R-:W-:-:S03]  /*0b00*/  ISETP.GT.U32.AND P0, PT, R0, 0x1, PT ;  /* 0x000000010000780c */ /* 0x000fc60003f04070 */
[----:B------:R-:W0:Y:S02]  /*0b10*/  LDS R6, [R4+0x80] ;  /* 0x0000800004067984 */ /* 0x000e240000000800 */
[----:B0-----:R-:W-:-:S05]  /*0b20*/  FADD R5, R5, R6 ;  /* 0x0000000605057221 */ /* 0x001fca0000000000 */
[----:B------:R3:W-:Y:S03]  /*0b30*/  STS [R4+0x80], R5 ;  /* 0x0000800504007388 */ /* 0x0007e60000000800 */
[----:B------:R-:W-:Y:S05]  /*0b40*/  @P0 BRA `(.L_x_97) ;  /* 0x0000000000280947 */ /* 0x000fea0003800000 */
[----:B---3--:R-:W-:Y:S01]  /*0b50*/  LDS R5, [R4+0x88] ;  /* 0x0000880004057984 */ /* 0x008fe20000000800 */
[----:B------:R-:W-:-:S03]  /*0b60*/  ISETP.NE.AND P0, PT, R0, RZ, PT ;  /* 0x000000ff0000720c */ /* 0x000fc60003f05270 */
[----:B------:R-:W0:Y:S02]  /*0b70*/  LDS R6, [R4+0x80] ;  /* 0x0000800004067984 */ /* 0x000e240000000800 */
[----:B0-----:R-:W-:-:S05]  /*0b80*/  FADD R5, R5, R6 ;  /* 0x0000000605057221 */ /* 0x001fca0000000000 */
[----:B------:R0:W-:Y:S03]  /*0b90*/  STS [R4+0x80], R5 ;  /* 0x0000800504007388 */ /* 0x0001e60000000800 */
[----:B------:R-:W-:Y:S05]  /*0ba0*/  @P0 EXIT ;  /* 0x000000000000094d */ /* 0x000fea0003800000 */
[----:B0-----:R-:W-:Y:S04]  /*0bb0*/  LDS R4, [R3+0x84] ;  /* 0x0000840003047984 */ /* 0x001fe80000000800 */
[----:B------:R-:W0:Y:S02]  /*0bc0*/  LDS R5, [R3+0x80] ;  /* 0x0000800003057984 */ /* 0x000e240000000800 */
[----:B0-----:R-:W-:-:S05]  /*0bd0*/  FADD R4, R4, R5 ;  /* 0x0000000504047221 */ /* 0x001fca0000000000 */
[----:B------:R4:W-:Y:S02]  /*0be0*/  STS [R3+0x80], R4 ;  /* 0x0000800403007388 */ /* 0x0009e40000000800 */
.L_x_97:
[----:B------:R-:W-:Y:S05]  /*0bf0*/  BSYNC.RECONVERGENT B0 ;  /* 0x0000000000007941 */ /* 0x000fea0003800200 */
.L_x_96:
[----:B------:R-:W-:-:S13]  /*0c00*/  ISETP.NE.AND P0, PT, R0, RZ, PT ;  /* 0x000000ff0000720c */ /* 0x000fda0003f05270 */
[----:B------:R-:W-:Y:S05]  /*0c10*/  @P0 EXIT ;  /* 0x000000000000094d */ /* 0x000fea0003800000 */
[----:B------:R-:W5:Y:S01]  /*0c20*/  LDCU.64 UR4, c[0x0][0x390] ;  /* 0x00007200ff0477ac */ /* 0x000f620008000a00 */
[----:B0-----:R-:W0:Y:S01]  /*0c30*/  LDC.64 R6, c[0x0][0x388] ;  /* 0x0000e200ff067b82 */ /* 0x001e220000000a00 */
[----:B------:R-:W-:Y:S01]  /*0c40*/  BSSY.RECONVERGENT B0, `(.L_x_100) ;  /* 0x0000014000007945 */ /* 0x000fe20003800200 */
[C---:B-----5:R-:W-:Y:S02]  /*0c50*/  ISETP.GE.U32.AND P0, PT, R2.reuse, UR4, PT ;  /* 0x0000000402007c0c */ /* 0x060fe4000bf06070 */
[----:B-123--:R-:W-:Y:S01]  /*0c60*/  I2FP.F32.S32 R5, UR5 ;  /* 0x0000000500057c45 */ /* 0x00efe20008201400 */
[----:B0-----:R-:W-:-:S10]  /*0c70*/  IMAD.WIDE.U32 R6, R2, 0x4, R6 ;  /* 0x0000000402067825 */ /* 0x001fd400078e0006 */
[----:B------:R-:W-:Y:S05]  /*0c80*/  @P0 BRA `(.L_x_101) ;  /* 0x00000000003c0947 */ /* 0x000fea0003800000 */
[----:B------:R-:W0:Y:S01]  /*0c90*/  LDS R0, [R3] ;  /* 0x0000000003007984 */ /* 0x000e220000000800 */
[----:B----4-:R-:W1:Y:S01]  /*0ca0*/  MUFU.RCP R4, R5 ;  /* 0x0000000500047308 */ /* 0x010e620000001000 */
[----:B------:R-:W-:Y:S01]  /*0cb0*/  BSSY.RECONVERGENT B1, `(.L_x_102) ;  /* 0x000000b000017945 */ /* 0x000fe20003800200 */
[----:B-1----:R-:W-:-:S04]  /*0cc0*/  FFMA R9, -R5, R4, 1 ;  /* 0x3f80000005097423 */ /* 0x002fc80000000104 */
[----:B------:R-:W-:Y:S02]  /*0cd0*/  FFMA R9, R4, R9, R4 ;  /* 0x0000000904097223 */ /* 0x000fe40000000004 */
[----:B0-----:R-:W0:Y:S02]  /*0ce0*/  FCHK P0, R0, R5 ;  /* 0x0000000500007302 */ /* 0x001e240000000000 */
[----:B------:R-:W-:-:S04]  /*0cf0*/  FFMA R4, R0, R9, RZ ;  /* 0x0000000900047223 */ /* 0x000fc800000000ff */
[----:B------:R-:W-:-:S04]  /*0d00*/  FFMA R8, -R5, R4, R0 ;  /* 0x0000000405087223 */ /* 0x000fc80000000100 */
[----:B------:R-:W-:Y:S01]  /*0d10*/  FFMA R9, R9, R8, R4 ;  /* 0x0000000809097223 */ /* 0x000fe20000000004 */
[----:B0-----:R-:W-:Y:S06]  /*0d20*/  @!P0 BRA `(.L_x_103) ;  /* 0x00000000000c8947 */ /* 0x001fec0003800000 */
[----:B------:R-:W-:-:S07]  /*0d30*/  MOV R4, 0xd50 ;  /* 0x00000d5000047802 */ /* 0x000fce0000000f00 */
[----:B------:R-:W-:Y:S05]  /*0d40*/  CALL.REL.NOINC `($__internal_3_$__cuda_sm3x_div_rn_noftz_f32_slowpath) ;  /* 0x0000000000647944 */ /* 0x000fea0003c00000 */
[----:B------:R-:W-:-:S07]  /*0d50*/  IMAD.MOV.U32 R9, RZ, RZ, R0 ;  /* 0x000000ffff097224 */ /* 0x000fce00078e0000 */
.L_x_103:
[----:B------:R-:W-:Y:S05]  /*0d60*/  BSYNC.RECONVERGENT B1 ;  /* 0x0000000000017941 */ /* 0x000fea0003800200 */
.L_x_102:
[----:B------:R0:W-:Y:S02]  /*0d70*/  STG.E desc[UR6][R6.64], R9 ;  /* 0x0000000906007986 */ /* 0x0001e4000c101906 */
.L_x_101:
[----:B------:R-:W-:Y:S05]  /*0d80*/  BSYNC.RECONVERGENT B0 ;  /* 0x0000000000007941 */ /* 0x000fea0003800200 */
.L_x_100:
[----:B------:R-:W1:Y:S01]  /*0d90*/  LDCU UR4, c[0x0][0x390] ;  /* 0x00007200ff0477ac */ /* 0x000e620008000800 */
[----:B------:R-:W-:-:S05]  /*0da0*/  VIADD R2, R2, 0x1 ;  /* 0x0000000102027836 */ /* 0x000fca0000000000 */
[----:B-1----:R-:W-:-:S13]  /*0db0*/  ISETP.GE.U32.AND P0, PT, R2, UR4, PT ;  /* 0x0000000402007c0c */ /* 0x002fda000bf06070 */
[----:B------:R-:W-:Y:S05]  /*0dc0*/  @P0 EXIT ;  /* 0x000000000000094d */ /* 0x000fea0003800000 */
[----:B------:R-:W1:Y:S01]  /*0dd0*/  LDS R2, [R3+0x80] ;  /* 0x0000800003027984 */ /* 0x000e620000000800 */
[----:B------:R-:W0:Y:S01]  /*0de0*/  MUFU.RCP R0, R5 ;  /* 0x0000000500007308 */ /* 0x000e220000001000 */
[----:B------:R-:W-:Y:S01]  /*0df0*/  BSSY.RECONVERGENT B0, `(.L_x_104) ;  /* 0x000000c000007945 */ /* 0x000fe20003800200 */
[----:B0-----:R-:W-:-:S04]  /*0e00*/  FFMA R9, -R5, R0, 1 ;  /* 0x3f80000005097423 */ /* 0x001fc80000000100 */
[----:B------:R-:W-:Y:S02]  /*0e10*/  FFMA R0, R0, R9, R0 ;  /* 0x0000000900007223 */ /* 0x000fe40000000000 */
[----:B-1----:R-:W0:Y:S02]  /*0e20*/  FCHK P0, R2, R5 ;  /* 0x0000000502007302 */ /* 0x002e240000000000 */
[----:B------:R-:W-:-:S04]  /*0e30*/  FFMA R9, R0, R2, RZ ;  /* 0x0000000200097223 */ /* 0x000fc800000000ff */
[----:B----4-:R-:W-:-:S04]  /*0e40*/  FFMA R4, -R5, R9, R2 ;  /* 0x0000000905047223 */ /* 0x010fc80000000102 */
[----:B------:R-:W-:Y:S01]  /*0e50*/  FFMA R9, R0, R4, R9 ;  /* 0x0000000400097223 */ /* 0x000fe20000000009 */
[----:B0-----:R-:W-:Y:S06]  /*0e60*/  @!P0 BRA `(.L_x_105) ;  /* 0x0000000000108947 */ /* 0x001fec0003800000 */
[----:B------:R-:W-:Y:S02]  /*0e70*/  MOV R0, R2 ;  /* 0x0000000200007202 */ /* 0x000fe40000000f00 */
[----:B------:R-:W-:-:S07]  /*0e80*/  MOV R4, 0xea0 ;  /* 0x00000ea000047802 */ /* 0x000fce0000000f00 */
[----:B------:R-:W-:Y:S05]  /*0e90*/  CALL.REL.NOINC `($__internal_3_$__cuda_sm3x_div_rn_noftz_f32_slowpath) ;  /* 0x0000000000107944 */ /* 0x000fea0003c00000 */
[----:B------:R-:W-:-:S07]  /*0ea0*/  IMAD.MOV.U32 R9, RZ, RZ, R0 ;  /* 0x000000ffff097224 */ /* 0x000fce00078e0000 */
.L_x_105:
[----:B------:R-:W-:Y:S05]  /*0eb0*/  BSYNC.RECONVERGENT B0 ;  /* 0x0000000000007941 */ /* 0x000fea0003800200 */
.L_x_104:
[----:B------:R-:W-:Y:S01]  /*0ec0*/  STG.E desc[UR6][R6.64+0x4], R9 ;  /* 0x0000040906007986 */ /* 0x000fe2000c101906 */
[----:B------:R-:W-:Y:S05]  /*0ed0*/  EXIT ;  /* 0x000000000000794d */ /* 0x000fea0003800000 */
        .weak           $__internal_3_$__cuda_sm3x_div_rn_noftz_f32_slowpath
        .type           $__internal_3_$__cuda_sm3x_div_rn_noftz_f32_slowpath,@function
        .size           $__internal_3_$__cuda_sm3x_div_rn_noftz_f32_slowpath,(.L_x_161 - $__internal_3_$__cuda_sm3x_div_rn_noftz_f32_slowpath)
$__internal_3_$__cuda_sm3x_div_rn_noftz_f32_slowpath:
[--C-:B------:R-:W-:Y:S01]  /*0ee0*/  SHF.R.U32.HI R9, RZ, 0x17, R5.reuse ;  /* 0x00000017ff097819 */ /* 0x100fe20000011605 */
[----:B------:R-:W-:Y:S01]  /*0ef0*/  BSSY.RECONVERGENT B2, `(.L_x_106) ;  /* 0x0000063000027945 */ /* 0x000fe20003800200 */
[----:B------:R-:W-:Y:S02]  /*0f00*/  SHF.R.U32.HI R8, RZ, 0x17, R0 ;  /* 0x00000017ff087819 */ /* 0x000fe40000011600 */
[----:B------:R-:W-:Y:S01]  /*0f10*/  LOP3.LUT R14, R9, 0xff, RZ, 0xc0, !PT ;  /* 0x000000ff090e7812 */ /* 0x000fe200078ec0ff */
[----:B------:R-:W-:Y:S01]  /*0f20*/  IMAD.MOV.U32 R9, RZ, RZ, R5 ;  /* 0x000000ffff097224 */ /* 0x000fe200078e0005 */
[----:B------:R-:W-:-:S03]  /*0f30*/  LOP3.LUT R12, R8, 0xff, RZ, 0xc0, !PT ;  /* 0x000000ff080c7812 */ /* 0x000fc600078ec0ff */
[----:B------:R-:W-:Y:S01]  /*0f40*/  VIADD R11, R14, 0xffffffff ;  /* 0xffffffff0e0b7836 */ /* 0x000fe20000000000 */
[----:B------:R-:W-:-:S04]  /*0f50*/  IADD3 R10, PT, PT, R12, -0x1, RZ ;  /* 0xffffffff0c0a7810 */ /* 0x000fc80007ffe0ff */
[----:B------:R-:W-:-:S04]  /*0f60*/  ISETP.GT.U32.AND P0, PT, R11, 0xfd, PT ;  /* 0x000000fd0b00780c */ /* 0x000fc80003f04070 */
[----:B------:R-:W-:-:S13]  /*0f70*/  ISETP.GT.U32.OR P0, PT, R10, 0xfd, P0 ;  /* 0x000000fd0a00780c */ /* 0x000fda0000704470 */
[----:B------:R-:W-:Y:S01]  /*0f80*/  @!P0 IMAD.MOV.U32 R8, RZ, RZ, RZ ;  /* 0x000000ffff088224 */ /* 0x000fe200078e00ff */
[----:B------:R-:W-:Y:S06]  /*0f90*/  @!P0 BRA `(.L_x_107) ;  /* 0x00000000005c8947 */ /* 0x000fec0003800000 */
[----:B------:R-:W-:Y:S02]  /*0fa0*/  FSETP.GTU.FTZ.AND P0, PT, |R0|, +INF , PT ;  /* 0x7f8000000000780b */ /* 0x000fe40003f1c200 */
[----:B------:R-:W-:-:S04]  /*0fb0*/  FSETP.GTU.FTZ.AND P1, PT, |R5|, +INF , PT ;  /* 0x7f8000000500780b */ /* 0x000fc80003f3c200 */
        /* <DEDUP_REMOVED lines=19> */
[----:B------:R-:W-:Y:S01]  /*10f0*/  @!P1 FFMA R9, R5, 1.84467440737095516160e+19, RZ ;  /* 0x5f80000005099823 */ /* 0x000fe200000000ff */
[----:B------:R-:W-:-:S07]  /*1100*/  @!P1 VIADD R8, R8, 0x40 ;  /* 0x0000004008089836 */ /* 0x000fce0000000000 */
.L_x_107:
[----:B------:R-:W-:Y:S01]  /*1110*/  LEA R10, R14, 0xc0800000, 0x17 ;  /* 0xc08000000e0a7811 */ /* 0x000fe200078eb8ff */
[----:B------:R-:W-:Y:S03]  /*1120*/  BSSY.RECONVERGENT B3, `(.L_x_112) ;  /* 0x0000036000037945 */ /* 0x000fe60003800200 */
[----:B------:R-:W-:Y:S01]  /*1130*/  IADD3 R10, PT, PT, -R10, R9, RZ ;  /* 0x000000090a0a7210 */ /* 0x000fe20007ffe1ff */
[----:B------:R-:W-:-:S03]  /*1140*/  VIADD R9, R12, 0xffffff81 ;  /* 0xffffff810c097836 */ /* 0x000fc60000000000 */
[----:B------:R-:W0:Y:S01]  /*1150*/  MUFU.RCP R11, R10 ;  /* 0x0000000a000b7308 */ /* 0x000e220000001000 */
[----:B------:R-:W-:Y:S01]  /*1160*/  FADD.FTZ R13, -R10, -RZ ;  /* 0x800000ff0a0d7221 */ /* 0x000fe20000010100 */
[----:B------:R-:W-:-:S03]  /*1170*/  IMAD R0, R9, -0x800000, R0 ;  /* 0xff80000009007824 */ /* 0x000fc600078e0200 */
[----:B0-----:R-:W-:-:S04]  /*1180*/  FFMA R12, R11, R13, 1 ;  /* 0x3f8000000b0c7423 */ /* 0x001fc8000000000d */
[----:B------:R-:W-:-:S04]  /*1190*/  FFMA R16, R11, R12, R11 ;  /* 0x0000000c0b107223 */ /* 0x000fc8000000000b */
[----:B------:R-:W-:-:S04]  /*11a0*/  FFMA R11, R0, R16, RZ ;  /* 0x00000010000b7223 */ /* 0x000fc800000000ff */
[----:B------:R-:W-:-:S04]  /*11b0*/  FFMA R12, R13, R11, R0 ;  /* 0x0000000b0d0c7223 */ /* 0x000fc80000000000 */
[----:B------:R-:W-:Y:S01]  /*11c0*/  FFMA R15, R16, R12, R11 ;  /* 0x0000000c100f7223 */ /* 0x000fe2000000000b */
[----:B------:R-:W-:-:S03]  /*11d0*/  IADD3 R11, PT, PT, R9, 0x7f, -R14 ;  /* 0x0000007f090b7810 */ /* 0x000fc60007ffe80e */
[----:B------:R-:W-:Y:S01]  /*11e0*/  FFMA R12, R13, R15, R0 ;  /* 0x0000000f0d0c7223 */ /* 0x000fe20000000000 */
[----:B------:R-:W-:-:S03]  /*11f0*/  IADD3 R11, PT, PT, R11, R8, RZ ;  /* 0x000000080b0b7210 */ /* 0x000fc60007ffe0ff */
[----:B------:R-:W-:-:S05]  /*1200*/  FFMA R0, R16, R12, R15 ;  /* 0x0000000c10007223 */ /* 0x000fca000000000f */
[----:B------:R-:W-:-:S04]  /*1210*/  SHF.R.U32.HI R9, RZ, 0x17, R0 ;  /* 0x00000017ff097819 */ /* 0x000fc80000011600 */
[----:B------:R-:W-:-:S05]  /*1220*/  LOP3.LUT R9, R9, 0xff, RZ, 0xc0, !PT ;  /* 0x000000ff09097812 */ /* 0x000fca00078ec0ff */
[----:B------:R-:W-:-:S05]  /*1230*/  IMAD.IADD R13, R9, 0x1, R11 ;  /* 0x00000001090d7824 */ /* 0x000fca00078e020b */
[----:B------:R-:W-:-:S04]  /*1240*/  IADD3 R8, PT, PT, R13, -0x1, RZ ;  /* 0xffffffff0d087810 */ /* 0x000fc80007ffe0ff */
        /* <DEDUP_REMOVED lines=10> */
[C---:B------:R-:W-:Y:S02]  /*12f0*/  VIADD R11, R13.reuse, 0x20 ;  /* 0x000000200d0b7836 */ /* 0x040fe40000000000 */
[-CC-:B------:R-:W-:Y:S01]  /*1300*/  FFMA.RM R9, R16, R12.reuse, R15.reuse ;  /* 0x0000000c10097223 */ /* 0x180fe2000000400f */
[C---:B------:R-:W-:Y:S02]  /*1310*/  ISETP.NE.AND P2, PT, R13.reuse, RZ, PT ;  /* 0x000000ff0d00720c */ /* 0x040fe40003f45270 */
[----:B------:R-:W-:Y:S01]  /*1320*/  LOP3.LUT R10, R8, 0x7fffff, RZ, 0xc0, !PT ;  /* 0x007fffff080a7812 */ /* 0x000fe200078ec0ff */
[----:B------:R-:W-:Y:S01]  /*1330*/  FFMA.RP R8, R16, R12, R15 ;  /* 0x0000000c10087223 */ /* 0x000fe2000000800f */
[----:B------:R-:W-:Y:S02]  /*1340*/  ISETP.NE.AND P1, PT, R13, RZ, PT ;  /* 0x000000ff0d00720c */ /* 0x000fe40003f25270 */
        /* <DEDUP_REMOVED lines=15> */
.L_x_114:
[----:B------:R-:W-:-:S04]  /*1440*/  LOP3.LUT R0, R0, 0x80000000, RZ, 0xc0, !PT ;  /* 0x8000000000007812 */ /* 0x000fc800078ec0ff */
[----:B------:R-:W-:Y:S01]  /*1450*/  LOP3.LUT R0, R0, 0x7f800000, RZ, 0xfc, !PT ;  /* 0x7f80000000007812 */ /* 0x000fe200078efcff */
[----:B------:R-:W-:Y:S06]  /*1460*/  BRA `(.L_x_115) ;  /* 0x0000000000047947 */ /* 0x000fec0003800000 */
.L_x_113:
[----:B------:R-:W-:-:S07]  /*1470*/  LEA R0, R11, R0, 0x17 ;  /* 0x000000000b007211 */ /* 0x000fce00078eb8ff */
.L_x_115:
[----:B------:R-:W-:Y:S05]  /*1480*/  BSYNC.RECONVERGENT B3 ;  /* 0x0000000000037941 */ /* 0x000fea0003800200 */
.L_x_112:
[----:B------:R-:W-:Y:S05]  /*1490*/  BRA `(.L_x_116) ;  /* 0x0000000000207947 */ /* 0x000fea0003800000 */
.L_x_111:
[----:B------:R-:W-:-:S04]  /*14a0*/  LOP3.LUT R0, R9, 0x80000000, R0, 0x48, !PT ;  /* 0x8000000009007812 */ /* 0x000fc800078e4800 */
[----:B------:R-:W-:Y:S01]  /*14b0*/  LOP3.LUT R0, R0, 0x7f800000, RZ, 0xfc, !PT ;  /* 0x7f80000000007812 */ /* 0x000fe200078efcff */
[----:B------:R-:W-:Y:S06]  /*14c0*/  BRA `(.L_x_116) ;  /* 0x0000000000147947 */ /* 0x000fec0003800000 */
.L_x_110:
[----:B------:R-:W-:Y:S01]  /*14d0*/  LOP3.LUT R0, R9, 0x80000000, R0, 0x48, !PT ;  /* 0x8000000009007812 */ /* 0x000fe200078e4800 */
[----:B------:R-:W-:Y:S06]  /*14e0*/  BRA `(.L_x_116) ;  /* 0x00000000000c7947 */ /* 0x000fec0003800000 */
.L_x_109:
[----:B------:R-:W0:Y:S01]  /*14f0*/  MUFU.RSQ R0, -QNAN ;  /* 0xffc0000000007908 */ /* 0x000e220000001400 */
[----:B------:R-:W-:Y:S05]  /*1500*/  BRA `(.L_x_116) ;  /* 0x0000000000047947 */ /* 0x000fea0003800000 */
.L_x_108:
[----:B------:R-:W-:-:S07]  /*1510*/  FADD.FTZ R0, R0, R5 ;  /* 0x0000000500007221 */ /* 0x000fce0000010000 */
.L_x_116:
[----:B------:R-:W-:Y:S05]  /*1520*/  BSYNC.RECONVERGENT B2 ;  /* 0x0000000000027941 */ /* 0x000fea0003800200 */
.L_x_106:
[----:B------:R-:W-:Y:S02]  /*1530*/  HFMA2 R9, -RZ, RZ, 0, 0 ;  /* 0x00000000ff097431 */ /* 0x000fe400000001ff */
[----:B------:R-:W-:-:S04]  /*1540*/  IMAD.MOV.U32 R8, RZ, RZ, R4 ;  /* 0x000000ffff087224 */ /* 0x000fc800078e0004 */
[----:B0-----:R-:W-:Y:S05]  /*1550*/  RET.REL.NODEC R8 `(_Z23_hhlpLinearBackwardBiasILj32ELj64ELj2EfEvPKT2_PS0_ii) ;  /* 0xffffffe808a87950 */ /* 0x001fea0003c3ffff */
.L_x_117:
        /* <DEDUP_REMOVED lines=10> */
.L_x_161:


//--------------------- .text._Z18_hhlpLinearForwardILj32ELj32E6__halfEvPKT1_S3_S3_PS1_iii --------------------------
	.section	.text._Z18_hhlpLinearForwardILj32ELj32E6__halfEvPKT1_S3_S3_PS1_iii,"ax",@progbits
	.align	128
        .global         _Z18_hhlpLinearForwardILj32ELj32E6__halfEvPKT1_S3_S3_PS1_iii
        .type           _Z18_hhlpLinearForwardILj32ELj32E6__halfEvPKT1_S3_S3_PS1_iii,@function
        .size           _Z18_hhlpLinearForwardILj32ELj32E6__halfEvPKT1_S3_S3_PS1_iii,(.L_x_171 - _Z18_hhlpLinearForwardILj32ELj32E6__halfEvPKT1_S3_S3_PS1_iii)
        .other          _Z18_hhlpLinearForwardILj32ELj32E6__halfEvPKT1_S3_S3_PS1_iii,@"STO_CUDA_ENTRY STV_DEFAULT"
_Z18_hhlpLinearForwardILj32ELj32E6__halfEvPKT1_S3_S3_PS1_iii:
.text._Z18_hhlpLinearForwardILj32ELj32E6__halfEvPKT1_S3_S3_PS1_iii:
[----:B------:R-:W-:Y:S01]  /*0000*/  LDC R1, c[0x0][0x37c] ;  /* 0x0000df00ff017b82 */ /* 0x000fe20000000800 */
[----:B------:R-:W0:Y:S01]  /*0010*/  S2R R0, SR_CTAID.Y ;  /* 0x0000000000007919 */ /* 0x000e220000002600 */
[----:B------:R-:W1:Y:S01]  /*0020*/  LDCU UR4, c[0x0][0x3a8] ;  /* 0x00007500ff0477ac */ /* 0x000e620008000800 */
[----:B------:R-:W0:Y:S02]  /*0030*/  S2R R3, SR_TID.Y ;  /* 0x0000000000037919 */ /* 0x000e240000002200 */
[----:B0-----:R-:W-:-:S05]  /*0040*/  IMAD R0, R0, 0x20, R3 ;  /* 0x0000002000007824 */ /* 0x001fca00078e0203 */
[----:B-1----:R-:W-:-:S13]  /*0050*/  ISETP.GE.AND P0, PT, R0, UR4, PT ;  /* 0x0000000400007c0c */ /* 0x002fda000bf06270 */
[----:B------:R-:W-:Y:S05]  /*0060*/  @P0 EXIT ;  /* 0x000000000000094d */ /* 0x000fea0003800000 */
[----:B------:R-:W0:Y:S01]  /*0070*/  S2UR UR5, SR_CgaCtaId ;  /* 0x00000000000579c3 */ /* 0x000e220000008800 */
[----:B------:R-:W1:Y:S01]  /*0080*/  S2R R2, SR_TID.X ;  /* 0x0000000000027919 */ /* 0x000e620000002100 */
[----:B------:R-:W-:Y:S01]  /*0090*/  UMOV UR4, 0x400 ;  /* 0x0000040000047882 */ /* 0x000fe20000000000 */
[----:B------:R-:W1:Y:S01]  /*00a0*/  LDCU UR6, c[0x0][0x3a0] ;  /* 0x00007400ff0677ac */ /* 0x000e620008000800 */
[----:B------:R-:W-:Y:S01]  /*00b0*/  BSSY.RECONVERGENT B0, `(.L_x_118) ;  /* 0x00001b7000007945 */ /* 0x000fe20003800200 */
[----:B------:R-:W2:Y:S01]  /*00c0*/  S2R R5, SR_CTAID.X ;  /* 0x0000000000057919 */ /* 0x000ea20000002500 */
[----:B------:R-:W3:Y:S01]  /*00d0*/  LDCU.64 UR8, c[0x0][0x380] ;  /* 0x00007000ff0877ac */ /* 0x000ee20008000a00 */
[----:B------:R-:W4:Y:S01]  /*00e0*/  LDCU.64 UR10, c[0x0][0x390] ;  /* 0x00007200ff0a77ac */ /* 0x000f220008000a00 */
[----:B0-----:R-:W-:-:S06]  /*00f0*/  ULEA UR4, UR5, UR4, 0x18 ;  /* 0x0000000405047291 */ /* 0x001fcc000f8ec0ff */
[----:B------:R-:W-:Y:S02]  /*0100*/  LEA R3, R3, UR4, 0x6 ;  /* 0x0000000403037c11 */ /* 0x000fe4000f8e30ff */
[----:B-1----:R-:W-:-:S03]  /*0110*/  ISETP.GE.AND P0, PT, R2, UR6, PT ;  /* 0x0000000602007c0c */ /* 0x002fc6000bf06270 */
[----:B------:R-:W-:Y:S01]  /*0120*/  IMAD R4, R2, 0x2, R3 ;  /* 0x0000000202047824 */ /* 0x000fe200078e0203 */
[----:B------:R-:W0:Y:S04]  /*0130*/  LDCU.64 UR4, c[0x0][0x358] ;  /* 0x00006b00ff0477ac */ /* 0x000e280008000a00 */
[----:B------:R1:W-:Y:S05]  /*0140*/  STS.U16 [R4], RZ ;  /* 0x000000ff04007388 */ /* 0x0003ea0000000400 */
[----:B--234-:R-:W-:Y:S05]  /*0150*/  @P0 BRA `(.L_x_119) ;  /* 0x0000001800b00947 */ /* 0x01cfea0003800000 */
[----:B------:R-:W-:Y:S01]  /*0160*/  LOP3.LUT R6, RZ, R2, RZ, 0x33, !PT ;  /* 0x00000002ff067212 */ /* 0x000fe200078e33ff */
[----:B------:R-:W-:Y:S01]  /*0170*/  BSSY.RECONVERGENT B1, `(.L_x_120) ;  /* 0x00000e4000017945 */ /* 0x000fe20003800200 */
[----:B------:R-:W-:Y:S01]  /*0180*/  IMAD R7, R5, UR6, RZ ;  /* 0x0000000605077c24 */ /* 0x000fe2000f8e02ff */
[----:B------:R-:W-:Y:S01]  /*0190*/  PRMT R24, RZ, 0x7610, R24 ;  /* 0x00007610ff187816 */ /* 0x000fe20000000018 */
[----:B------:R-:W-:Y:S02]  /*01a0*/  IMAD.MOV.U32 R18, RZ, RZ, R2 ;  /* 0x000000ffff127224 */ /* 0x000fe400078e0002 */
[----:B------:R-:W-:Y:S02]  /*01b0*/  VIADD R8, R6, UR6 ;  /* 0x0000000606087c36 */ /* 0x000fe40008000000 */
[----:B------:R-:W-:-:S03]  /*01c0*/  IMAD R6, R0, UR6, RZ ;  /* 0x0000000600067c24 */ /* 0x000fc6000f8e02ff */
[C---:B------:R-:W-:Y:S02]  /*01d0*/  ISETP.GE.U32.AND P0, PT, R8.reuse, 0x1e0, PT ;  /* 0x000001e00800780c */ /* 0x040fe40003f06070 */
[----:B------:R-:W-:Y:S02]  /*01e0*/  LEA.HI R8, R8, 0x1, RZ, 0x1b ;  /* 0x0000000108087811 */ /* 0x000fe400078fd8ff */
[----:B------:R-:W-:Y:S02]  /*01f0*/  SHF.R.S32.HI R10, RZ, 0x1f, R6 ;  /* 0x0000001fff0a7819 */ /* 0x000fe40000011406 */
[----:B------:R-:W-:-:S07]  /*0200*/  LOP3.LUT R11, R8, 0xf, RZ, 0xc0, !PT ;  /* 0x0000000f080b7812 */ /* 0x000fce00078ec0ff */
[----:B------:R-:W-:Y:S05]  /*0210*/  @!P0 BRA `(.L_x_121) ;  /* 0x0000000c00648947 */ /* 0x000fea0003800000 */
[----:B------:R-:W-:Y:S01]  /*0220*/  LOP3.LUT R9, R8, 0xffffff0, RZ, 0xc0, !PT ;  /* 0x0ffffff008097812 */ /* 0x000fe200078ec0ff */
[----:B------:R-:W-:Y:S01]  /*0230*/  BSSY.RECONVERGENT B2, `(.L_x_122) ;  /* 0x00000d6000027945 */ /* 0x000fe20003800200 */
[----:B------:R-:W-:-:S03]  /*0240*/  VIADD R18, R2, 0x100 ;  /* 0x0000010002127836 */ /* 0x000fc60000000000 */
[----:B------:R-:W-:-:S07]  /*0250*/  IMAD.MOV R9, RZ, RZ, -R9 ;  /* 0x000000ffff097224 */ /* 0x000fce00078e0a09 */
.L_x_123:
[----:B------:R-:W-:-:S05]  /*0260*/  VIADD R12, R18, 0xffffff00 ;  /* 0xffffff00120c7836 */ /* 0x000fca0000000000 */
[----:B------:R-:W-:Y:S02]  /*0270*/  SHF.R.S32.HI R13, RZ, 0x1f, R12 ;  /* 0x0000001fff0d7819 */ /* 0x000fe4000001140c */
[-C--:B------:R-:W-:Y:S02]  /*0280*/  IADD3 R15, P0, PT, R7, R12.reuse, RZ ;  /* 0x0000000c070f7210 */ /* 0x080fe40007f1e0ff */
[----:B------:R-:W-:-:S03]  /*0290*/  IADD3 R16, P1, PT, R6, R12, RZ ;  /* 0x0000000c06107210 */ /* 0x000fc60007f3e0ff */
[--C-:B------:R-:W-:Y:S01]  /*02a0*/  IMAD.X R20, RZ, RZ, R13.reuse, P0 ;  /* 0x000000ffff147224 */ /* 0x100fe200000e060d */
[C---:B------:R-:W-:Y:S01]  /*02b0*/  LEA R14, P0, R15.reuse, UR8, 0x1 ;  /* 0x000000080f0e7c11 */ /* 0x040fe2000f8008ff */
[----:B------:R-:W-:Y:S01]  /*02c0*/  IMAD.X R13, R10, 0x1, R13, P1 ;  /* 0x000000010a0d7824 */ /* 0x000fe200008e060d */
[C---:B------:R-:W-:Y:S02]  /*02d0*/  LEA R12, P1, R16.reuse, UR10, 0x1 ;  /* 0x0000000a100c7c11 */ /* 0x040fe4000f8208ff */
[----:B------:R-:W-:Y:S02]  /*02e0*/  LEA.HI.X R15, R15, UR9, R20, 0x1, P0 ;  /* 0x000000090f0f7c11 */ /* 0x000fe400080f0c14 */
[----:B------:R-:W-:-:S03]  /*02f0*/  LEA.HI.X R13, R16, UR11, R13, 0x1, P1 ;  /* 0x0000000b100d7c11 */ /* 0x000fc600088f0c0d */
[----:B0-----:R0:W2:Y:S04]  /*0300*/  LDG.E.U16 R27, desc[UR4][R14.64] ;  /* 0x000000040e1b7981 */ /* 0x0010a8000c1e1500 */
[----:B------:R3:W2:Y:S01]  /*0310*/  LDG.E.U16 R25, desc[UR4][R12.64] ;  /* 0x000000040c197981 */ /* 0x0006a2000c1e1500 */
[C---:B------:R-:W-:Y:S02]  /*0320*/  VIADD R21, R18.reuse, 0xffffff20 ;  /* 0xffffff2012157836 */ /* 0x040fe40000000000 */
[----:B------:R-:W-:-:S03]  /*0330*/  VIADD R22, R18, 0xffffff40 ;  /* 0xffffff4012167836 */ /* 0x000fc60000000000 */
[----:B------:R-:W-:Y:S02]  /*0340*/  SHF.R.S32.HI R29, RZ, 0x1f, R21 ;  /* 0x0000001fff1d7819 */ /* 0x000fe40000011415 */
[-C--:B------:R-:W-:Y:S02]  /*0350*/  IADD3 R17, P0, PT, R7, R21.reuse, RZ ;  /* 0x0000001507117210 */ /* 0x080fe40007f1e0ff */
[----:B------:R-:W-:Y:S02]  /*0360*/  IADD3 R21, P1, PT, R6, R21, RZ ;  /* 0x0000001506157210 */ /* 0x000fe40007f3e0ff */
[----:B------:R-:W-:Y:S01]  /*0370*/  SHF.R.S32.HI R19, RZ, 0x1f, R22 ;  /* 0x0000001fff137819 */ /* 0x000fe20000011416 */
[--C-:B------:R-:W-:Y:S01]  /*0380*/  IMAD.X R20, RZ, RZ, R29.reuse, P0 ;  /* 0x000000ffff147224 */ /* 0x100fe200000e061d */
[----:B------:R-:W-:Y:S01]  /*0390*/  LEA R16, P0, R17, UR8, 0x1 ;  /* 0x0000000811107c11 */ /* 0x000fe2000f8008ff */
[----:B0-----:R-:W-:Y:S01]  /*03a0*/  IMAD.X R14, R10, 0x1, R29, P1 ;  /* 0x000000010a0e7824 */ /* 0x001fe200008e061d */
[----:B------:R-:W-:-:S02]  /*03b0*/  IADD3 R23, P2, PT, R7, R22, RZ ;  /* 0x0000001607177210 */ /* 0x000fc40007f5e0ff */
[----:B------:R-:W-:Y:S02]  /*03c0*/  LEA.HI.X R17, R17, UR9, R20, 0x1, P0 ;  /* 0x0000000911117c11 */ /* 0x000fe400080f0c14 */
[----:B------:R-:W-:Y:S01]  /*03d0*/  LEA R28, P0, R21, UR10, 0x1 ;  /* 0x0000000a151c7c11 */ /* 0x000fe2000f8008ff */
[----:B---3--:R-:W-:Y:S01]  /*03e0*/  IMAD.X R12, RZ, RZ, R19, P2 ;  /* 0x000000ffff0c7224 */ /* 0x008fe200010e0613 */
[----:B------:R-:W-:Y:S01]  /*03f0*/  LEA R20, P1, R23, UR8, 0x1 ;  /* 0x0000000817147c11 */ /* 0x000fe2000f8208ff */
[----:B------:R-:W-:Y:S01]  /*0400*/  VIADD R15, R18, 0xffffff60 ;  /* 0xffffff60120f7836 */ /* 0x000fe20000000000 */
[----:B------:R-:W-:Y:S02]  /*0410*/  LEA.HI.X R29, R21, UR11, R14, 0x1, P0 ;  /* 0x0000000b151d7c11 */ /* 0x000fe400080f0c0e */
[----:B------:R-:W-:Y:S02]  /*0420*/  IADD3 R13, P0, PT, R6, R22, RZ ;  /* 0x00000016060d7210 */ /* 0x000fe40007f1e0ff */
[----:B------:R-:W-:Y:S01]  /*0430*/  LEA.HI.X R21, R23, UR9, R12, 0x1, P1 ;  /* 0x0000000917157c11 */ /* 0x000fe200088f0c0c */
[----:B------:R0:W3:Y:S01]  /*0440*/  LDG.E.U16 R22, desc[UR4][R16.64] ;  /* 0x0000000410167981 */ /* 0x0000e2000c1e1500 */
[----:B------:R-:W-:Y:S01]  /*0450*/  SHF.R.S32.HI R26, RZ, 0x1f, R15 ;  /* 0x0000001fff1a7819 */ /* 0x000fe2000001140f */
[----:B------:R-:W-:Y:S01]  /*0460*/  IMAD.X R14, R10, 0x1, R19, P0 ;  /* 0x000000010a0e7824 */ /* 0x000fe200000e0613 */
[----:B------:R-:W-:Y:S01]  /*0470*/  LEA R12, P0, R13, UR10, 0x1 ;  /* 0x0000000a0d0c7c11 */ /* 0x000fe2000f8008ff */
[----:B------:R4:W5:Y:S01]  /*0480*/  LDG.E.U16 R23, desc[UR4][R20.64] ;  /* 0x0000000414177981 */ /* 0x000962000c1e1500 */
[----:B0-----:R-:W-:-:S03]  /*0490*/  IADD3 R16, P1, PT, R7, R15, RZ ;  /* 0x0000000f07107210 */ /* 0x001fc60007f3e0ff */
[----:B------:R-:W3:Y:S01]  /*04a0*/  LDG.E.U16 R19, desc[UR4][R28.64] ;  /* 0x000000041c137981 */ /* 0x000ee2000c1e1500 */
[----:B------:R-:W-:Y:S01]  /*04b0*/  LEA.HI.X R13, R13, UR11, R14, 0x1, P0 ;  /* 0x0000000b0d0d7c11 */ /* 0x000fe200080f0c0e */
[----:B----4-:R-:W-:Y:S01]  /*04c0*/  IMAD.X R21, RZ, RZ, R26, P1 ;  /* 0x000000ffff157224 */ /* 0x010fe200008e061a */
[----:B------:R-:W-:Y:S02]  /*04d0*/  IADD3 R17, P1, PT, R6, R15, RZ ;  /* 0x0000000f06117210 */ /* 0x000fe40007f3e0ff */
[----:B------:R-:W-:-:S03]  /*04e0*/  LEA R14, P0, R16, UR8, 0x1 ;  /* 0x00000008100e7c11 */ /* 0x000fc6000f8008ff */
[----:B------:R-:W-:Y:S01]  /*04f0*/  IMAD.X R20, R10, 0x1, R26, P1 ;  /* 0x000000010a147824 */ /* 0x000fe200008e061a */
[----:B------:R-:W-:Y:S01]  /*0500*/  LEA.HI.X R15, R16, UR9, R21, 0x1, P0 ;  /* 0x00000009100f7c11 */ /* 0x000fe200080f0c15 */
[----:B------:R0:W5:Y:S01]  /*0510*/  LDG.E.U16 R26, desc[UR4][R12.64] ;  /* 0x000000040c1a7981 */ /* 0x000162000c1e1500 */
[----:B------:R-:W-:-:S03]  /*0520*/  LEA R16, P0, R17, UR10, 0x1 ;  /* 0x0000000a11107c11 */ /* 0x000fc6000f8008ff */
[----:B------:R4:W5:Y:S01]  /*0530*/  LDG.E.U16 R29, desc[UR4][R14.64] ;  /* 0x000000040e1d7981 */ /* 0x000962000c1e1500 */
[----:B------:R-:W-:Y:S01]  /*0540*/  LEA.HI.X R17, R17, UR11, R20, 0x1, P0 ;  /* 0x0000000b11117c11 */ /* 0x000fe200080f0c14 */
[----:B0-----:R-:W-:-:S04]  /*0550*/  VIADD R13, R18, 0xffffff80 ;  /* 0xffffff80120d7836 */ /* 0x001fc80000000000 */
[----:B------:R0:W5:Y:S01]  /*0560*/  LDG.E.U16 R28, desc[UR4][R16.64] ;  /* 0x00000004101c7981 */ /* 0x000162000c1e1500 */
[----:B----4-:R-:W-:Y:S02]  /*0570*/  SHF.R.S32.HI R15, RZ, 0x1f, R13 ;  /* 0x0000001fff0f7819 */ /* 0x010fe4000001140d */
[-C--:B------:R-:W-:Y:S02]  /*0580*/  IADD3 R21, P0, PT, R7, R13.reuse, RZ ;  /* 0x0000000d07157210 */ /* 0x080fe40007f1e0ff */
[----:B------:R-:W-:-:S03]  /*0590*/  IADD3 R13, P1, PT, R6, R13, RZ ;  /* 0x0000000d060d7210 */ /* 0x000fc60007f3e0ff */
[--C-:B------:R-:W-:Y:S01]  /*05a0*/  IMAD.X R12, RZ, RZ, R15.reuse, P0 ;  /* 0x000000ffff0c7224 */ /* 0x100fe200000e060f */
[----:B------:R-:W-:Y:S01]  /*05b0*/  LEA R20, P0, R21, UR8, 0x1 ;  /* 0x0000000815147c11 */ /* 0x000fe2000f8008ff */
[----:B------:R-:W-:-:S03]  /*05c0*/  IMAD.X R14, R10, 0x1, R15, P1 ;  /* 0x000000010a0e7824 */ /* 0x000fc600008e060f */
[----:B------:R-:W-:Y:S02]  /*05d0*/  LEA.HI.X R21, R21, UR9, R12, 0x1, P0 ;  /* 0x0000000915157c11 */ /* 0x000fe400080f0c0c */
[----:B------:R-:W-:-:S04]  /*05e0*/  LEA R12, P0, R13, UR10, 0x1 ;  /* 0x0000000a0d0c7c11 */ /* 0x000fc8000f8008ff */
[----:B------:R-:W-:Y:S01]  /*05f0*/  LEA.HI.X R13, R13, UR11, R14, 0x1, P0 ;  /* 0x0000000b0d0d7c11 */ /* 0x000fe200080f0c0e */
[----:B------:R-:W4:Y:S01]  /*0600*/  LDG.E.U16 R21, desc[UR4][R20.64] ;  /* 0x0000000414157981 */ /* 0x000f22000c1e1500 */
[----:B------:R-:W-:-:S03]  /*0610*/  VIADD R15, R18, 0xffffffa0 ;  /* 0xffffffa0120f7836 */ /* 0x000fc60000000000 */
[----:B------:R1:W4:Y:S02]  /*0620*/  LDG.E.U16 R20, desc[UR4][R12.64] ;  /* 0x000000040c147981 */ /* 0x000324000c1e1500 */
[-C--:B------:R-:W-:Y:S01]  /*0630*/  IADD3 R14, P0, PT, R7, R15.reuse, RZ ;  /* 0x0000000f070e7210 */ /* 0x080fe20007f1e0ff */
[----:B--2---:R-:W-:Y:S01]  /*0640*/  HFMA2 R25, R27.H0_H0, R25.H0_H0, R24.H0_H0 ;  /* 0x200000191b197231 */ /* 0x004fe20000040818 */
[----:B------:R-:W-:Y:S02]  /*0650*/  SHF.R.S32.HI R27, RZ, 0x1f, R15 ;  /* 0x0000001fff1b7819 */ /* 0x000fe4000001140f */
[----:B------:R-:W-:-:S03]  /*0660*/  IADD3 R15, P1, PT, R6, R15, RZ ;  /* 0x0000000f060f7210 */ /* 0x000fc60007f3e0ff */
[--C-:B0-----:R-:W-:Y:S01]  /*0670*/  IMAD.X R17, RZ, RZ, R27.reuse, P0 ;  /* 0x000000ffff117224 */ /* 0x101fe200000e061b */
[----:B------:R-:W-:Y:S01]  /*0680*/  LEA R16, P0, R14, UR8, 0x1 ;  /* 0x000000080e107c11 */ /* 0x000fe2000f8008ff */
[----:B------:R-:W-:-:S03]  /*0690*/  IMAD.X R24, R10, 0x1, R27, P1 ;  /* 0x000000010a187824 */ /* 0x000fc600008e061b */
[----:B------:R-:W-:Y:S02]  /*06a0*/  LEA.HI.X R17, R14, UR9, R17, 0x1, P0 ;  /* 0x000000090e117c11 */ /* 0x000fe400080f0c11 */
[----:B------:R-:W-:-:S04]  /*06b0*/  LEA R14, P0, R15, UR10, 0x1 ;  /* 0x0000000a0f0e7c11 */ /* 0x000fc8000f8008ff */
[----:B------:R-:W-:Y:S01]  /*06c0*/  LEA.HI.X R15, R15, UR11, R24, 0x1, P0 ;  /* 0x0000000b0f0f7c11 */ /* 0x000fe200080f0c18 */
[----:B------:R0:W2:Y:S04]  /*06d0*/  LDG.E.U16 R17, desc[UR4][R16.64] ;  /* 0x0000000410117981 */ /* 0x0000a8000c1e1500 */
[----:B------:R5:W2:Y:S01]  /*06e0*/  LDG.E.U16 R24, desc[UR4][R14.64] ;  /* 0x000000040e187981 */ /* 0x000aa2000c1e1500 */
[----:B-1----:R-:W-:-:S05]  /*06f0*/  VIADD R12, R18, 0xffffffc0 ;  /* 0xffffffc0120c7836 */ /* 0x002fca0000000000 */
[-C--:B------:R-:W-:Y:S01]  /*0700*/  IADD3 R13, P0, PT, R7, R12.reuse, RZ ;  /* 0x0000000c070d7210 */ /* 0x080fe20007f1e0ff */
[----:B0-----:R-:W-:Y:S02]  /*0710*/  VIADD R16, R18, 0xffffffe0 ;  /* 0xffffffe012107836 */ /* 0x001fe40000000000 */
[----:B---3--:R-:W-:Y:S01]  /*0720*/  HFMA2 R19, R22.H0_H0, R19.H0_H0, R25.H0_H0 ;  /* 0x2000001316137231 */ /* 0x008fe20000040819 */
[----:B------:R-:W-:Y:S02]  /*0730*/  SHF.R.S32.HI R25, RZ, 0x1f, R12 ;  /* 0x0000001fff197819 */ /* 0x000fe4000001140c */
[----:B------:R-:W-:Y:S01]  /*0740*/  SHF.R.S32.HI R27, RZ, 0x1f, R16 ;  /* 0x0000001fff1b7819 */ /* 0x000fe20000011410 */
[----:B-----5:R-:W-:Y:S01]  /*0750*/  HFMA2 R26, R23.H0_H0, R26.H0_H0, R19.H0_H0 ;  /* 0x2000001a171a7231 */ /* 0x020fe20000040813 */
[----:B------:R-:W-:Y:S01]  /*0760*/  IADD3 R19, P1, PT, R6, R12, RZ ;  /* 0x0000000c06137210 */ /* 0x000fe20007f3e0ff */
[----:B------:R-:W-:Y:S01]  /*0770*/  IMAD.X R23, RZ, RZ, R25, P0 ;  /* 0x000000ffff177224 */ /* 0x000fe200000e0619 */
[----:B------:R-:W-:-:S03]  /*0780*/  LEA R22, P0, R13, UR8, 0x1 ;  /* 0x000000080d167c11 */ /* 0x000fc6000f8008ff */
[----:B------:R-:W-:Y:S01]  /*0790*/  IMAD.X R25, R10, 0x1, R25, P1 ;  /* 0x000000010a197824 */ /* 0x000fe200008e0619 */
[----:B------:R-:W-:Y:S02]  /*07a0*/  LEA.HI.X R23, R13, UR9, R23, 0x1, P0 ;  /* 0x000000090d177c11 */ /* 0x000fe400080f0c17 */
[----:B------:R-:W-:Y:S01]  /*07b0*/  LEA R12, P1, R19, UR10, 0x1 ;  /* 0x0000000a130c7c11 */ /* 0x000fe2000f8208ff */
[----:B------:R-:W-:Y:S01]  /*07c0*/  HFMA2 R28, R29.H0_H0, R28.H0_H0, R26.H0_H0 ;  /* 0x2000001c1d1c7231 */ /* 0x000fe2000004081a */
[----:B------:R-:W-:Y:S02]  /*07d0*/  IADD3 R14, P0, PT, R7, R16, RZ ;  /* 0x00000010070e7210 */ /* 0x000fe40007f1e0ff */
[----:B------:R-:W-:Y:S02]  /*07e0*/  LEA.HI.X R13, R19, UR11, R25, 0x1, P1 ;  /* 0x0000000b130d7c11 */ /* 0x000fe400088f0c19 */
[----:B------:R-:W-:Y:S01]  /*07f0*/  SHF.R.S32.HI R29, RZ, 0x1f, R18 ;  /* 0x0000001fff1d7819 */ /* 0x000fe20000011412 */
[----:B------:R0:W3:Y:S01]  /*0800*/  LDG.E.U16 R19, desc[UR4][R22.64] ;  /* 0x0000000416137981 */ /* 0x0000e2000c1e1500 */
[----:B------:R-:W-:-:S05]  /*0810*/  IADD3 R15, P1, PT, R7, R18, RZ ;  /* 0x00000012070f7210 */ /* 0x000fca0007f3e0ff */
[----:B------:R-:W-:Y:S01]  /*0820*/  IMAD.X R26, RZ, RZ, R29, P1 ;  /* 0x000000ffff1a7224 */ /* 0x000fe200008e061d */
[----:B0-----:R-:W-:Y:S01]  /*0830*/  IADD3 R23, P1, PT, R6, R18, RZ ;  /* 0x0000001206177210 */ /* 0x001fe20007f3e0ff */
[----:B----4-:R-:W-:Y:S02]  /*0840*/  HFMA2 R28, R21.H0_H0, R20.H0_H0, R28.H0_H0 ;  /* 0x20000014151c7231 */ /* 0x010fe4000004081c */
[----:B------:R-:W-:Y:S01]  /*0850*/  IMAD.X R21, RZ, RZ, R27, P0 ;  /* 0x000000ffff157224 */ /* 0x000fe200000e061b */
[----:B------:R-:W-:-:S04]  /*0860*/  LEA R20, P0, R14, UR8, 0x1 ;  /* 0x000000080e147c11 */ /* 0x000fc8000f8008ff */
[----:B------:R-:W-:Y:S02]  /*0870*/  LEA.HI.X R21, R14, UR9, R21, 0x1, P0 ;  /* 0x000000090e157c11 */ /* 0x000fe400080f0c15 */
[----:B------:R-:W-:-:S04]  /*0880*/  LEA R14, P0, R15, UR8, 0x1 ;  /* 0x000000080f0e7c11 */ /* 0x000fc8000f8008ff */
[----:B------:R-:W-:Y:S02]  /*0890*/  LEA.HI.X R15, R15, UR9, R26, 0x1, P0 ;  /* 0x000000090f0f7c11 */ /* 0x000fe400080f0c1a */
[----:B------:R-:W-:Y:S02]  /*08a0*/  IADD3 R22, P0, PT, R6, R16, RZ ;  /* 0x0000001006167210 */ /* 0x000fe40007f1e0ff */
[----:B------:R0:W3:Y:S03]  /*08b0*/  LDG.E.U16 R16, desc[UR4][R12.64] ;  /* 0x000000040c107981 */ /* 0x0000e6000c1e1500 */
[----:B------:R-:W-:Y:S01]  /*08c0*/  IMAD.X R27, R10, 0x1, R27, P0 ;  /* 0x000000010a1b7824 */ /* 0x000fe200000e061b */
[C---:B------:R-:W-:Y:S01]  /*08d0*/  LEA R26, P0, R22.reuse, UR10, 0x1 ;  /* 0x0000000a161a7c11 */ /* 0x040fe2000f8008ff */
[----:B------:R1:W4:Y:S03]  /*08e0*/  LDG.E.U16 R25, desc[UR4][R14.64] ;  /* 0x000000040e197981 */ /* 0x000326000c1e1500 */
[----:B------:R-:W-:Y:S01]  /*08f0*/  LEA.HI.X R27, R22, UR11, R27, 0x1, P0 ;  /* 0x0000000b161b7c11 */ /* 0x000fe200080f0c1b */
[----:B0-----:R-:W-:Y:S01]  /*0900*/  IMAD.X R12, R10, 0x1, R29, P1 ;  /* 0x000000010a0c7824 */ /* 0x001fe200008e061d */
[C---:B------:R-:W-:Y:S01]  /*0910*/  LEA R22, P0, R23.reuse, UR10, 0x1 ;  /* 0x0000000a17167c11 */ /* 0x040fe2000f8008ff */
[----:B------:R-:W-:Y:S01]  /*0920*/  VIADD R13, R18, 0x20 ;  /* 0x00000020120d7836 */ /* 0x000fe20000000000 */
[----:B------:R0:W5:Y:S02]  /*0930*/  LDG.E.U16 R29, desc[UR4][R20.64] ;  /* 0x00000004141d7981 */ /* 0x000164000c1e1500 */
[----:B------:R-:W-:-:S02]  /*0940*/  LEA.HI.X R23, R23, UR11, R12, 0x1, P0 ;  /* 0x0000000b17177c11 */ /* 0x000fc400080f0c0c */
[----:B-1----:R-:W-:Y:S01]  /*0950*/  SHF.R.S32.HI R15, RZ, 0x1f, R13 ;  /* 0x0000001fff0f7819 */ /* 0x002fe2000001140d */
[----:B------:R-:W5:Y:S01]  /*0960*/  LDG.E.U16 R26, desc[UR4][R26.64] ;  /* 0x000000041a1a7981 */ /* 0x000f62000c1e1500 */
[----:B------:R-:W-:-:S03]  /*0970*/  IADD3 R14, P0, PT, R7, R13, RZ ;  /* 0x0000000d070e7210 */ /* 0x000fc60007f1e0ff */
[----:B------:R1:W4:Y:S01]  /*0980*/  LDG.E.U16 R22, desc[UR4][R22.64] ;  /* 0x0000000416167981 */ /* 0x000322000c1e1500 */
[----:B--2---:R-:W-:Y:S02]  /*0990*/  HFMA2 R17, R17.H0_H0, R24.H0_H0, R28.H0_H0 ;  /* 0x2000001811117231 */ /* 0x004fe4000004081c */
[----:B------:R-:W-:Y:S01]  /*09a0*/  IMAD.X R28, RZ, RZ, R15, P0 ;  /* 0x000000ffff1c7224 */ /* 0x000fe200000e060f */
[----:B------:R-:W-:Y:S02]  /*09b0*/  IADD3 R24, P1, PT, R6, R13, RZ ;  /* 0x0000000d06187210 */ /* 0x000fe40007f3e0ff */
[----:B------:R-:W-:-:S03]  /*09c0*/  LEA R12, P0, R14, UR8, 0x1 ;  /* 0x000000080e0c7c11 */ /* 0x000fc6000f8008ff */
[----:B------:R-:W-:Y:S01]  /*09d0*/  IMAD.X R15, R10, 0x1, R15, P1 ;  /* 0x000000010a0f7824 */ /* 0x000fe200008e060f */
[----:B------:R-:W-:Y:S01]  /*09e0*/  LEA.HI.X R13, R14, UR9, R28, 0x1, P0 ;  /* 0x000000090e0d7c11 */ /* 0x000fe200080f0c1c */
[----:B------:R-:W-:Y:S01]  /*09f0*/  VIADD R14, R18, 0x40 ;  /* 0x00000040120e7836 */ /* 0x000fe20000000000 */
[----:B0-----:R-:W-:-:S03]  /*0a00*/  LEA R20, P0, R24, UR10, 0x1 ;  /* 0x0000000a18147c11 */ /* 0x001fc6000f8008ff */
[----:B------:R0:W2:Y:S01]  /*0a10*/  LDG.E.U16 R27, desc[UR4][R12.64] ;  /* 0x000000040c1b7981 */ /* 0x0000a2000c1e1500 */
[----:B------:R-:W-:Y:S02]  /*0a20*/  LEA.HI.X R21, R24, UR11, R15, 0x1, P0 ;  /* 0x0000000b18157c11 */ /* 0x000fe400080f0c0f */
[----:B------:R-:W-:Y:S02]  /*0a30*/  SHF.R.S32.HI R24, RZ, 0x1f, R14 ;  /* 0x0000001fff187819 */ /* 0x000fe4000001140e */
[-C--:B------:R-:W-:Y:S01]  /*0a40*/  IADD3 R15, P0, PT, R7, R14.reuse, RZ ;  /* 0x0000000e070f7210 */ /* 0x080fe20007f1e0ff */
[----:B------:R0:W2:Y:S01]  /*0a50*/  LDG.E.U16 R20, desc[UR4][R20.64] ;  /* 0x0000000414147981 */ /* 0x0000a2000c1e1500 */
[----:B-1----:R-:W-:-:S03]  /*0a60*/  IADD3 R23, P1, PT, R6, R14, RZ ;  /* 0x0000000e06177210 */ /* 0x002fc60007f3e0ff */
[--C-:B------:R-:W-:Y:S01]  /*0a70*/  IMAD.X R28, RZ, RZ, R24.reuse, P0 ;  /* 0x000000ffff1c7224 */ /* 0x100fe200000e0618 */
[----:B------:R-:W-:Y:S01]  /*0a80*/  LEA R14, P0, R15, UR8, 0x1 ;  /* 0x000000080f0e7c11 */ /* 0x000fe2000f8008ff */
[----:B------:R-:W-:-:S03]  /*0a90*/  IMAD.X R24, R10, 0x1, R24, P1 ;  /* 0x000000010a187824 */ /* 0x000fc600008e0618 */
[----:B------:R-:W-:Y:S02]  /*0aa0*/  LEA.HI.X R15, R15, UR9, R28, 0x1, P0 ;  /* 0x000000090f0f7c11 */ /* 0x000fe400080f0c1c */
[----:B0-----:R-:W-:-:S04]  /*0ab0*/  LEA R12, P0, R23, UR10, 0x1 ;  /* 0x0000000a170c7c11 */ /* 0x001fc8000f8008ff */
[----:B------:R-:W-:Y:S01]  /*0ac0*/  LEA.HI.X R13, R23, UR11, R24, 0x1, P0 ;  /* 0x0000000b170d7c11 */ /* 0x000fe200080f0c18 */
[----:B------:R-:W2:Y:S04]  /*0ad0*/  LDG.E.U16 R15, desc[UR4][R14.64] ;  /* 0x000000040e0f7981 */ /* 0x000ea8000c1e1500 */
[----:B------:R3:W2:Y:S01]  /*0ae0*/  LDG.E.U16 R24, desc[UR4][R12.64] ;  /* 0x000000040c187981 */ /* 0x0006a2000c1e1500 */
[----:B------:R-:W-:-:S05]  /*0af0*/  VIADD R23, R18, 0x60 ;  /* 0x0000006012177836 */ /* 0x000fca0000000000 */
[----:B------:R-:W-:Y:S01]  /*0b00*/  SHF.R.S32.HI R28, RZ, 0x1f, R23 ;  /* 0x0000001fff1c7819 */ /* 0x000fe20000011417 */
[----:B------:R-:W-:Y:S02]  /*0b10*/  VIADD R21, R18, 0x80 ;  /* 0x0000008012157836 */ /* 0x000fe40000000000 */
[----:B---3--:R-:W-:Y:S01]  /*0b20*/  HFMA2 R13, R19.H0_H0, R16.H0_H0, R17.H0_H0 ;  /* 0x20000010130d7231 */ /* 0x008fe20000040811 */
[-C--:B------:R-:W-:Y:S02]  /*0b30*/  IADD3 R17, P0, PT, R7, R23.reuse, RZ ;  /* 0x0000001707117210 */ /* 0x080fe40007f1e0ff */
[----:B------:R-:W-:Y:S01]  /*0b40*/  IADD3 R19, P1, PT, R6, R23, RZ ;  /* 0x0000001706137210 */ /* 0x000fe20007f3e0ff */
[----:B-----5:R-:W-:Y:S02]  /*0b50*/  HFMA2 R13, R29.H0_H0, R26.H0_H0, R13.H0_H0 ;  /* 0x2000001a1d0d7231 */ /* 0x020fe4000004080d */
[--C-:B------:R-:W-:Y:S01]  /*0b60*/  IMAD.X R26, RZ, RZ, R28.reuse, P0 ;  /* 0x000000ffff1a7224 */ /* 0x100fe200000e061c */
[----:B------:R-:W-:Y:S01]  /*0b70*/  LEA R16, P0, R17, UR8, 0x1 ;  /* 0x0000000811107c11 */ /* 0x000fe2000f8008ff */
[----:B------:R-:W-:-:S02]  /*0b80*/  IMAD.X R28, R10, 0x1, R28, P1 ;  /* 0x000000010a1c7824 */ /* 0x000fc400008e061c */
[----:B----4-:R-:W-:Y:S01]  /*0b90*/  HFMA2 R14, R25.H0_H0, R22.H0_H0, R13.H0_H0 ;  /* 0x20000016190e7231 */ /* 0x010fe2000004080d */
[----:B------:R-:W-:Y:S02]  /*0ba0*/  SHF.R.S32.HI R25, RZ, 0x1f, R21 ;  /* 0x0000001fff197819 */ /* 0x000fe40000011415 */
[----:B------:R-:W-:Y:S02]  /*0bb0*/  LEA.HI.X R17, R17, UR9, R26, 0x1, P0 ;  /* 0x0000000911117c11 */ /* 0x000fe400080f0c1a */
[----:B------:R-:W-:Y:S02]  /*0bc0*/  IADD3 R23, P1, PT, R7, R21, RZ ;  /* 0x0000001507177210 */ /* 0x000fe40007f3e0ff */
[----:B------:R-:W-:-:S03]  /*0bd0*/  LEA R12, P0, R19, UR10, 0x1 ;  /* 0x0000000a130c7c11 */ /* 0x000fc6000f8008ff */
[--C-:B------:R-:W-:Y:S01]  /*0be0*/  IMAD.X R26, RZ, RZ, R25.reuse, P1 ;  /* 0x000000ffff1a7224 */ /* 0x100fe200008e0619 */
[----:B------:R-:W-:Y:S02]  /*0bf0*/  LEA.HI.X R13, R19, UR11, R28, 0x1, P0 ;  /* 0x0000000b130d7c11 */ /* 0x000fe400080f0c1c */
[C---:B------:R-:W-:Y:S01]  /*0c00*/  LEA R22, P0, R23.reuse, UR8, 0x1 ;  /* 0x0000000817167c11 */ /* 0x040fe2000f8008ff */
[----:B------:R0:W3:Y:S01]  /*0c10*/  LDG.E.U16 R19, desc[UR4][R16.64] ;  /* 0x0000000410137981 */ /* 0x0000e2000c1e1500 */
[----:B------:R-:W-:Y:S02]  /*0c20*/  IADD3 R21, P1, PT, R6, R21, RZ ;  /* 0x0000001506157210 */ /* 0x000fe40007f3e0ff */
[----:B------:R-:W-:Y:S01]  /*0c30*/  LEA.HI.X R23, R23, UR9, R26, 0x1, P0 ;  /* 0x0000000917177c11 */ /* 0x000fe200080f0c1a */
[----:B------:R-:W-:Y:S02]  /*0c40*/  VIADD R26, R18, 0xa0 ;  /* 0x000000a0121a7836 */ /* 0x000fe40000000000 */
[----:B------:R-:W-:-:S02]  /*0c50*/  IMAD.X R28, R10, 0x1, R25, P1 ;  /* 0x000000010a1c7824 */ /* 0x000fc400008e0619 */
[----:B------:R1:W3:Y:S01]  /*0c60*/  LDG.E.U16 R25, desc[UR4][R12.64] ;  /* 0x000000040c197981 */ /* 0x0002e2000c1e1500 */
[----:B------:R-:W-:Y:S02]  /*0c70*/  SHF.R.S32.HI R29, RZ, 0x1f, R26 ;  /* 0x0000001fff1d7819 */ /* 0x000fe4000001141a */
[-C--:B0-----:R-:W-:Y:S01]  /*0c80*/  IADD3 R17, P1, PT, R7, R26.reuse, RZ ;  /* 0x0000001a07117210 */ /* 0x081fe20007f3e0ff */
[----:B--2---:R-:W-:Y:S01]  /*0c90*/  HFMA2 R14, R27.H0_H0, R20.H0_H0, R14.H0_H0 ;  /* 0x200000141b0e7231 */ /* 0x004fe2000004080e */
[C---:B------:R-:W-:Y:S01]  /*0ca0*/  LEA R20, P0, R21.reuse, UR10, 0x1 ;  /* 0x0000000a15147c11 */ /* 0x040fe2000f8008ff */
[----:B------:R0:W2:Y:S03]  /*0cb0*/  LDG.E.U16 R27, desc[UR4][R22.64] ;  /* 0x00000004161b7981 */ /* 0x0000a6000c1e1500 */
[----:B------:R-:W-:Y:S01]  /*0cc0*/  LEA.HI.X R21, R21, UR11, R28, 0x1, P0 ;  /* 0x0000000b15157c11 */ /* 0x000fe200080f0c1c */
[----:B------:R-:W-:Y:S01]  /*0cd0*/  IMAD.X R28, RZ, RZ, R29, P1 ;  /* 0x000000ffff1c7224 */ /* 0x000fe200008e061d */
[----:B------:R-:W-:-:S02]  /*0ce0*/  IADD3 R26, P1, PT, R6, R26, RZ ;  /* 0x0000001a061a7210 */ /* 0x000fc40007f3e0ff */
[C---:B------:R-:W-:Y:S01]  /*0cf0*/  LEA R16, P0, R17.reuse, UR8, 0x1 ;  /* 0x0000000811107c11 */ /* 0x040fe2000f8008ff */
[----:B------:R-:W2:Y:S02]  /*0d00*/  LDG.E.U16 R20, desc[UR4][R20.64] ;  /* 0x0000000414147981 */ /* 0x000ea4000c1e1500 */
[----:B------:R-:W-:Y:S01]  /*0d10*/  IMAD.X R29, R10, 0x1, R29, P1 ;  /* 0x000000010a1d7824 */ /* 0x000fe200008e061d */
[----:B------:R-:W-:Y:S01]  /*0d20*/  LEA.HI.X R17, R17, UR9, R28, 0x1, P0 ;  /* 0x0000000911117c11 */ /* 0x000fe200080f0c1c */
[----:B------:R-:W-:Y:S02]  /*0d30*/  HFMA2 R24, R15.H0_H0, R24.H0_H0, R14.H0_H0 ;  /* 0x200000180f187231 */ /* 0x000fe4000004080e */
[----:B------:R-:W-:Y:S01]  /*0d40*/  VIADD R14, R18, 0xc0 ;  /* 0x000000c0120e7836 */ /* 0x000fe20000000000 */
[----:B-1----:R-:W-:-:S04]  /*0d50*/  LEA R12, P0, R26, UR10, 0x1 ;  /* 0x0000000a1a0c7c11 */ /* 0x002fc8000f8008ff */
[----:B------:R-:W-:Y:S02]  /*0d60*/  SHF.R.S32.HI R28, RZ, 0x1f, R14 ;  /* 0x0000001fff1c7819 */ /* 0x000fe4000001140e */
[----:B0-----:R-:W-:Y:S02]  /*0d70*/  IADD3 R23, P1, PT, R7, R14, RZ ;  /* 0x0000000e07177210 */ /* 0x001fe40007f3e0ff */
[----:B------:R-:W-:-:S03]  /*0d80*/  LEA.HI.X R13, R26, UR11, R29, 0x1, P0 ;  /* 0x0000000b1a0d7c11 */ /* 0x000fc600080f0c1d */
[----:B------:R-:W-:Y:S01]  /*0d90*/  IMAD.X R26, RZ, RZ, R28, P1 ;  /* 0x000000ffff1a7224 */ /* 0x000fe200008e061c */
[----:B------:R-:W-:Y:S01]  /*0da0*/  IADD3 R15, P1, PT, R6, R14, RZ ;  /* 0x0000000e060f7210 */ /* 0x000fe20007f3e0ff */
[----:B------:R0:W4:Y:S01]  /*0db0*/  LDG.E.U16 R29, desc[UR4][R16.64] ;  /* 0x00000004101d7981 */ /* 0x000122000c1e1500 */
[----:B------:R-:W-:-:S03]  /*0dc0*/  LEA R22, P0, R23, UR8, 0x1 ;  /* 0x0000000817167c11 */ /* 0x000fc6000f8008ff */
[----:B------:R-:W-:Y:S01]  /*0dd0*/  IMAD.X R28, R10, 0x1, R28, P1 ;  /* 0x000000010a1c7824 */ /* 0x000fe200008e061c */
[----:B------:R-:W-:Y:S01]  /*0de0*/  LEA.HI.X R23, R23, UR9, R26, 0x1, P0 ;  /* 0x0000000917177c11 */ /* 0x000fe200080f0c1a */
[----:B------:R-:W-:Y:S01]  /*0df0*/  VIADD R26, R18, 0xe0 ;  /* 0x000000e0121a7836 */ /* 0x000fe20000000000 */
[C---:B------:R-:W-:Y:S01]  /*0e00*/  LEA R14, P0, R15.reuse, UR10, 0x1 ;  /* 0x0000000a0f0e7c11 */ /* 0x040fe2000f8008ff */
[----:B------:R1:W4:Y:S03]  /*0e10*/  LDG.E.U16 R21, desc[UR4][R12.64] ;  /* 0x000000040c157981 */ /* 0x000326000c1e1500 */
[----:B------:R-:W-:Y:S01]  /*0e20*/  LEA.HI.X R15, R15, UR11, R28, 0x1, P0 ;  /* 0x0000000b0f0f7c11 */ /* 0x000fe200080f0c1c */
[----:B------:R-:W5:Y:S01]  /*0e30*/  LDG.E.U16 R23, desc[UR4][R22.64] ;  /* 0x0000000416177981 */ /* 0x000f62000c1e1500 */
[----:B------:R-:W-:Y:S02]  /*0e40*/  SHF.R.S32.HI R28, RZ, 0x1f, R26 ;  /* 0x0000001fff1c7819 */ /* 0x000fe4000001141a */
[-C--:B0-----:R-:W-:Y:S01]  /*0e50*/  IADD3 R17, P0, PT, R7, R26.reuse, RZ ;  /* 0x0000001a07117210 */ /* 0x081fe20007f1e0ff */
[----:B------:R-:W5:Y:S01]  /*0e60*/  LDG.E.U16 R14, desc[UR4][R14.64] ;  /* 0x000000040e0e7981 */ /* 0x000f62000c1e1500 */
[----:B------:R-:W-:-:S03]  /*0e70*/  IADD3 R26, P1, PT, R6, R26, RZ ;  /* 0x0000001a061a7210 */ /* 0x000fc60007f3e0ff */
[--C-:B-1----:R-:W-:Y:S01]  /*0e80*/  IMAD.X R12, RZ, RZ, R28.reuse, P0 ;  /* 0x000000ffff0c7224 */ /* 0x102fe200000e061c */
[----:B------:R-:W-:Y:S01]  /*0e90*/  LEA R16, P0, R17, UR8, 0x1 ;  /* 0x0000000811107c11 */ /* 0x000fe2000f8008ff */
[----:B------:R-:W-:-:S03]  /*0ea0*/  IMAD.X R13, R10, 0x1, R28, P1 ;  /* 0x000000010a0d7824 */ /* 0x000fc600008e061c */
[----:B------:R-:W-:Y:S02]  /*0eb0*/  LEA.HI.X R17, R17, UR9, R12, 0x1, P0 ;  /* 0x0000000911117c11 */ /* 0x000fe400080f0c0c */
[----:B------:R-:W-:-:S04]  /*0ec0*/  LEA R12, P0, R26, UR10, 0x1 ;  /* 0x0000000a1a0c7c11 */ /* 0x000fc8000f8008ff */
[----:B------:R-:W-:Y:S01]  /*0ed0*/  LEA.HI.X R13, R26, UR11, R13, 0x1, P0 ;  /* 0x0000000b1a0d7c11 */ /* 0x000fe200080f0c0d */
[----:B------:R-:W5:Y:S04]  /*0ee0*/  LDG.E.U16 R17, desc[UR4][R16.64] ;  /* 0x0000000410117981 */ /* 0x000f68000c1e1500 */
[----:B------:R-:W5:Y:S01]  /*0ef0*/  LDG.E.U16 R12, desc[UR4][R12.64] ;  /* 0x000000040c0c7981 */ /* 0x000f62000c1e1500 */
[----:B------:R-:W-:-:S05]  /*0f00*/  VIADD R9, R9, 0x10 ;  /* 0x0000001009097836 */ /* 0x000fca0000000000 */
[----:B------:R-:W-:Y:S01]  /*0f10*/  ISETP.NE.AND P0, PT, R9, RZ, PT ;  /* 0x000000ff0900720c */ /* 0x000fe20003f05270 */
[----:B------:R-:W-:Y:S02]  /*0f20*/  VIADD R18, R18, 0x200 ;  /* 0x0000020012127836 */ /* 0x000fe40000000000 */
[----:B---3--:R-:W-:-:S04]  /*0f30*/  HFMA2 R19, R19.H0_H0, R25.H0_H0, R24.H0_H0 ;  /* 0x2000001913137231 */ /* 0x008fc80000040818 */
[----:B--2---:R-:W-:-:S04]  /*0f40*/  HFMA2 R19, R27.H0_H0, R20.H0_H0, R19.H0_H0 ;  /* 0x200000141b137231 */ /* 0x004fc80000040813 */
[----:B----4-:R-:W-:-:S04]  /*0f50*/  HFMA2 R19, R29.H0_H0, R21.H0_H0, R19.H0_H0 ;  /* 0x200000151d137231 */ /* 0x010fc80000040813 */
[----:B-----5:R-:W-:-:S04]  /*0f60*/  HFMA2 R14, R23.H0_H0, R14.H0_H0, R19.H0_H0 ;  /* 0x2000000e170e7231 */ /* 0x020fc80000040813 */
[----:B------:R-:W-:Y:S01]  /*0f70*/  HFMA2 R24, R17.H0_H0, R12.H0_H0, R14.H0_H0 ;  /* 0x2000000c11187231 */ /* 0x000fe2000004080e */
[----:B------:R-:W-:Y:S06]  /*0f80*/  @P0 BRA `(.L_x_123) ;  /* 0xfffffff000b40947 */ /* 0x000fec000383ffff */
[----:B------:R-:W-:Y:S05]  /*0f90*/  BSYNC.RECONVERGENT B2 ;  /* 0x0000000000027941 */ /* 0x000fea0003800200 */
.L_x_122:
[----:B------:R-:W-:-:S07]  /*0fa0*/  VIADD R18, R18, 0xffffff00 ;  /* 0xffffff0012127836 */ /* 0x000fce0000000000 */
.L_x_121:
[----:B0-----:R-:W-:Y:S05]  /*0fb0*/  BSYNC.RECONVERGENT B1 ;  /* 0x0000000000017941 */ /* 0x001fea0003800200 */
.L_x_120:
[----:B------:R-:W-:Y:S01]  /*0fc0*/  ISETP.NE.AND P0, PT, R11, RZ, PT ;  /* 0x000000ff0b00720c */ /* 0x000fe20003f05270 */
[----:B------:R-:W-:-:S12]  /*0fd0*/  BSSY.RECONVERGENT B1, `(.L_x_124) ;  /* 0x00000c3000017945 */ /* 0x000fd80003800200 */
[----:B------:R-:W-:Y:S05]  /*0fe0*/  @!P0 BRA `(.L_x_125) ;  /* 0x0000000c00048947 */ /* 0x000fea0003800000 */
[----:B------:R-:W-:Y:S01]  /*0ff0*/  ISETP.GE.U32.AND P1, PT, R11, 0x8, PT ;  /* 0x000000080b00780c */ /* 0x000fe20003f26070 */
[----:B------:R-:W-:Y:S01]  /*1000*/  BSSY.RECONVERGENT B2, `(.L_x_126) ;  /* 0x000006e000027945 */ /* 0x000fe20003800200 */
[----:B------:R-:W-:-:S04]  /*1010*/  LOP3.LUT R9, R8, 0x7, RZ, 0xc0, !PT ;  /* 0x0000000708097812 */ /* 0x000fc800078ec0ff */
[----:B------:R-:W-:-:S07]  /*1020*/  ISETP.NE.AND P0, PT, R9, RZ, PT ;  /* 0x000000ff0900720c */ /* 0x000fce0003f05270 */
[----:B------:R-:W-:Y:S06]  /*1030*/  @!P1 BRA `(.L_x_127) ;  /* 0x0000000400a89947 */ /* 0x000fec0003800000 */
[----:B------:R-:W0:Y:S01]  /*1040*/  LDCU.64 UR14, c[0x0][0x390] ;  /* 0x00007200ff0e77ac */ /* 0x000e220008000a00 */
[----:B------:R-:W-:Y:S02]  /*1050*/  SHF.R.S32.HI R11, RZ, 0x1f, R18 ;  /* 0x0000001fff0b7819 */ /* 0x000fe40000011412 */
[-C--:B------:R-:W-:Y:S01]  /*1060*/  IADD3 R13, P1, PT, R7, R18.reuse, RZ ;  /* 0x00000012070d7210 */ /* 0x080fe20007f3e0ff */
[----:B------:R-:W2:Y:S01]  /*1070*/  LDCU.64 UR12, c[0x0][0x380] ;  /* 0x00007000ff0c77ac */ /* 0x000ea20008000a00 */
[----:B------:R-:W-:-:S03]  /*1080*/  IADD3 R12, P2, PT, R6, R18, RZ ;  /* 0x00000012060c7210 */ /* 0x000fc60007f5e0ff */
[--C-:B------:R-:W-:Y:S02]  /*1090*/  IMAD.X R16, RZ, RZ, R11.reuse, P1 ;  /* 0x000000ffff107224 */ /* 0x100fe400008e060b */
[----:B------:R-:W-:Y:S01]  /*10a0*/  IMAD.X R11, R10, 0x1, R11, P2 ;  /* 0x000000010a0b7824 */ /* 0x000fe200010e060b */
[C---:B0-----:R-:W-:Y:S02]  /*10b0*/  LEA R14, P2, R12.reuse, UR14, 0x1 ;  /* 0x0000000e0c0e7c11 */ /* 0x041fe4000f8408ff */
[C---:B--2---:R-:W-:Y:S02]  /*10c0*/  LEA R20, P1, R13.reuse, UR12, 0x1 ;  /* 0x0000000c0d147c11 */ /* 0x044fe4000f8208ff */
[----:B------:R-:W-:Y:S01]  /*10d0*/  LEA.HI.X R15, R12, UR15, R11, 0x1, P2 ;  /* 0x0000000f0c0f7c11 */ /* 0x000fe200090f0c0b */
[----:B------:R-:W-:Y:S01]  /*10e0*/  VIADD R11, R18, 0x20 ;  /* 0x00000020120b7836 */ /* 0x000fe20000000000 */
[----:B------:R-:W-:-:S03]  /*10f0*/  LEA.HI.X R21, R13, UR13, R16, 0x1, P1 ;  /* 0x0000000d0d157c11 */ /* 0x000fc600088f0c10 */
[----:B------:R0:W2:Y:S01]  /*1100*/  LDG.E.U16 R26, desc[UR4][R14.64] ;  /* 0x000000040e1a7981 */ /* 0x0000a2000c1e1500 */
[----:B------:R-:W-:Y:S02]  /*1110*/  SHF.R.S32.HI R13, RZ, 0x1f, R11 ;  /* 0x0000001fff0d7819 */ /* 0x000fe4000001140b */
[-C--:B------:R-:W-:Y:S01]  /*1120*/  IADD3 R17, P1, PT, R7, R11.reuse, RZ ;  /* 0x0000000b07117210 */ /* 0x080fe20007f3e0ff */
[----:B------:R-:W2:Y:S01]  /*1130*/  LDG.E.U16 R27, desc[UR4][R20.64] ;  /* 0x00000004141b7981 */ /* 0x000ea2000c1e1500 */
[----:B------:R-:W-:-:S03]  /*1140*/  IADD3 R11, P2, PT, R6, R11, RZ ;  /* 0x0000000b060b7210 */ /* 0x000fc60007f5e0ff */
[--C-:B------:R-:W-:Y:S02]  /*1150*/  IMAD.X R28, RZ, RZ, R13.reuse, P1 ;  /* 0x000000ffff1c7224 */ /* 0x100fe400008e060d */
[----:B------:R-:W-:Y:S01]  /*1160*/  IMAD.X R22, R10, 0x1, R13, P2 ;  /* 0x000000010a167824 */ /* 0x000fe200010e060d */
[----:B------:R-:W-:Y:S02]  /*1170*/  LEA R12, P2, R11, UR14, 0x1 ;  /* 0x0000000e0b0c7c11 */ /* 0x000fe4000f8408ff */
[----:B------:R-:W-:Y:S02]  /*1180*/  LEA R16, P1, R17, UR12, 0x1 ;  /* 0x0000000c11107c11 */ /* 0x000fe4000f8208ff */
[----:B------:R-:W-:Y:S01]  /*1190*/  LEA.HI.X R13, R11, UR15, R22, 0x1, P2 ;  /* 0x0000000f0b0d7c11 */ /* 0x000fe200090f0c16 */
[----:B------:R-:W-:Y:S01]  /*11a0*/  VIADD R11, R18, 0x40 ;  /* 0x00000040120b7836 */ /* 0x000fe20000000000 */
[----:B------:R-:W-:-:S03]  /*11b0*/  LEA.HI.X R17, R17, UR13, R28, 0x1, P1 ;  /* 0x0000000d11117c11 */ /* 0x000fc600088f0c1c */
[----:B------:R-:W3:Y:S01]  /*11c0*/  LDG.E.U16 R20, desc[UR4][R12.64] ;  /* 0x000000040c147981 */ /* 0x000ee2000c1e1500 */
[----:B0-----:R-:W-:Y:S02]  /*11d0*/  SHF.R.S32.HI R15, RZ, 0x1f, R11 ;  /* 0x0000001fff0f7819 */ /* 0x001fe4000001140b */
[-C--:B------:R-:W-:Y:S01]  /*11e0*/  IADD3 R19, P1, PT, R7, R11.reuse, RZ ;  /* 0x0000000b07137210 */ /* 0x080fe20007f3e0ff */
[----:B------:R0:W3:Y:S01]  /*11f0*/  LDG.E.U16 R21, desc[UR4][R16.64] ;  /* 0x0000000410157981 */ /* 0x0000e2000c1e1500 */
[----:B------:R-:W-:-:S03]  /*1200*/  IADD3 R11, P2, PT, R6, R11, RZ ;  /* 0x0000000b060b7210 */ /* 0x000fc60007f5e0ff */
[--C-:B------:R-:W-:Y:S01]  /*1210*/  IMAD.X R23, RZ, RZ, R15.reuse, P1 ;  /* 0x000000ffff177224 */ /* 0x100fe200008e060f */
[----:B------:R-:W-:Y:S01]  /*1220*/  LEA R22, P1, R19, UR12, 0x1 ;  /* 0x0000000c13167c11 */ /* 0x000fe2000f8208ff */
[----:B------:R-:W-:Y:S01]  /*1230*/  IMAD.X R28, R10, 0x1, R15, P2 ;  /* 0x000000010a1c7824 */ /* 0x000fe200010e060f */
[----:B------:R-:W-:Y:S02]  /*1240*/  LEA R14, P2, R11, UR14, 0x1 ;  /* 0x0000000e0b0e7c11 */ /* 0x000fe4000f8408ff */
[----:B------:R-:W-:Y:S02]  /*1250*/  LEA.HI.X R23, R19, UR13, R23, 0x1, P1 ;  /* 0x0000000d13177c11 */ /* 0x000fe400088f0c17 */
[----:B------:R-:W-:-:S03]  /*1260*/  LEA.HI.X R15, R11, UR15, R28, 0x1, P2 ;  /* 0x0000000f0b0f7c11 */ /* 0x000fc600090f0c1c */
[----:B------:R-:W4:Y:S04]  /*1270*/  LDG.E.U16 R22, desc[UR4][R22.64] ;  /* 0x0000000416167981 */ /* 0x000f28000c1e1500 */
[----:B------:R5:W4:Y:S01]  /*1280*/  LDG.E.U16 R25, desc[UR4][R14.64] ;  /* 0x000000040e197981 */ /* 0x000b22000c1e1500 */
[----:B------:R-:W-:-:S05]  /*1290*/  VIADD R11, R18, 0x60 ;  /* 0x00000060120b7836 */ /* 0x000fca0000000000 */
[----:B0-----:R-:W-:Y:S02]  /*12a0*/  SHF.R.S32.HI R17, RZ, 0x1f, R11 ;  /* 0x0000001fff117819 */ /* 0x001fe4000001140b */
[----:B------:R-:W-:-:S05]  /*12b0*/  IADD3 R13, P1, PT, R7, R11, RZ ;  /* 0x0000000b070d7210 */ /* 0x000fca0007f3e0ff */
[----:B------:R-:W-:Y:S01]  /*12c0*/  IMAD.X R16, RZ, RZ, R17, P1 ;  /* 0x000000ffff107224 */ /* 0x000fe200008e0611 */
[----:B------:R-:W-:Y:S01]  /*12d0*/  LEA R12, P1, R13, UR12, 0x1 ;  /* 0x0000000c0d0c7c11 */ /* 0x000fe2000f8208ff */
[----:B------:R-:W-:-:S03]  /*12e0*/  VIADD R29, R18, 0x80 ;  /* 0x00000080121d7836 */ /* 0x000fc60000000000 */
[----:B------:R-:W-:Y:S02]  /*12f0*/  LEA.HI.X R13, R13, UR13, R16, 0x1, P1 ;  /* 0x0000000d0d0d7c11 */ /* 0x000fe400088f0c10 */
[----:B------:R-:W-:-:S03]  /*1300*/  IADD3 R16, P1, PT, R6, R11, RZ ;  /* 0x0000000b06107210 */ /* 0x000fc60007f3e0ff */
[----:B------:R0:W4:Y:S02]  /*1310*/  LDG.E.U16 R11, desc[UR4][R12.64] ;  /* 0x000000040c0b7981 */ /* 0x000124000c1e1500 */
[----:B-----5:R-:W-:Y:S01]  /*1320*/  IMAD.X R15, R10, 0x1, R17, P1 ;  /* 0x000000010a0f7824 */ /* 0x020fe200008e0611 */
[----:B------:R-:W-:Y:S02]  /*1330*/  IADD3 R17, P2, PT, R7, R29, RZ ;  /* 0x0000001d07117210 */ /* 0x000fe40007f5e0ff */
[C---:B------:R-:W-:Y:S02]  /*1340*/  LEA R14, P1, R16.reuse, UR14, 0x1 ;  /* 0x0000000e100e7c11 */ /* 0x040fe4000f8208ff */
[----:B0-----:R-:W-:Y:S02]  /*1350*/  SHF.R.S32.HI R13, RZ, 0x1f, R29 ;  /* 0x0000001fff0d7819 */ /* 0x001fe4000001141d */
[----:B------:R-:W-:Y:S02]  /*1360*/  LEA.HI.X R15, R16, UR15, R15, 0x1, P1 ;  /* 0x0000000f100f7c11 */ /* 0x000fe400088f0c0f */
[----:B------:R-:W-:Y:S01]  /*1370*/  LEA R16, P1, R17, UR12, 0x1 ;  /* 0x0000000c11107c11 */ /* 0x000fe2000f8208ff */
[----:B------:R-:W-:-:S02]  /*1380*/  IMAD.X R28, RZ, RZ, R13, P2 ;  /* 0x000000ffff1c7224 */ /* 0x000fc400010e060d */
[----:B------:R0:W5:Y:S03]  /*1390*/  LDG.E.U16 R19, desc[UR4][R14.64] ;  /* 0x000000040e137981 */ /* 0x000166000c1e1500 */
[----:B------:R-:W-:Y:S01]  /*13a0*/  LEA.HI.X R17, R17, UR13, R28, 0x1, P1 ;  /* 0x0000000d11117c11 */ /* 0x000fe200088f0c1c */
[----:B------:R-:W-:-:S04]  /*13b0*/  VIADD R28, R18, 0xa0 ;  /* 0x000000a0121c7836 */ /* 0x000fc80000000000 */
[----:B------:R1:W5:Y:S01]  /*13c0*/  LDG.E.U16 R23, desc[UR4][R16.64] ;  /* 0x0000000410177981 */ /* 0x000362000c1e1500 */
[----:B0-----:R-:W-:Y:S02]  /*13d0*/  IADD3 R14, P1, PT, R6, R29, RZ ;  /* 0x0000001d060e7210 */ /* 0x001fe40007f3e0ff */
[----:B------:R-:W-:-:S03]  /*13e0*/  SHF.R.S32.HI R29, RZ, 0x1f, R28 ;  /* 0x0000001fff1d7819 */ /* 0x000fc6000001141c */
[----:B------:R-:W-:Y:S01]  /*13f0*/  IMAD.X R13, R10, 0x1, R13, P1 ;  /* 0x000000010a0d7824 */ /* 0x000fe200008e060d */
[----:B------:R-:W-:-:S04]  /*1400*/  LEA R12, P1, R14, UR14, 0x1 ;  /* 0x0000000e0e0c7c11 */ /* 0x000fc8000f8208ff */
[----:B------:R-:W-:Y:S01]  /*1410*/  LEA.HI.X R13, R14, UR15, R13, 0x1, P1 ;  /* 0x0000000f0e0d7c11 */ /* 0x000fe200088f0c0d */
[----:B--2---:R-:W-:Y:S01]  /*1420*/  HFMA2 R26, R27.H0_H0, R26.H0_H0, R24.H0_H0 ;  /* 0x2000001a1b1a7231 */ /* 0x004fe20000040818 */
[----:B------:R-:W-:-:S04]  /*1430*/  IADD3 R24, P2, PT, R7, R28, RZ ;  /* 0x0000001c07187210 */ /* 0x000fc80007f5e0ff */
[----:B------:R-:W-:Y:S01]  /*1440*/  LEA R14, P1, R24, UR12, 0x1 ;  /* 0x0000000c180e7c11 */ /* 0x000fe2000f8208ff */
[----:B------:R-:W-:-:S05]  /*1450*/  IMAD.X R27, RZ, RZ, R29, P2 ;  /* 0x000000ffff1b7224 */ /* 0x000fca00010e061d */
[----:B------:R-:W-:Y:S02]  /*1460*/  LEA.HI.X R15, R24, UR13, R27, 0x1, P1 ;  /* 0x0000000d180f7c11 */ /* 0x000fe400088f0c1b */
[----:B------:R0:W2:Y:S01]  /*1470*/  LDG.E.U16 R24, desc[UR4][R12.64] ;  /* 0x000000040c187981 */ /* 0x0000a2000c1e1500 */
[----:B-1----:R-:W-:-:S03]  /*1480*/  IADD3 R17, P1, PT, R6, R28, RZ ;  /* 0x0000001c06117210 */ /* 0x002fc60007f3e0ff */
[----:B------:R1:W2:Y:S01]  /*1490*/  LDG.E.U16 R27, desc[UR4][R14.64] ;  /* 0x000000040e1b7981 */ /* 0x0002a2000c1e1500 */
[----:B0-----:R-:W-:Y:S02]  /*14a0*/  VIADD R12, R18, 0xc0 ;  /* 0x000000c0120c7836 */ /* 0x001fe40000000000 */
[----:B---3--:R-:W-:Y:S02]  /*14b0*/  HFMA2 R13, R21.H0_H0, R20.H0_H0, R26.H0_H0 ;  /* 0x20000014150d7231 */ /* 0x008fe4000004081a */
[----:B------:R-:W-:Y:S01]  /*14c0*/  IMAD.X R20, R10, 0x1, R29, P1 ;  /* 0x000000010a147824 */ /* 0x000fe200008e061d */
[----:B------:R-:W-:Y:S02]  /*14d0*/  LEA R16, P1, R17, UR14, 0x1 ;  /* 0x0000000e11107c11 */ /* 0x000fe4000f8208ff */
[----:B------:R-:W-:Y:S02]  /*14e0*/  SHF.R.S32.HI R28, RZ, 0x1f, R12 ;  /* 0x0000001fff1c7819 */ /* 0x000fe4000001140c */
[----:B------:R-:W-:-:S02]  /*14f0*/  IADD3 R21, P2, PT, R7, R12, RZ ;  /* 0x0000000c07157210 */ /* 0x000fc40007f5e0ff */
[----:B------:R-:W-:Y:S02]  /*1500*/  LEA.HI.X R17, R17, UR15, R20, 0x1, P1 ;  /* 0x0000000f11117c11 */ /* 0x000fe400088f0c14 */
[----:B------:R-:W-:Y:S01]  /*1510*/  LEA R20, P1, R21, UR12, 0x1 ;  /* 0x0000000c15147c11 */ /* 0x000fe2000f8208ff */
[----:B------:R-:W-:Y:S02]  /*1520*/  IMAD.X R26, RZ, RZ, R28, P2 ;  /* 0x000000ffff1a7224 */ /* 0x000fe400010e061c */
[----:B-1----:R-:W-:-:S03]  /*1530*/  VIADD R15, R18, 0xe0 ;  /* 0x000000e0120f7836 */ /* 0x002fc60000000000 */
[----:B------:R-:W-:Y:S02]  /*1540*/  LEA.HI.X R21, R21, UR13, R26, 0x1, P1 ;  /* 0x0000000d15157c11 */ /* 0x000fe400088f0c1a */
[----:B------:R-:W-:Y:S01]  /*1550*/  IADD3 R14, P1, PT, R6, R12, RZ ;  /* 0x0000000c060e7210 */ /* 0x000fe20007f3e0ff */
[----:B----4-:R-:W-:Y:S01]  /*1560*/  HFMA2 R22, R22.H0_H0, R25.H0_H0, R13.H0_H0 ;  /* 0x2000001916167231 */ /* 0x010fe2000004080d */
[----:B------:R-:W-:Y:S01]  /*1570*/  SHF.R.S32.HI R29, RZ, 0x1f, R15 ;  /* 0x0000001fff1d7819 */ /* 0x000fe2000001140f */
[----:B------:R-:W3:Y:S02]  /*1580*/  LDG.E.U16 R26, desc[UR4][R16.64] ;  /* 0x00000004101a7981 */ /* 0x000ee4000c1e1500 */
[----:B------:R-:W-:Y:S01]  /*1590*/  IMAD.X R13, R10, 0x1, R28, P1 ;  /* 0x000000010a0d7824 */ /* 0x000fe200008e061c */
[----:B------:R-:W-:Y:S01]  /*15a0*/  IADD3 R28, P2, PT, R7, R15, RZ ;  /* 0x0000000f071c7210 */ /* 0x000fe20007f5e0ff */
[----:B------:R0:W4:Y:S01]  /*15b0*/  LDG.E.U16 R21, desc[UR4][R20.64] ;  /* 0x0000000414157981 */ /* 0x000122000c1e1500 */
[----:B------:R-:W-:-:S02]  /*15c0*/  LEA R12, P1, R14, UR14, 0x1 ;  /* 0x0000000e0e0c7c11 */ /* 0x000fc4000f8208ff */
[----:B------:R-:W-:Y:S01]  /*15d0*/  IADD3 R25, P3, PT, R6, R15, RZ ;  /* 0x0000000f06197210 */ /* 0x000fe20007f7e0ff */
[----:B------:R-:W-:Y:S01]  /*15e0*/  IMAD.X R15, RZ, RZ, R29, P2 ;  /* 0x000000ffff0f7224 */ /* 0x000fe200010e061d */
[----:B------:R-:W-:Y:S02]  /*15f0*/  LEA.HI.X R13, R14, UR15, R13, 0x1, P1 ;  /* 0x0000000f0e0d7c11 */ /* 0x000fe400088f0c0d */
[----:B------:R-:W-:Y:S01]  /*1600*/  LEA R14, P1, R28, UR12, 0x1 ;  /* 0x0000000c1c0e7c11 */ /* 0x000fe2000f8208ff */
[----:B0-----:R-:W-:-:S03]  /*1610*/  IMAD.X R20, R10, 0x1, R29, P3 ;  /* 0x000000010a147824 */ /* 0x001fc600018e061d */
[----:B------:R-:W-:Y:S01]  /*1620*/  LEA.HI.X R15, R28, UR13, R15, 0x1, P1 ;  /* 0x0000000d1c0f7c11 */ /* 0x000fe200088f0c0f */
[----:B------:R2:W4:Y:S01]  /*1630*/  LDG.E.U16 R12, desc[UR4][R12.64] ;  /* 0x000000040c0c7981 */ /* 0x000522000c1e1500 */
[----:B------:R-:W-:-:S03]  /*1640*/  LEA R16, P1, R25, UR14, 0x1 ;  /* 0x0000000e19107c11 */ /* 0x000fc6000f8208ff */
[----:B------:R-:W4:Y:S01]  /*1650*/  LDG.E.U16 R14, desc[UR4][R14.64] ;  /* 0x000000040e0e7981 */ /* 0x000f22000c1e1500 */
[----:B------:R-:W-:-:S05]  /*1660*/  LEA.HI.X R17, R25, UR15, R20, 0x1, P1 ;  /* 0x0000000f19117c11 */ /* 0x000fca00088f0c14 */
[----:B------:R-:W4:Y:S01]  /*1670*/  LDG.E.U16 R16, desc[UR4][R16.64] ;  /* 0x0000000410107981 */ /* 0x000f22000c1e1500 */
[----:B-----5:R-:W-:Y:S02]  /*1680*/  HFMA2 R11, R11.H0_H0, R19.H0_H0, R22.H0_H0 ;  /* 0x200000130b0b7231 */ /* 0x020fe40000040816 */
[----:B------:R-:W-:Y:S02]  /*1690*/  VIADD R18, R18, 0x100 ;  /* 0x0000010012127836 */ /* 0x000fe40000000000 */
[----:B--2---:R-:W-:-:S04]  /*16a0*/  HFMA2 R13, R23.H0_H0, R24.H0_H0, R11.H0_H0 ;  /* 0x20000018170d7231 */ /* 0x004fc8000004080b */
[----:B---3--:R-:W-:-:S04]  /*16b0*/  HFMA2 R13, R27.H0_H0, R26.H0_H0, R13.H0_H0 ;  /* 0x2000001a1b0d7231 */ /* 0x008fc8000004080d */
[----:B----4-:R-:W-:-:S04]  /*16c0*/  HFMA2 R13, R21.H0_H0, R12.H0_H0, R13.H0_H0 ;  /* 0x2000000c150d7231 */ /* 0x010fc8000004080d */
[----:B------:R-:W-:-:S07]  /*16d0*/  HFMA2 R24, R14.H0_H0, R16.H0_H0, R13.H0_H0 ;  /* 0x200000100e187231 */ /* 0x000fce000004080d */
.L_x_127:
[----:B------:R-:W-:Y:S05]  /*16e0*/  BSYNC.RECONVERGENT B2 ;  /* 0x0000000000027941 */ /* 0x000fea0003800200 */
.L_x_126:
[----:B------:R-:W-:Y:S05]  /*16f0*/  @!P0 BRA `(.L_x_125) ;  /* 0x0000000400408947 */ /* 0x000fea0003800000 */
[----:B------:R-:W-:Y:S01]  /*1700*/  ISETP.GE.U32.AND P1, PT, R9, 0x4, PT ;  /* 0x000000040900780c */ /* 0x000fe20003f26070 */
[----:B------:R-:W-:Y:S01]  /*1710*/  BSSY.RECONVERGENT B2, `(.L_x_128) ;  /* 0x000003a000027945 */ /* 0x000fe20003800200 */
[----:B------:R-:W-:-:S04]  /*1720*/  LOP3.LUT R11, R8, 0x3, RZ, 0xc0, !PT ;  /* 0x00000003080b7812 */ /* 0x000fc800078ec0ff */
[----:B------:R-:W-:-:S07]  /*1730*/  ISETP.NE.AND P0, PT, R11, RZ, PT ;  /* 0x000000ff0b00720c */ /* 0x000fce0003f05270 */
[----:B------:R-:W-:Y:S06]  /*1740*/  @!P1 BRA `(.L_x_129) ;  /* 0x0000000000d89947 */ /* 0x000fec0003800000 */
[----:B------:R-:W0:Y:S01]  /*1750*/  LDCU.64 UR12, c[0x0][0x380] ;  /* 0x00007000ff0c77ac */ /* 0x000e220008000a00 */
[----:B------:R-:W-:Y:S01]  /*1760*/  SHF.R.S32.HI R9, RZ, 0x1f, R18 ;  /* 0x0000001fff097819 */ /* 0x000fe20000011412 */
[----:B------:R-:W-:Y:S01]  /*1770*/  VIADD R14, R18, 0x20 ;  /* 0x00000020120e7836 */ /* 0x000fe20000000000 */
[CC--:B------:R-:W-:Y:S01]  /*1780*/  IADD3 R8, P1, PT, R7.reuse, R18.reuse, RZ ;  /* 0x0000001207087210 */ /* 0x0c0fe20007f3e0ff */
[----:B------:R-:W2:Y:S01]  /*1790*/  LDCU.64 UR14, c[0x0][0x390] ;  /* 0x00007200ff0e77ac */ /* 0x000ea20008000a00 */
[----:B------:R-:W-:Y:S02]  /*17a0*/  IADD3 R12, P2, PT, R6, R18, RZ ;  /* 0x00000012060c7210 */ /* 0x000fe40007f5e0ff */
[----:B------:R-:W-:Y:S01]  /*17b0*/  SHF.R.S32.HI R17, RZ, 0x1f, R14 ;  /* 0x0000001fff117819 */ /* 0x000fe2000001140e */
[--C-:B------:R-:W-:Y:S02]  /*17c0*/  IMAD.X R13, RZ, RZ, R9.reuse, P1 ;  /* 0x000000ffff0d7224 */ /* 0x100fe400008e0609 */
[----:B------:R-:W-:Y:S01]  /*17d0*/  IMAD.X R15, R10, 0x1, R9, P2 ;  /* 0x000000010a0f7824 */ /* 0x000fe200010e0609 */
[----:B------:R-:W-:-:S02]  /*17e0*/  IADD3 R9, P2, PT, R7, R14, RZ ;  /* 0x0000000e07097210 */ /* 0x000fc40007f5e0ff */
[----:B------:R-:W-:-:S03]  /*17f0*/  IADD3 R14, P3, PT, R6, R14, RZ ;  /* 0x0000000e060e7210 */ /* 0x000fc60007f7e0ff */
[--C-:B------:R-:W-:Y:S01]  /*1800*/  IMAD.X R16, RZ, RZ, R17.reuse, P2 ;  /* 0x000000ffff107224 */ /* 0x100fe200010e0611 */
[----:B0-----:R-:W-:Y:S01]  /*1810*/  LEA R22, P1, R8, UR12, 0x1 ;  /* 0x0000000c08167c11 */ /* 0x001fe2000f8208ff */
[----:B------:R-:W-:-:S03]  /*1820*/  IMAD.X R19, R10, 0x1, R17, P3 ;  /* 0x000000010a137824 */ /* 0x000fc600018e0611 */
[----:B------:R-:W-:Y:S01]  /*1830*/  LEA.HI.X R23, R8, UR13, R13, 0x1, P1 ;  /* 0x0000000d08177c11 */ /* 0x000fe200088f0c0d */
[----:B------:R-:W-:Y:S01]  /*1840*/  VIADD R13, R18, 0x40 ;  /* 0x00000040120d7836 */ /* 0x000fe20000000000 */
[----:B--2---:R-:W-:-:S04]  /*1850*/  LEA R20, P1, R12, UR14, 0x1 ;  /* 0x0000000e0c147c11 */ /* 0x004fc8000f8208ff */
[----:B------:R-:W-:Y:S01]  /*1860*/  LEA.HI.X R21, R12, UR15, R15, 0x1, P1 ;  /* 0x0000000f0c157c11 */ /* 0x000fe200088f0c0f */
[----:B------:R-:W2:Y:S01]  /*1870*/  LDG.E.U16 R23, desc[UR4][R22.64] ;  /* 0x0000000416177981 */ /* 0x000ea2000c1e1500 */
[----:B------:R-:W-:Y:S02]  /*1880*/  SHF.R.S32.HI R25, RZ, 0x1f, R13 ;  /* 0x0000001fff197819 */ /* 0x000fe4000001140d */
[-C--:B------:R-:W-:Y:S01]  /*1890*/  IADD3 R15, P3, PT, R7, R13.reuse, RZ ;  /* 0x0000000d070f7210 */ /* 0x080fe20007f7e0ff */
[----:B------:R-:W2:Y:S01]  /*18a0*/  LDG.E.U16 R20, desc[UR4][R20.64] ;  /* 0x0000000414147981 */ /* 0x000ea2000c1e1500 */
[----:B------:R-:W-:Y:S02]  /*18b0*/  IADD3 R17, P4, PT, R6, R13, RZ ;  /* 0x0000000d06117210 */ /* 0x000fe40007f9e0ff */
[C---:B------:R-:W-:Y:S01]  /*18c0*/  LEA R8, P1, R9.reuse, UR12, 0x1 ;  /* 0x0000000c09087c11 */ /* 0x040fe2000f8208ff */
[--C-:B------:R-:W-:Y:S01]  /*18d0*/  IMAD.X R26, RZ, RZ, R25.reuse, P3 ;  /* 0x000000ffff1a7224 */ /* 0x100fe200018e0619 */
[----:B------:R-:W-:Y:S01]  /*18e0*/  LEA R12, P2, R14, UR14, 0x1 ;  /* 0x0000000e0e0c7c11 */ /* 0x000fe2000f8408ff */
[----:B------:R-:W-:Y:S01]  /*18f0*/  IMAD.X R28, R10, 0x1, R25, P4 ;  /* 0x000000010a1c7824 */ /* 0x000fe200020e0619 */
[----:B------:R-:W-:Y:S01]  /*1900*/  LEA.HI.X R9, R9, UR13, R16, 0x1, P1 ;  /* 0x0000000d09097c11 */ /* 0x000fe200088f0c10 */
[----:B------:R-:W-:Y:S01]  /*1910*/  VIADD R25, R18, 0x60 ;  /* 0x0000006012197836 */ /* 0x000fe20000000000 */
[----:B------:R-:W-:-:S02]  /*1920*/  LEA.HI.X R13, R14, UR15, R19, 0x1, P2 ;  /* 0x0000000f0e0d7c11 */ /* 0x000fc400090f0c13 */
[----:B------:R-:W-:Y:S02]  /*1930*/  LEA R14, P1, R15, UR12, 0x1 ;  /* 0x0000000c0f0e7c11 */ /* 0x000fe4000f8208ff */
[----:B------:R-:W-:Y:S01]  /*1940*/  LEA R16, P2, R17, UR14, 0x1 ;  /* 0x0000000e11107c11 */ /* 0x000fe2000f8408ff */
[----:B------:R-:W3:Y:S01]  /*1950*/  LDG.E.U16 R9, desc[UR4][R8.64] ;  /* 0x0000000408097981 */ /* 0x000ee2000c1e1500 */
[----:B------:R-:W-:Y:S02]  /*1960*/  LEA.HI.X R15, R15, UR13, R26, 0x1, P1 ;  /* 0x0000000d0f0f7c11 */ /* 0x000fe400088f0c1a */
[----:B------:R-:W-:Y:S01]  /*1970*/  LEA.HI.X R17, R17, UR15, R28, 0x1, P2 ;  /* 0x0000000f11117c11 */ /* 0x000fe200090f0c1c */
[----:B------:R-:W3:Y:S01]  /*1980*/  LDG.E.U16 R12, desc[UR4][R12.64] ;  /* 0x000000040c0c7981 */ /* 0x000ee2000c1e1500 */
[----:B------:R-:W-:Y:S02]  /*1990*/  SHF.R.S32.HI R27, RZ, 0x1f, R25 ;  /* 0x0000001fff1b7819 */ /* 0x000fe40000011419 */
[-C--:B------:R-:W-:Y:S01]  /*19a0*/  IADD3 R19, P1, PT, R7, R25.reuse, RZ ;  /* 0x0000001907137210 */ /* 0x080fe20007f3e0ff */
[----:B------:R-:W4:Y:S01]  /*19b0*/  LDG.E.U16 R14, desc[UR4][R14.64] ;  /* 0x000000040e0e7981 */ /* 0x000f22000c1e1500 */
[----:B------:R-:W-:-:S03]  /*19c0*/  IADD3 R25, P2, PT, R6, R25, RZ ;  /* 0x0000001906197210 */ /* 0x000fc60007f5e0ff */
[--C-:B------:R-:W-:Y:S01]  /*19d0*/  IMAD.X R29, RZ, RZ, R27.reuse, P1 ;  /* 0x000000ffff1d7224 */ /* 0x100fe200008e061b */
[----:B------:R-:W-:Y:S01]  /*19e0*/  LEA R28, P1, R19, UR12, 0x1 ;  /* 0x0000000c131c7c11 */ /* 0x000fe2000f8208ff */
[----:B------:R-:W-:Y:S01]  /*19f0*/  IMAD.X R27, R10, 0x1, R27, P2 ;  /* 0x000000010a1b7824 */ /* 0x000fe200010e061b */
[----:B------:R-:W-:Y:S01]  /*1a00*/  LEA R26, P2, R25, UR14, 0x1 ;  /* 0x0000000e191a7c11 */ /* 0x000fe2000f8408ff */
[----:B------:R-:W4:Y:S01]  /*1a10*/  LDG.E.U16 R16, desc[UR4][R16.64] ;  /* 0x0000000410107981 */ /* 0x000f22000c1e1500 */
[----:B------:R-:W-:Y:S02]  /*1a20*/  LEA.HI.X R29, R19, UR13, R29, 0x1, P1 ;  /* 0x0000000d131d7c11 */ /* 0x000fe400088f0c1d */
[----:B------:R-:W-:-:S03]  /*1a30*/  LEA.HI.X R27, R25, UR15, R27, 0x1, P2 ;  /* 0x0000000f191b7c11 */ /* 0x000fc600090f0c1b */
[----:B------:R-:W5:Y:S04]  /*1a40*/  LDG.E.U16 R28, desc[UR4][R28.64] ;  /* 0x000000041c1c7981 */ /* 0x000f68000c1e1500 */
[----:B------:R-:W5:Y:S01]  /*1a50*/  LDG.E.U16 R26, desc[UR4][R26.64] ;  /* 0x000000041a1a7981 */ /* 0x000f62000c1e1500 */
[----:B------:R-:W-:Y:S02]  /*1a60*/  VIADD R18, R18, 0x80 ;  /* 0x0000008012127836 */ /* 0x000fe40000000000 */
[----:B--2---:R-:W-:-:S04]  /*1a70*/  HFMA2 R20, R23.H0_H0, R20.H0_H0, R24.H0_H0 ;  /* 0x2000001417147231 */ /* 0x004fc80000040818 */
[----:B---3--:R-:W-:-:S04]  /*1a80*/  HFMA2 R9, R9.H0_H0, R12.H0_H0, R20.H0_H0 ;  /* 0x2000000c09097231 */ /* 0x008fc80000040814 */
[----:B----4-:R-:W-:-:S04]  /*1a90*/  HFMA2 R9, R14.H0_H0, R16.H0_H0, R9.H0_H0 ;  /* 0x200000100e097231 */ /* 0x010fc80000040809 */
[----:B-----5:R-:W-:-:S07]  /*1aa0*/  HFMA2 R24, R28.H0_H0, R26.H0_H0, R9.H0_H0 ;  /* 0x2000001a1c187231 */ /* 0x020fce0000040809 */
.L_x_129:
[----:B------:R-:W-:Y:S05]  /*1ab0*/  BSYNC.RECONVERGENT B2 ;  /* 0x0000000000027941 */ /* 0x000fea0003800200 */
.L_x_128:
[----:B------:R-:W-:Y:S05]  /*1ac0*/  @!P0 BRA `(.L_x_125) ;  /* 0x00000000004c8947 */ /* 0x000fea0003800000 */
[----:B------:R-:W-:-:S07]  /*1ad0*/  IMAD.MOV R11, RZ, RZ, -R11 ;  /* 0x000000ffff0b7224 */ /* 0x000fce00078e0a0b */
.L_x_130:
[----:B------:R-:W0:Y:S01]  /*1ae0*/  LDCU.64 UR14, c[0x0][0x380] ;  /* 0x00007000ff0e77ac */ /* 0x000e220008000a00 */
[----:B------:R-:W-:Y:S02]  /*1af0*/  SHF.R.S32.HI R9, RZ, 0x1f, R18 ;  /* 0x0000001fff097819 */ /* 0x000fe40000011412 */
[-C--:B------:R-:W-:Y:S01]  /*1b00*/  IADD3 R13, P0, PT, R6, R18.reuse, RZ ;  /* 0x00000012060d7210 */ /* 0x080fe20007f1e0ff */
[----:B------:R-:W2:Y:S01]  /*1b10*/  LDCU.64 UR12, c[0x0][0x390] ;  /* 0x00007200ff0c77ac */ /* 0x000ea20008000a00 */
[----:B------:R-:W-:-:S03]  /*1b20*/  IADD3 R14, P1, PT, R7, R18, RZ ;  /* 0x00000012070e7210 */ /* 0x000fc60007f3e0ff */
[--C-:B------:R-:W-:Y:S02]  /*1b30*/  IMAD.X R16, R10, 0x1, R9.reuse, P0 ;  /* 0x000000010a107824 */ /* 0x100fe400000e0609 */
[----:B------:R-:W-:Y:S01]  /*1b40*/  IMAD.X R9, RZ, RZ, R9, P1 ;  /* 0x000000ffff097224 */ /* 0x000fe200008e0609 */
[C---:B0-----:R-:W-:Y:S02]  /*1b50*/  LEA R8, P1, R14.reuse, UR14, 0x1 ;  /* 0x0000000e0e087c11 */ /* 0x041fe4000f8208ff */
[C---:B--2---:R-:W-:Y:S02]  /*1b60*/  LEA R12, P0, R13.reuse, UR12, 0x1 ;  /* 0x0000000c0d0c7c11 */ /* 0x044fe4000f8008ff */
[----:B------:R-:W-:Y:S02]  /*1b70*/  LEA.HI.X R9, R14, UR15, R9, 0x1, P1 ;  /* 0x0000000f0e097c11 */ /* 0x000fe400088f0c09 */
[----:B------:R-:W-:-:S04]  /*1b80*/  LEA.HI.X R13, R13, UR13, R16, 0x1, P0 ;  /* 0x0000000d0d0d7c11 */ /* 0x000fc800080f0c10 */
[----:B------:R-:W2:Y:S04]  /*1b90*/  LDG.E.U16 R9, desc[UR4][R8.64] ;  /* 0x0000000408097981 */ /* 0x000ea8000c1e1500 */
[----:B------:R-:W2:Y:S01]  /*1ba0*/  LDG.E.U16 R12, desc[UR4][R12.64] ;  /* 0x000000040c0c7981 */ /* 0x000ea2000c1e1500 */
[----:B------:R-:W-:-:S05]  /*1bb0*/  VIADD R11, R11, 0x1 ;  /* 0x000000010b0b7836 */ /* 0x000fca0000000000 */
[----:B------:R-:W-:Y:S01]  /*1bc0*/  ISETP.NE.AND P0, PT, R11, RZ, PT ;  /* 0x000000ff0b00720c */ /* 0x000fe20003f05270 */
[----:B------:R-:W-:Y:S02]  /*1bd0*/  VIADD R18, R18, 0x20 ;  /* 0x0000002012127836 */ /* 0x000fe40000000000 */
[----:B--2---:R-:W-:-:S10]  /*1be0*/  HFMA2 R24, R9.H0_H0, R12.H0_H0, R24.H0_H0 ;  /* 0x2000000c09187231 */ /* 0x004fd40000040818 */
[----:B------:R-:W-:Y:S05]  /*1bf0*/  @P0 BRA `(.L_x_130) ;  /* 0xfffffffc00b80947 */ /* 0x000fea000383ffff */
.L_x_125:
[----:B------:R-:W-:Y:S05]  /*1c00*/  BSYNC.RECONVERGENT B1 ;  /* 0x0000000000017941 */ /* 0x000fea0003800200 */
.L_x_124:
[----:B------:R2:W-:Y:S02]  /*1c10*/  STS.U16 [R4], R24 ;  /* 0x0000001804007388 */ /* 0x0005e40000000400 */
.L_x_119:
[----:B0-----:R-:W-:Y:S05]  /*1c20*/  BSYNC.RECONVERGENT B0 ;  /* 0x0000000000007941 */ /* 0x001fea0003800200 */
.L_x_118:
[----:B------:R-:W-:Y:S01]  /*1c30*/  BAR.SYNC.DEFER_BLOCKING 0x0 ;  /* 0x0000000000007b1d */ /* 0x000fe20000010000 */
[----:B------:R-:W-:-:S13]  /*1c40*/  ISETP.GT.U32.AND P0, PT, R2, 0xf, PT ;  /* 0x0000000f0200780c */ /* 0x000fda0003f04070 */
[----:B------:R-:W-:Y:S05]  /*1c50*/  @P0 EXIT ;  /* 0x000000000000094d */ /* 0x000fea0003800000 */
[----:B------:R-:W-:Y:S01]  /*1c60*/  LDS.U16 R6, [R4] ;  /* 0x0000000004067984 */ /* 0x000fe20000000400 */
[----:B------:R-:W-:-:S03]  /*1c70*/  ISETP.GT.U32.AND P0, PT, R2, 0x7, PT ;  /* 0x000000070200780c */ /* 0x000fc60003f04070 */
[----:B------:R-:W0:Y:S02]  /*1c80*/  LDS.U16 R7, [R4+0x20] ;  /* 0x0000200004077984 */ /* 0x000e240000000400 */
[----:B0-----:R-:W-:-:S05]  /*1c90*/  HADD2 R6, R6.H0_H0, R7.H0_H0 ;  /* 0x2000000706067230 */ /* 0x001fca0000000800 */
[----:B------:R0:W-:Y:S03]  /*1ca0*/  STS.U16 [R4], R6 ;  /* 0x0000000604007388 */ /* 0x0001e60000000400 */
[----:B------:R-:W-:Y:S05]  /*1cb0*/  @P0 EXIT ;  /* 0x000000000000094d */ /* 0x000fea0003800000 */
[----:B------:R-:W3:Y:S01]  /*1cc0*/  LDS.U16 R7, [R4+0x10] ;  /* 0x0000100004077984 */ /* 0x000ee20000000400 */
[----:B------:R-:W-:Y:S01]  /*1cd0*/  ISETP.GT.U32.AND P0, PT, R2, 0x3, PT ;  /* 0x000000030200780c */ /* 0x000fe20003f04070 */
[----:B---3--:R-:W-:-:S05]  /*1ce0*/  HADD2 R7, R6.H0_H0, R7.H0_H0 ;  /* 0x2000000706077230 */ /* 0x008fca0000000800 */
[----:B------:R3:W-:Y:S07]  /*1cf0*/  STS.U16 [R4], R7 ;  /* 0x0000000704007388 */ /* 0x0007ee0000000400 */
[----:B------:R-:W-:Y:S05]  /*1d00*/  @P0 EXIT ;  /* 0x000000000000094d */ /* 0x000fea0003800000 */
[----:B0-----:R-:W0:Y:S01]  /*1d10*/  LDS.U16 R6, [R4+0x8] ;  /* 0x0000080004067984 */ /* 0x001e220000000400 */
[----:B------:R-:W-:Y:S01]  /*1d20*/  ISETP.GT.U32.AND P0, PT, R2, 0x1, PT ;  /* 0x000000010200780c */ /* 0x000fe20003f04070 */
[----:B0-----:R-:W-:-:S05]  /*1d30*/  HADD2 R6, R7.H0_H0, R6.H0_H0 ;  /* 0x2000000607067230 */ /* 0x001fca0000000800 */
[----:B------:R0:W-:Y:S07]  /*1d40*/  STS.U16 [R4], R6 ;  /* 0x0000000604007388 */ /* 0x0001ee0000000400 */
[----:B------:R-:W-:Y:S05]  /*1d50*/  @P0 EXIT ;  /* 0x000000000000094d */ /* 0x000fea0003800000 */
[----:B---3--:R-:W3:Y:S01]  /*1d60*/  LDS.U16 R7, [R4+0x4] ;  /* 0x0000040004077984 */ /* 0x008ee20000000400 */
[----:B------:R-:W-:Y:S01]  /*1d70*/  ISETP.NE.AND P0, PT, R2, RZ, PT ;  /* 0x000000ff0200720c */ /* 0x000fe20003f05270 */
[----:B---3--:R-:W-:-:S05]  /*1d80*/  HADD2 R7, R6.H0_H0, R7.H0_H0 ;  /* 0x2000000706077230 */ /* 0x008fca0000000800 */
[----:B------:R3:W-:Y:S07]  /*1d90*/  STS.U16 [R4], R7 ;  /* 0x0000000704007388 */ /* 0x0007ee0000000400 */
[----:B------:R-:W-:Y:S05]  /*1da0*/  @P0 EXIT ;  /* 0x000000000000094d */ /* 0x000fea0003800000 */
[----:B0--3--:R-:W0:Y:S01]  /*1db0*/  LDC.64 R6, c[0x0][0x388] ;  /* 0x0000e200ff067b82 */ /* 0x009e220000000a00 */
[----:B------:R-:W3:Y:S01]  /*1dc0*/  LDS R2, [R3] ;  /* 0x0000000003027984 */ /* 0x000ee20000000800 */
[----:B------:R-:W4:Y:S06]  /*1dd0*/  LDCU UR6, c[0x0][0x3a4] ;  /* 0x00007480ff0677ac */ /* 0x000f2c0008000800 */
[----:B------:R-:W1:Y:S01]  /*1de0*/  LDC.64 R8, c[0x0][0x398] ;  /* 0x0000e600ff087b82 */ /* 0x000e620000000a00 */
[----:B0-----:R-:W-:-:S06]  /*1df0*/  IMAD.WIDE.U32 R6, R5, 0x2, R6 ;  /* 0x0000000205067825 */ /* 0x001fcc00078e0006 */
[----:B------:R-:W5:Y:S01]  /*1e00*/  LDG.E.U16 R7, desc[UR4][R6.64] ;  /* 0x0000000406077981 */ /* 0x000f62000c1e1500 */
[----:B----4-:R-:W-:-:S04]  /*1e10*/  IMAD R5, R0, UR6, R5 ;  /* 0x0000000600057c24 */ /* 0x010fc8000f8e0205 */
[----:B-12---:R-:W-:-:S04]  /*1e20*/  IMAD.WIDE.U32 R4, R5, 0x2, R8 ;  /* 0x0000000205047825 */ /* 0x006fc800078e0008 */
[----:B---3--:R-:W-:-:S05]  /*1e30*/  HADD2 R2, R2.H0_H0, R2.H1_H1 ;  /* 0x3000000202027230 */ /* 0x008fca0000000800 */
[----:B------:R-:W-:Y:S01]  /*1e40*/  STS.U16 [R3], R2 ;  /* 0x0000000203007388 */ /* 0x000fe20000000400 */
[----:B-----5:R-:W-:-:S05]  /*1e50*/  HADD2 R7, R2.H0_H0, R7.H0_H0 ;  /* 0x2000000702077230 */ /* 0x020fca0000000800 */
[----:B------:R-:W-:Y:S01]  /*1e60*/  STG.E.U16 desc[UR4][R4.64], R7 ;  /* 0x0000000704007986 */ /* 0x000fe2000c101504 */
[----:B------:R-:W-:Y:S05]  /*1e70*/  EXIT ;  /* 0x000000000000794d */ /* 0x000fea0003800000 */
.L_x_131:
        /* <DEDUP_REMOVED lines=16> */
.L_x_171:


//--------------------- .text._Z18_hhlpLinearForwardILj32ELj32EdEvPKT1_S2_S2_PS0_iii --------------------------
	.section	.text._Z18_hhlpLinearForwardILj32ELj32EdEvPKT1_S2_S2_PS0_iii,"ax",@progbits
	.align	128
        .global         _Z18_hhlpLinearForwardILj32ELj32EdEvPKT1_S2_S2_PS0_iii
        .type           _Z18_hhlpLinearForwardILj32ELj32EdEvPKT1_S2_S2_PS0_iii,@function
        .size           _Z18_hhlpLinearForwardILj32ELj32EdEvPKT1_S2_S2_PS0_iii,(.L_x_172 - _Z18_hhlpLinearForwardILj32ELj32EdEvPKT1_S2_S2_PS0_iii)
        .other          _Z18_hhlpLinearForwardILj32ELj32EdEvPKT1_S2_S2_PS0_iii,@"STO_CUDA_ENTRY STV_DEFAULT"
_Z18_hhlpLinearForwardILj32ELj32EdEvPKT1_S2_S2_PS0_iii:
.text._Z18_hhlpLinearForwardILj32ELj32EdEvPKT1_S2_S2_PS0_iii:
        /* <DEDUP_REMOVED lines=20> */
[----:B------:R1:W-:Y:S05]  /*0140*/  STS.64 [R4], RZ ;  /* 0x000000ff04007388 */ /* 0x0003ea0000000a00 */
[----:B--234-:R-:W-:Y:S05]  /*0150*/  @P0 BRA `(.L_x_133) ;  /* 0x0000000c00c00947 */ /* 0x01cfea0003800000 */
[----:B------:R-:W-:Y:S01]  /*0160*/  LOP3.LUT R6, RZ, R2, RZ, 0x33, !PT ;  /* 0x00000002ff067212 */ /* 0x000fe200078e33ff */
[----:B------:R-:W-:Y:S01]  /*0170*/  IMAD R7, R0, UR6, RZ ;  /* 0x0000000600077c24 */ /* 0x000fe2000f8e02ff */
[----:B------:R-:W-:Y:S01]  /*0180*/  BSSY.RECONVERGENT B1, `(.L_x_134) ;  /* 0x000007c000017945 */ /* 0x000fe20003800200 */
[----:B------:R-:W-:Y:S01]  /*0190*/  IMAD R22, R5, UR6, RZ ;  /* 0x0000000605167c24 */ /* 0x000fe2000f8e02ff */
[----:B------:R-:W-:Y:S01]  /*01a0*/  CS2R R8, SRZ ;  /* 0x0000000000087805 */ /* 0x000fe2000001ff00 */
[----:B------:R-:W-:Y:S01]  /*01b0*/  VIADD R6, R6, UR6 ;  /* 0x0000000606067c36 */ /* 0x000fe20008000000 */
[----:B------:R-:W-:Y:S01]  /*01c0*/  SHF.R.S32.HI R25, RZ, 0x1f, R7 ;  /* 0x0000001fff197819 */ /* 0x000fe20000011407 */
[----:B------:R-:W-:-:S03]  /*01d0*/  IMAD.MOV.U32 R24, RZ, RZ, R2 ;  /* 0x000000ffff187224 */ /* 0x000fc600078e0002 */
[C---:B------:R-:W-:Y:S02]  /*01e0*/  ISETP.GE.U32.AND P0, PT, R6.reuse, 0xe0, PT ;  /* 0x000000e00600780c */ /* 0x040fe40003f06070 */
[----:B------:R-:W-:-:S04]  /*01f0*/  LEA.HI R23, R6, 0x1, RZ, 0x1b ;  /* 0x0000000106177811 */ /* 0x000fc800078fd8ff */
[----:B------:R-:W-:-:S07]  /*0200*/  LOP3.LUT R18, R23, 0x7, RZ, 0xc0, !PT ;  /* 0x0000000717127812 */ /* 0x000fce00078ec0ff */
[----:B------:R-:W-:Y:S05]  /*0210*/  @!P0 BRA `(.L_x_135) ;  /* 0x0000000400c88947 */ /* 0x000fea0003800000 */
[----:B------:R-:W-:Y:S01]  /*0220*/  LOP3.LUT R19, R23, 0xffffff8, RZ, 0xc0, !PT ;  /* 0x0ffffff817137812 */ /* 0x000fe200078ec0ff */
[----:B------:R-:W-:Y:S01]  /*0230*/  BSSY.RECONVERGENT B2, `(.L_x_136) ;  /* 0x000006f000027945 */ /* 0x000fe20003800200 */
[----:B------:R-:W-:Y:S01]  /*0240*/  VIADD R24, R2, 0x80 ;  /* 0x0000008002187836 */ /* 0x000fe20000000000 */
[----:B------:R-:W-:Y:S02]  /*0250*/  CS2R R8, SRZ ;  /* 0x0000000000087805 */ /* 0x000fe4000001ff00 */
[----:B------:R-:W-:-:S07]  /*0260*/  IMAD.MOV R19, RZ, RZ, -R19 ;  /* 0x000000ffff137224 */ /* 0x000fce00078e0a13 */
.L_x_137:
[C---:B------:R-:W-:Y:S02]  /*0270*/  VIADD R13, R24.reuse, 0xffffff80 ;  /* 0xffffff80180d7836 */ /* 0x040fe40000000000 */
[----:B------:R-:W-:-:S03]  /*0280*/  VIADD R17, R24, 0xffffffa0 ;  /* 0xffffffa018117836 */ /* 0x000fc60000000000 */
[----:B------:R-:W-:Y:S02]  /*0290*/  SHF.R.S32.HI R12, RZ, 0x1f, R13 ;  /* 0x0000001fff0c7819 */ /* 0x000fe4000001140d */
[CC--:B------:R-:W-:Y:S02]  /*02a0*/  IADD3 R11, P0, PT, R22.reuse, R13.reuse, RZ ;  /* 0x0000000d160b7210 */ /* 0x0c0fe40007f1e0ff */
[----:B------:R-:W-:Y:S02]  /*02b0*/  IADD3 R13, P1, PT, R7, R13, RZ ;  /* 0x0000000d070d7210 */ /* 0x000fe40007f3e0ff */
[----:B------:R-:W-:Y:S01]  /*02c0*/  SHF.R.S32.HI R16, RZ, 0x1f, R17 ;  /* 0x0000001fff107819 */ /* 0x000fe20000011411 */
[--C-:B------:R-:W-:Y:S01]  /*02d0*/  IMAD.X R14, RZ, RZ, R12.reuse, P0 ;  /* 0x000000ffff0e7224 */ /* 0x100fe200000e060c */
[----:B------:R-:W-:Y:S01]  /*02e0*/  LEA R10, P0, R11, UR8, 0x3 ;  /* 0x000000080b0a7c11 */ /* 0x000fe2000f8018ff */
[----:B------:R-:W-:Y:S01]  /*02f0*/  IMAD.X R26, R25, 0x1, R12, P1 ;  /* 0x00000001191a7824 */ /* 0x000fe200008e060c */
[----:B------:R-:W-:-:S02]  /*0300*/  IADD3 R15, P2, PT, R22, R17, RZ ;  /* 0x00000011160f7210 */ /* 0x000fc40007f5e0ff */
[----:B------:R-:W-:Y:S02]  /*0310*/  LEA.HI.X R11, R11, UR9, R14, 0x3, P0 ;  /* 0x000000090b0b7c11 */ /* 0x000fe400080f1c0e */
[----:B------:R-:W-:Y:S01]  /*0320*/  LEA R12, P0, R13, UR10, 0x3 ;  /* 0x0000000a0d0c7c11 */ /* 0x000fe2000f8018ff */
[----:B------:R-:W-:Y:S01]  /*0330*/  IMAD.X R20, RZ, RZ, R16, P2 ;  /* 0x000000ffff147224 */ /* 0x000fe200010e0610 */
[----:B------:R-:W-:Y:S02]  /*0340*/  LEA R14, P1, R15, UR8, 0x3 ;  /* 0x000000080f0e7c11 */ /* 0x000fe4000f8218ff */
[----:B------:R-:W-:Y:S01]  /*0350*/  LEA.HI.X R13, R13, UR11, R26, 0x3, P0 ;  /* 0x0000000b0d0d7c11 */ /* 0x000fe200080f1c1a */
[----:B0-----:R-:W2:Y:S01]  /*0360*/  LDG.E.64 R10, desc[UR4][R10.64] ;  /* 0x000000040a0a7981 */ /* 0x001ea2000c1e1b00 */
[----:B------:R-:W-:Y:S02]  /*0370*/  IADD3 R17, P2, PT, R7, R17, RZ ;  /* 0x0000001107117210 */ /* 0x000fe40007f5e0ff */
[----:B------:R-:W-:-:S02]  /*0380*/  LEA.HI.X R15, R15, UR9, R20, 0x3, P1 ;  /* 0x000000090f0f7c11 */ /* 0x000fc400088f1c14 */
[----:B------:R-:W2:Y:S01]  /*0390*/  LDG.E.64 R12, desc[UR4][R12.64] ;  /* 0x000000040c0c7981 */ /* 0x000ea2000c1e1b00 */
[----:B------:R-:W-:Y:S01]  /*03a0*/  IMAD.X R20, R25, 0x1, R16, P2 ;  /* 0x0000000119147824 */ /* 0x000fe200010e0610 */
[C---:B------:R-:W-:Y:S02]  /*03b0*/  LEA R16, P0, R17.reuse, UR10, 0x3 ;  /* 0x0000000a11107c11 */ /* 0x040fe4000f8018ff */
[----:B------:R-:W3:Y:S02]  /*03c0*/  LDG.E.64 R14, desc[UR4][R14.64] ;  /* 0x000000040e0e7981 */ /* 0x000ee4000c1e1b00 */
[----:B------:R-:W-:-:S06]  /*03d0*/  LEA.HI.X R17, R17, UR11, R20, 0x3, P0 ;  /* 0x0000000b11117c11 */ /* 0x000fcc00080f1c14 */
[----:B------:R-:W3:Y:S01]  /*03e0*/  LDG.E.64 R16, desc[UR4][R16.64] ;  /* 0x0000000410107981 */ /* 0x000ee2000c1e1b00 */
[C---:B------:R-:W-:Y:S02]  /*03f0*/  VIADD R26, R24.reuse, 0xffffffc0 ;  /* 0xffffffc0181a7836 */ /* 0x040fe40000000000 */
[----:B------:R-:W-:-:S03]  /*0400*/  VIADD R27, R24, 0xffffffe0 ;  /* 0xffffffe0181b7836 */ /* 0x000fc60000000000 */
[----:B------:R-:W-:Y:S01]  /*0410*/  SHF.R.S32.HI R28, RZ, 0x1f, R26 ;  /* 0x0000001fff1c7819 */ /* 0x000fe2000001141a */
[----:B--2---:R-:W-:Y:S01]  /*0420*/  DFMA R20, R10, R12, R8 ;  /* 0x0000000c0a14722b */ /* 0x004fe20000000008 */
[-C--:B------:R-:W-:Y:S02]  /*0430*/  IADD3 R9, P0, PT, R22, R26.reuse, RZ ;  /* 0x0000001a16097210 */ /* 0x080fe40007f1e0ff */
[----:B------:R-:W-:-:S03]  /*0440*/  IADD3 R26, P1, PT, R7, R26, RZ ;  /* 0x0000001a071a7210 */ /* 0x000fc60007f3e0ff */
[--C-:B------:R-:W-:Y:S01]  /*0450*/  IMAD.X R29, RZ, RZ, R28.reuse, P0 ;  /* 0x000000ffff1d7224 */ /* 0x100fe200000e061c */
[C---:B------:R-:W-:Y:S02]  /*0460*/  LEA R8, P0, R9.reuse, UR8, 0x3 ;  /* 0x0000000809087c11 */ /* 0x040fe4000f8018ff */
[----:B------:R-:W-:Y:S02]  /*0470*/  SHF.R.S32.HI R10, RZ, 0x1f, R27 ;  /* 0x0000001fff0a7819 */ /* 0x000fe4000001141b */
[----:B------:R-:W-:Y:S01]  /*0480*/  IADD3 R11, P2, PT, R22, R27, RZ ;  /* 0x0000001b160b7210 */ /* 0x000fe20007f5e0ff */
[----:B---3--:R-:W-:Y:S01]  /*0490*/  DFMA R20, R14, R16, R20 ;  /* 0x000000100e14722b */ /* 0x008fe20000000014 */
[----:B------:R-:W-:Y:S01]  /*04a0*/  LEA.HI.X R9, R9, UR9, R29, 0x3, P0 ;  /* 0x0000000909097c11 */ /* 0x000fe200080f1c1d */
[----:B------:R-:W-:Y:S01]  /*04b0*/  IMAD.X R13, R25, 0x1, R28, P1 ;  /* 0x00000001190d7824 */ /* 0x000fe200008e061c */
[----:B------:R-:W-:Y:S01]  /*04c0*/  LEA R14, P0, R26, UR10, 0x3 ;  /* 0x0000000a1a0e7c11 */ /* 0x000fe2000f8018ff */
[----:B------:R-:W-:Y:S01]  /*04d0*/  IMAD.X R16, RZ, RZ, R10, P2 ;  /* 0x000000ffff107224 */ /* 0x000fe200010e060a */
[----:B------:R-:W-:-:S02]  /*04e0*/  LEA R12, P1, R11, UR8, 0x3 ;  /* 0x000000080b0c7c11 */ /* 0x000fc4000f8218ff */
[----:B------:R-:W-:Y:S01]  /*04f0*/  IADD3 R27, P2, PT, R7, R27, RZ ;  /* 0x0000001b071b7210 */ /* 0x000fe20007f5e0ff */
[----:B------:R-:W2:Y:S01]  /*0500*/  LDG.E.64 R8, desc[UR4][R8.64] ;  /* 0x0000000408087981 */ /* 0x000ea2000c1e1b00 */
[----:B------:R-:W-:Y:S02]  /*0510*/  LEA.HI.X R15, R26, UR11, R13, 0x3, P0 ;  /* 0x0000000b1a0f7c11 */ /* 0x000fe400080f1c0d */
[----:B------:R-:W-:Y:S01]  /*0520*/  LEA.HI.X R13, R11, UR9, R16, 0x3, P1 ;  /* 0x000000090b0d7c11 */ /* 0x000fe200088f1c10 */
[----:B------:R-:W-:Y:S01]  /*0530*/  IMAD.X R16, R25, 0x1, R10, P2 ;  /* 0x0000000119107824 */ /* 0x000fe200010e060a */
[C---:B------:R-:W-:Y:S02]  /*0540*/  LEA R10, P0, R27.reuse, UR10, 0x3 ;  /* 0x0000000a1b0a7c11 */ /* 0x040fe4000f8018ff */
[----:B------:R-:W2:Y:S02]  /*0550*/  LDG.E.64 R14, desc[UR4][R14.64] ;  /* 0x000000040e0e7981 */ /* 0x000ea4000c1e1b00 */
[----:B------:R-:W-:-:S02]  /*0560*/  LEA.HI.X R11, R27, UR11, R16, 0x3, P0 ;  /* 0x0000000b1b0b7c11 */ /* 0x000fc400080f1c10 */
[----:B------:R-:W3:Y:S04]  /*0570*/  LDG.E.64 R12, desc[UR4][R12.64] ;  /* 0x000000040c0c7981 */ /* 0x000ee8000c1e1b00 */
[----:B------:R-:W3:Y:S01]  /*0580*/  LDG.E.64 R10, desc[UR4][R10.64] ;  /* 0x000000040a0a7981 */ /* 0x000ee2000c1e1b00 */
[----:B------:R-:W-:Y:S02]  /*0590*/  SHF.R.S32.HI R28, RZ, 0x1f, R24 ;  /* 0x0000001fff1c7819 */ /* 0x000fe40000011418 */
[-C--:B------:R-:W-:Y:S01]  /*05a0*/  IADD3 R26, P0, PT, R22, R24.reuse, RZ ;  /* 0x00000018161a7210 */ /* 0x080fe20007f1e0ff */
[----:B--2---:R-:W-:Y:S01]  /*05b0*/  DFMA R16, R8, R14, R20 ;  /* 0x0000000e0810722b */ /* 0x004fe20000000014 */
[----:B------:R-:W-:Y:S01]  /*05c0*/  VIADD R20, R24, 0x20 ;  /* 0x0000002018147836 */ /* 0x000fe20000000000 */
[----:B------:R-:W-:-:S02]  /*05d0*/  IADD3 R15, P1, PT, R7, R24, RZ ;  /* 0x00000018070f7210 */ /* 0x000fc40007f3e0ff */
[----:B------:R-:W-:Y:S01]  /*05e0*/  IMAD.X R21, RZ, RZ, R28, P0 ;  /* 0x000000ffff157224 */ /* 0x000fe200000e061c */
[----:B------:R-:W-:Y:S02]  /*05f0*/  LEA R8, P0, R26, UR8, 0x3 ;  /* 0x000000081a087c11 */ /* 0x000fe4000f8018ff */
[----:B------:R-:W-:Y:S01]  /*0600*/  SHF.R.S32.HI R27, RZ, 0x1f, R20 ;  /* 0x0000001fff1b7819 */ /* 0x000fe20000011414 */
[----:B---3--:R-:W-:Y:S01]  /*0610*/  DFMA R16, R12, R10, R16 ;  /* 0x0000000a0c10722b */ /* 0x008fe20000000010 */
[-C--:B------:R-:W-:Y:S01]  /*0620*/  IADD3 R13, P2, PT, R22, R20.reuse, RZ ;  /* 0x00000014160d7210 */ /* 0x080fe20007f5e0ff */
[----:B------:R-:W-:Y:S01]  /*0630*/  IMAD.X R28, R25, 0x1, R28, P1 ;  /* 0x00000001191c7824 */ /* 0x000fe200008e061c */
[----:B------:R-:W-:Y:S02]  /*0640*/  LEA.HI.X R9, R26, UR9, R21, 0x3, P0 ;  /* 0x000000091a097c11 */ /* 0x000fe400080f1c15 */
[----:B------:R-:W-:Y:S01]  /*0650*/  LEA R14, P0, R15, UR10, 0x3 ;  /* 0x0000000a0f0e7c11 */ /* 0x000fe2000f8018ff */
[----:B------:R-:W-:Y:S01]  /*0660*/  IMAD.X R10, RZ, RZ, R27, P2 ;  /* 0x000000ffff0a7224 */ /* 0x000fe200010e061b */
[----:B------:R-:W-:-:S02]  /*0670*/  IADD3 R20, P2, PT, R7, R20, RZ ;  /* 0x0000001407147210 */ /* 0x000fc40007f5e0ff */
[----:B------:R-:W-:Y:S01]  /*0680*/  LEA R12, P1, R13, UR8, 0x3 ;  /* 0x000000080d0c7c11 */ /* 0x000fe2000f8218ff */
[----:B------:R-:W2:Y:S01]  /*0690*/  LDG.E.64 R8, desc[UR4][R8.64] ;  /* 0x0000000408087981 */ /* 0x000ea2000c1e1b00 */
[----:B------:R-:W-:Y:S01]  /*06a0*/  LEA.HI.X R15, R15, UR11, R28, 0x3, P0 ;  /* 0x0000000b0f0f7c11 */ /* 0x000fe200080f1c1c */
[----:B------:R-:W-:Y:S01]  /*06b0*/  IMAD.X R27, R25, 0x1, R27, P2 ;  /* 0x00000001191b7824 */ /* 0x000fe200010e061b */
[----:B------:R-:W-:Y:S02]  /*06c0*/  LEA.HI.X R13, R13, UR9, R10, 0x3, P1 ;  /* 0x000000090d0d7c11 */ /* 0x000fe400088f1c0a */
[C---:B------:R-:W-:Y:S02]  /*06d0*/  LEA R10, P0, R20.reuse, UR10, 0x3 ;  /* 0x0000000a140a7c11 */ /* 0x040fe4000f8018ff */
[----:B------:R-:W2:Y:S02]  /*06e0*/  LDG.E.64 R14, desc[UR4][R14.64] ;  /* 0x000000040e0e7981 */ /* 0x000ea4000c1e1b00 */
[----:B------:R-:W-:-:S02]  /*06f0*/  LEA.HI.X R11, R20, UR11, R27, 0x3, P0 ;  /* 0x0000000b140b7c11 */ /* 0x000fc400080f1c1b */
[----:B------:R-:W3:Y:S04]  /*0700*/  LDG.E.64 R12, desc[UR4][R12.64] ;  /* 0x000000040c0c7981 */ /* 0x000ee8000c1e1b00 */
[----:B------:R-:W3:Y:S01]  /*0710*/  LDG.E.64 R10, desc[UR4][R10.64] ;  /* 0x000000040a0a7981 */ /* 0x000ee2000c1e1b00 */
[C---:B------:R-:W-:Y:S02]  /*0720*/  VIADD R20, R24.reuse, 0x40 ;  /* 0x0000004018147836 */ /* 0x040fe40000000000 */
[----:B------:R-:W-:-:S03]  /*0730*/  VIADD R21, R24, 0x60 ;  /* 0x0000006018157836 */ /* 0x000fc60000000000 */
[----:B------:R-:W-:Y:S02]  /*0740*/  SHF.R.S32.HI R26, RZ, 0x1f, R20 ;  /* 0x0000001fff1a7819 */ /* 0x000fe40000011414 */
[-C--:B------:R-:W-:Y:S02]  /*0750*/  IADD3 R27, P0, PT, R22, R20.reuse, RZ ;  /* 0x00000014161b7210 */ /* 0x080fe40007f1e0ff */
[----:B------:R-:W-:-:S03]  /*0760*/  IADD3 R20, P1, PT, R7, R20, RZ ;  /* 0x0000001407147210 */ /* 0x000fc60007f3e0ff */
[----:B------:R-:W-:Y:S01]  /*0770*/  IMAD.X R28, RZ, RZ, R26, P0 ;  /* 0x000000ffff1c7224 */ /* 0x000fe200000e061a */
[----:B--2---:R-:W-:Y:S01]  /*0780*/  DFMA R16, R8, R14, R16 ;  /* 0x0000000e0810722b */ /* 0x004fe20000000010 */
[----:B------:R-:W-:-:S07]  /*0790*/  SHF.R.S32.HI R14, RZ, 0x1f, R21 ;  /* 0x0000001fff0e7819 */ /* 0x000fce0000011415 */
[----:B---3--:R-:W-:Y:S01]  /*07a0*/  DFMA R8, R12, R10, R16 ;  /* 0x0000000a0c08722b */ /* 0x008fe20000000010 */
[----:B------:R-:W-:Y:S02]  /*07b0*/  LEA R16, P0, R27, UR8, 0x3 ;  /* 0x000000081b107c11 */ /* 0x000fe4000f8018ff */
[-C--:B------:R-:W-:Y:S01]  /*07c0*/  IADD3 R13, P2, PT, R22, R21.reuse, RZ ;  /* 0x00000015160d7210 */ /* 0x080fe20007f5e0ff */
[----:B------:R-:W-:Y:S01]  /*07d0*/  IMAD.X R11, R25, 0x1, R26, P1 ;  /* 0x00000001190b7824 */ /* 0x000fe200008e061a */
[----:B------:R-:W-:Y:S02]  /*07e0*/  LEA.HI.X R17, R27, UR9, R28, 0x3, P0 ;  /* 0x000000091b117c11 */ /* 0x000fe400080f1c1c */
[C---:B------:R-:W-:Y:S01]  /*07f0*/  LEA R10, P0, R20.reuse, UR10, 0x3 ;  /* 0x0000000a140a7c11 */ /* 0x040fe2000f8018ff */
[--C-:B------:R-:W-:Y:S01]  /*0800*/  IMAD.X R26, RZ, RZ, R14.reuse, P2 ;  /* 0x000000ffff1a7224 */ /* 0x100fe200010e060e */
[----:B------:R-:W-:Y:S02]  /*0810*/  IADD3 R21, P2, PT, R7, R21, RZ ;  /* 0x0000001507157210 */ /* 0x000fe40007f5e0ff */
[----:B------:R-:W-:Y:S01]  /*0820*/  LEA.HI.X R11, R20, UR11, R11, 0x3, P0 ;  /* 0x0000000b140b7c11 */ /* 0x000fe200080f1c0b */
[----:B------:R-:W2:Y:S01]  /*0830*/  LDG.E.64 R16, desc[UR4][R16.64] ;  /* 0x0000000410107981 */ /* 0x000ea2000c1e1b00 */
[----:B------:R-:W-:Y:S01]  /*0840*/  LEA R12, P1, R13, UR8, 0x3 ;  /* 0x000000080d0c7c11 */ /* 0x000fe2000f8218ff */
[----:B------:R-:W-:Y:S01]  /*0850*/  IMAD.X R20, R25, 0x1, R14, P2 ;  /* 0x0000000119147824 */ /* 0x000fe200010e060e */
[----:B------:R-:W-:-:S02]  /*0860*/  LEA R14, P0, R21, UR10, 0x3 ;  /* 0x0000000a150e7c11 */ /* 0x000fc4000f8018ff */
[----:B------:R-:W2:Y:S01]  /*0870*/  LDG.E.64 R10, desc[UR4][R10.64] ;  /* 0x000000040a0a7981 */ /* 0x000ea2000c1e1b00 */
[----:B------:R-:W-:Y:S02]  /*0880*/  LEA.HI.X R13, R13, UR9, R26, 0x3, P1 ;  /* 0x000000090d0d7c11 */ /* 0x000fe400088f1c1a */
[----:B------:R-:W-:-:S04]  /*0890*/  LEA.HI.X R15, R21, UR11, R20, 0x3, P0 ;  /* 0x0000000b150f7c11 */ /* 0x000fc800080f1c14 */
[----:B------:R-:W3:Y:S04]  /*08a0*/  LDG.E.64 R12, desc[UR4][R12.64] ;  /* 0x000000040c0c7981 */ /* 0x000ee8000c1e1b00 */
[----:B------:R-:W3:Y:S01]  /*08b0*/  LDG.E.64 R14, desc[UR4][R14.64] ;  /* 0x000000040e0e7981 */ /* 0x000ee2000c1e1b00 */
[----:B------:R-:W-:-:S05]  /*08c0*/  VIADD R19, R19, 0x8 ;  /* 0x0000000813137836 */ /* 0x000fca0000000000 */
[----:B------:R-:W-:Y:S01]  /*08d0*/  ISETP.NE.AND P0, PT, R19, RZ, PT ;  /* 0x000000ff1300720c */ /* 0x000fe20003f05270 */
[----:B------:R-:W-:Y:S01]  /*08e0*/  VIADD R24, R24, 0x100 ;  /* 0x0000010018187836 */ /* 0x000fe20000000000 */
[----:B--2---:R-:W-:-:S08]  /*08f0*/  DFMA R8, R16, R10, R8 ;  /* 0x0000000a1008722b */ /* 0x004fd00000000008 */
[----:B---3--:R-:W-:-:S03]  /*0900*/  DFMA R8, R12, R14, R8 ;  /* 0x0000000e0c08722b */ /* 0x008fc60000000008 */
[----:B------:R-:W-:Y:S08]  /*0910*/  @P0 BRA `(.L_x_137) ;  /* 0xfffffff800540947 */ /* 0x000ff0000383ffff */
[----:B------:R-:W-:Y:S05]  /*0920*/  BSYNC.RECONVERGENT B2 ;  /* 0x0000000000027941 */ /* 0x000fea0003800200 */
.L_x_136:
[----:B------:R-:W-:-:S07]  /*0930*/  VIADD R24, R24, 0xffffff80 ;  /* 0xffffff8018187836 */ /* 0x000fce0000000000 */
.L_x_135:
[----:B0-----:R-:W-:Y:S05]  /*0940*/  BSYNC.RECONVERGENT B1 ;  /* 0x0000000000017941 */ /* 0x001fea0003800200 */
.L_x_134:
[----:B------:R-:W-:Y:S01]  /*0950*/  ISETP.NE.AND P0, PT, R18, RZ, PT ;  /* 0x000000ff1200720c */ /* 0x000fe20003f05270 */
[----:B------:R-:W-:-:S12]  /*0960*/  BSSY.RECONVERGENT B1, `(.L_x_138) ;  /* 0x000006e000017945 */ /* 0x000fd80003800200 */
[----:B------:R-:W-:Y:S05]  /*0970*/  @!P0 BRA `(.L_x_139) ;  /* 0x0000000400b08947 */ /* 0x000fea0003800000 */
[----:B------:R-:W-:Y:S01]  /*0980*/  ISETP.GE.U32.AND P1, PT, R18, 0x4, PT ;  /* 0x000000041200780c */ /* 0x000fe20003f26070 */
[----:B------:R-:W-:Y:S01]  /*0990*/  BSSY.RECONVERGENT B2, `(.L_x_140) ;  /* 0x0000039000027945 */ /* 0x000fe20003800200 */
[----:B------:R-:W-:-:S11]  /*09a0*/  LOP3.LUT P0, R23, R23, 0x3, RZ, 0xc0, !PT ;  /* 0x0000000317177812 */ /* 0x000fd6000780c0ff */
[----:B------:R-:W-:Y:S05]  /*09b0*/  @!P1 BRA `(.L_x_141) ;  /* 0x0000000000d89947 */ /* 0x000fea0003800000 */
[----:B------:R-:W0:Y:S01]  /*09c0*/  LDCU.64 UR12, c[0x0][0x380] ;  /* 0x00007000ff0c77ac */ /* 0x000e220008000a00 */
[----:B------:R-:W-:Y:S02]  /*09d0*/  SHF.R.S32.HI R10, RZ, 0x1f, R24 ;  /* 0x0000001fff0a7819 */ /* 0x000fe40000011418 */
[-C--:B------:R-:W-:Y:S01]  /*09e0*/  IADD3 R13, P1, PT, R22, R24.reuse, RZ ;  /* 0x00000018160d7210 */ /* 0x080fe20007f3e0ff */
[----:B------:R-:W2:Y:S01]  /*09f0*/  LDCU.64 UR14, c[0x0][0x390] ;  /* 0x00007200ff0e77ac */ /* 0x000ea20008000a00 */
[----:B------:R-:W-:-:S03]  /*0a00*/  IADD3 R11, P2, PT, R7, R24, RZ ;  /* 0x00000018070b7210 */ /* 0x000fc60007f5e0ff */
[--C-:B------:R-:W-:Y:S02]  /*0a10*/  IMAD.X R16, RZ, RZ, R10.reuse, P1 ;  /* 0x000000ffff107224 */ /* 0x100fe400008e060a */
[----:B------:R-:W-:Y:S01]  /*0a20*/  IMAD.X R14, R25, 0x1, R10, P2 ;  /* 0x00000001190e7824 */ /* 0x000fe200010e060a */
[----:B0-----:R-:W-:Y:S02]  /*0a30*/  LEA R12, P1, R13, UR12, 0x3 ;  /* 0x0000000c0d0c7c11 */ /* 0x001fe4000f8218ff */
[----:B--2---:R-:W-:Y:S02]  /*0a40*/  LEA R10, P2, R11, UR14, 0x3 ;  /* 0x0000000e0b0a7c11 */ /* 0x004fe4000f8418ff */
[----:B------:R-:W-:Y:S02]  /*0a50*/  LEA.HI.X R13, R13, UR13, R16, 0x3, P1 ;  /* 0x0000000d0d0d7c11 */ /* 0x000fe400088f1c10 */
[----:B------:R-:W-:-:S04]  /*0a60*/  LEA.HI.X R11, R11, UR15, R14, 0x3, P2 ;  /* 0x0000000f0b0b7c11 */ /* 0x000fc800090f1c0e */
[----:B------:R-:W2:Y:S04]  /*0a70*/  LDG.E.64 R12, desc[UR4][R12.64] ;  /* 0x000000040c0c7981 */ /* 0x000ea8000c1e1b00 */
[----:B------:R-:W2:Y:S01]  /*0a80*/  LDG.E.64 R10, desc[UR4][R10.64] ;  /* 0x000000040a0a7981 */ /* 0x000ea2000c1e1b00 */
[C---:B------:R-:W-:Y:S02]  /*0a90*/  VIADD R19, R24.reuse, 0x20 ;  /* 0x0000002018137836 */ /* 0x040fe40000000000 */
[C---:B------:R-:W-:Y:S02]  /*0aa0*/  VIADD R20, R24.reuse, 0x40 ;  /* 0x0000004018147836 */ /* 0x040fe40000000000 */
[----:B------:R-:W-:Y:S01]  /*0ab0*/  VIADD R21, R24, 0x60 ;  /* 0x0000006018157836 */ /* 0x000fe20000000000 */
[----:B------:R-:W-:-:S02]  /*0ac0*/  SHF.R.S32.HI R18, RZ, 0x1f, R19 ;  /* 0x0000001fff127819 */ /* 0x000fc40000011413 */
[----:B------:R-:W-:-:S05]  /*0ad0*/  IADD3 R14, P1, PT, R22, R19, RZ ;  /* 0x00000013160e7210 */ /* 0x000fca0007f3e0ff */
[----:B------:R-:W-:Y:S01]  /*0ae0*/  IMAD.X R15, RZ, RZ, R18, P1 ;  /* 0x000000ffff0f7224 */ /* 0x000fe200008e0612 */
[----:B------:R-:W-:-:S04]  /*0af0*/  LEA R16, P1, R14, UR12, 0x3 ;  /* 0x0000000c0e107c11 */ /* 0x000fc8000f8218ff */
[----:B------:R-:W-:Y:S02]  /*0b00*/  LEA.HI.X R17, R14, UR13, R15, 0x3, P1 ;  /* 0x0000000d0e117c11 */ /* 0x000fe400088f1c0f */
[----:B------:R-:W-:Y:S02]  /*0b10*/  IADD3 R19, P1, PT, R7, R19, RZ ;  /* 0x0000001307137210 */ /* 0x000fe40007f3e0ff */
[----:B------:R-:W-:Y:S02]  /*0b20*/  SHF.R.S32.HI R14, RZ, 0x1f, R20 ;  /* 0x0000001fff0e7819 */ /* 0x000fe40000011414 */
[-C--:B------:R-:W-:Y:S01]  /*0b30*/  IADD3 R15, P2, PT, R22, R20.reuse, RZ ;  /* 0x00000014160f7210 */ /* 0x080fe20007f5e0ff */
[----:B------:R-:W-:Y:S01]  /*0b40*/  IMAD.X R26, R25, 0x1, R18, P1 ;  /* 0x00000001191a7824 */ /* 0x000fe200008e0612 */
[----:B------:R-:W-:Y:S01]  /*0b50*/  IADD3 R20, P3, PT, R7, R20, RZ ;  /* 0x0000001407147210 */ /* 0x000fe20007f7e0ff */
[----:B------:R-:W3:Y:S01]  /*0b60*/  LDG.E.64 R16, desc[UR4][R16.64] ;  /* 0x0000000410107981 */ /* 0x000ee2000c1e1b00 */
[----:B------:R-:W-:-:S04]  /*0b70*/  LEA R18, P1, R19, UR14, 0x3 ;  /* 0x0000000e13127c11 */ /* 0x000fc8000f8218ff */
[----:B------:R-:W-:Y:S02]  /*0b80*/  LEA.HI.X R19, R19, UR15, R26, 0x3, P1 ;  /* 0x0000000f13137c11 */ /* 0x000fe400088f1c1a */
[----:B------:R-:W-:-:S04]  /*0b90*/  SHF.R.S32.HI R26, RZ, 0x1f, R21 ;  /* 0x0000001fff1a7819 */ /* 0x000fc80000011415 */
[----:B------:R-:W3:Y:S01]  /*0ba0*/  LDG.E.64 R18, desc[UR4][R18.64] ;  /* 0x0000000412127981 */ /* 0x000ee2000c1e1b00 */
[----:B--2---:R-:W-:Y:S01]  /*0bb0*/  DFMA R8, R12, R10, R8 ;  /* 0x0000000a0c08722b */ /* 0x004fe20000000008 */
[--C-:B------:R-:W-:Y:S01]  /*0bc0*/  IMAD.X R12, RZ, RZ, R14.reuse, P2 ;  /* 0x000000ffff0c7224 */ /* 0x100fe200010e060e */
[----:B------:R-:W-:Y:S01]  /*0bd0*/  LEA R10, P2, R15, UR12, 0x3 ;  /* 0x0000000c0f0a7c11 */ /* 0x000fe2000f8418ff */
[----:B------:R-:W-:-:S03]  /*0be0*/  IMAD.X R13, R25, 0x1, R14, P3 ;  /* 0x00000001190d7824 */ /* 0x000fc600018e060e */
[----:B------:R-:W-:Y:S02]  /*0bf0*/  LEA.HI.X R11, R15, UR13, R12, 0x3, P2 ;  /* 0x0000000d0f0b7c11 */ /* 0x000fe400090f1c0c */
[----:B------:R-:W-:Y:S02]  /*0c00*/  LEA R12, P1, R20, UR14, 0x3 ;  /* 0x0000000e140c7c11 */ /* 0x000fe4000f8218ff */
[-C--:B------:R-:W-:Y:S02]  /*0c10*/  IADD3 R15, P2, PT, R22, R21.reuse, RZ ;  /* 0x00000015160f7210 */ /* 0x080fe40007f5e0ff */
[----:B------:R-:W-:Y:S01]  /*0c20*/  LEA.HI.X R13, R20, UR15, R13, 0x3, P1 ;  /* 0x0000000f140d7c11 */ /* 0x000fe200088f1c0d */
[----:B------:R-:W2:Y:S01]  /*0c30*/  LDG.E.64 R10, desc[UR4][R10.64] ;  /* 0x000000040a0a7981 */ /* 0x000ea2000c1e1b00 */
[----:B------:R-:W-:Y:S01]  /*0c40*/  IADD3 R21, P3, PT, R7, R21, RZ ;  /* 0x0000001507157210 */ /* 0x000fe20007f7e0ff */
[----:B------:R-:W-:Y:S01]  /*0c50*/  IMAD.X R20, RZ, RZ, R26, P2 ;  /* 0x000000ffff147224 */ /* 0x000fe200010e061a */
[----:B------:R-:W-:-:S02]  /*0c60*/  LEA R14, P1, R15, UR12, 0x3 ;  /* 0x0000000c0f0e7c11 */ /* 0x000fc4000f8218ff */
[----:B------:R-:W2:Y:S01]  /*0c70*/  LDG.E.64 R12, desc[UR4][R12.64] ;  /* 0x000000040c0c7981 */ /* 0x000ea2000c1e1b00 */
[----:B------:R-:W-:Y:S01]  /*0c80*/  IMAD.X R26, R25, 0x1, R26, P3 ;  /* 0x00000001191a7824 */ /* 0x000fe200018e061a */
[----:B------:R-:W-:Y:S02]  /*0c90*/  LEA.HI.X R15, R15, UR13, R20, 0x3, P1 ;  /* 0x0000000d0f0f7c11 */ /* 0x000fe400088f1c14 */
[----:B------:R-:W-:-:S04]  /*0ca0*/  LEA R20, P1, R21, UR14, 0x3 ;  /* 0x0000000e15147c11 */ /* 0x000fc8000f8218ff */
[----:B------:R-:W-:Y:S01]  /*0cb0*/  LEA.HI.X R21, R21, UR15, R26, 0x3, P1 ;  /* 0x0000000f15157c11 */ /* 0x000fe200088f1c1a */
[----:B------:R-:W4:Y:S05]  /*0cc0*/  LDG.E.64 R14, desc[UR4][R14.64] ;  /* 0x000000040e0e7981 */ /* 0x000f2a000c1e1b00 */
[----:B------:R-:W4:Y:S01]  /*0cd0*/  LDG.E.64 R20, desc[UR4][R20.64] ;  /* 0x0000000414147981 */ /* 0x000f22000c1e1b00 */
[----:B---3--:R-:W-:Y:S01]  /*0ce0*/  DFMA R8, R16, R18, R8 ;  /* 0x000000121008722b */ /* 0x008fe20000000008 */
[----:B------:R-:W-:-:S07]  /*0cf0*/  VIADD R24, R24, 0x80 ;  /* 0x0000008018187836 */ /* 0x000fce0000000000 */
[----:B--2---:R-:W-:-:S08]  /*0d00*/  DFMA R8, R10, R12, R8 ;  /* 0x0000000c0a08722b */ /* 0x004fd00000000008 */
[----:B----4-:R-:W-:-:S11]  /*0d10*/  DFMA R8, R14, R20, R8 ;  /* 0x000000140e08722b */ /* 0x010fd60000000008 */
.L_x_141:
[----:B------:R-:W-:Y:S05]  /*0d20*/  BSYNC.RECONVERGENT B2 ;  /* 0x0000000000027941 */ /* 0x000fea0003800200 */
.L_x_140:
[----:B------:R-:W-:Y:S05]  /*0d30*/  @!P0 BRA `(.L_x_139) ;  /* 0x0000000000c08947 */ /* 0x000fea0003800000 */
[----:B------:R-:W-:Y:S01]  /*0d40*/  ISETP.NE.AND P1, PT, R23, 0x1, PT ;  /* 0x000000011700780c */ /* 0x000fe20003f25270 */
[----:B------:R-:W-:Y:S01]  /*0d50*/  BSSY.RECONVERGENT B2, `(.L_x_142) ;  /* 0x000001f000027945 */ /* 0x000fe20003800200 */
[----:B------:R-:W-:-:S11]  /*0d60*/  LOP3.LUT P0, RZ, R6, 0x20, RZ, 0xc0, !PT ;  /* 0x0000002006ff7812 */ /* 0x000fd6000780c0ff */
[----:B------:R-:W-:Y:S05]  /*0d70*/  @!P1 BRA `(.L_x_143) ;  /* 0x0000000000709947 */ /* 0x000fea0003800000 */
[----:B------:R-:W0:Y:S01]  /*0d80*/  LDCU.64 UR12, c[0x0][0x380] ;  /* 0x00007000ff0c77ac */ /* 0x000e220008000a00 */
[----:B------:R-:W-:Y:S01]  /*0d90*/  SHF.R.S32.HI R6, RZ, 0x1f, R24 ;  /* 0x0000001fff067819 */ /* 0x000fe20000011418 */
[----:B------:R-:W-:Y:S01]  /*0da0*/  VIADD R15, R24, 0x20 ;  /* 0x00000020180f7836 */ /* 0x000fe20000000000 */
[CC--:B------:R-:W-:Y:S01]  /*0db0*/  IADD3 R11, P1, PT, R22.reuse, R24.reuse, RZ ;  /* 0x00000018160b7210 */ /* 0x0c0fe20007f3e0ff */
[----:B------:R-:W2:Y:S01]  /*0dc0*/  LDCU.64 UR14, c[0x0][0x390] ;  /* 0x00007200ff0e77ac */ /* 0x000ea20008000a00 */
[----:B------:R-:W-:Y:S02]  /*0dd0*/  IADD3 R13, P2, PT, R7, R24, RZ ;  /* 0x00000018070d7210 */ /* 0x000fe40007f5e0ff */
[----:B------:R-:W-:Y:S01]  /*0de0*/  SHF.R.S32.HI R20, RZ, 0x1f, R15 ;  /* 0x0000001fff147819 */ /* 0x000fe2000001140f */
[--C-:B------:R-:W-:Y:S01]  /*0df0*/  IMAD.X R12, RZ, RZ, R6.reuse, P1 ;  /* 0x000000ffff0c7224 */ /* 0x100fe200008e0606 */
[-C--:B------:R-:W-:Y:S01]  /*0e00*/  IADD3 R19, P3, PT, R22, R15.reuse, RZ ;  /* 0x0000000f16137210 */ /* 0x080fe20007f7e0ff */
[----:B------:R-:W-:Y:S01]  /*0e10*/  IMAD.X R18, R25, 0x1, R6, P2 ;  /* 0x0000000119127824 */ /* 0x000fe200010e0606 */
[----:B------:R-:W-:-:S03]  /*0e20*/  IADD3 R6, P4, PT, R7, R15, RZ ;  /* 0x0000000f07067210 */ /* 0x000fc60007f9e0ff */
[----:B------:R-:W-:Y:S01]  /*0e30*/  IMAD.X R26, RZ, RZ, R20, P3 ;  /* 0x000000ffff1a7224 */ /* 0x000fe200018e0614 */
[----:B0-----:R-:W-:Y:S02]  /*0e40*/  LEA R14, P2, R11, UR12, 0x3 ;  /* 0x0000000c0b0e7c11 */ /* 0x001fe4000f8418ff */
[----:B------:R-:W-:Y:S02]  /*0e50*/  LEA R10, P3, R19, UR12, 0x3 ;  /* 0x0000000c130a7c11 */ /* 0x000fe4000f8618ff */
[----:B--2---:R-:W-:Y:S02]  /*0e60*/  LEA R16, P1, R13, UR14, 0x3 ;  /* 0x0000000e0d107c11 */ /* 0x004fe4000f8218ff */
[----:B------:R-:W-:Y:S02]  /*0e70*/  LEA.HI.X R15, R11, UR13, R12, 0x3, P2 ;  /* 0x0000000d0b0f7c11 */ /* 0x000fe400090f1c0c */
[----:B------:R-:W-:Y:S01]  /*0e80*/  LEA.HI.X R17, R13, UR15, R18, 0x3, P1 ;  /* 0x0000000f0d117c11 */ /* 0x000fe200088f1c12 */
[----:B------:R-:W-:Y:S01]  /*0e90*/  IMAD.X R13, R25, 0x1, R20, P4 ;  /* 0x00000001190d7824 */ /* 0x000fe200020e0614 */
[----:B------:R-:W-:-:S02]  /*0ea0*/  LEA R12, P1, R6, UR14, 0x3 ;  /* 0x0000000e060c7c11 */ /* 0x000fc4000f8218ff */
[----:B------:R-:W2:Y:S01]  /*0eb0*/  LDG.E.64 R14, desc[UR4][R14.64] ;  /* 0x000000040e0e7981 */ /* 0x000ea2000c1e1b00 */
[----:B------:R-:W-:-:S03]  /*0ec0*/  LEA.HI.X R11, R19, UR13, R26, 0x3, P3 ;  /* 0x0000000d130b7c11 */ /* 0x000fc600098f1c1a */
[----:B------:R-:W2:Y:S01]  /*0ed0*/  LDG.E.64 R16, desc[UR4][R16.64] ;  /* 0x0000000410107981 */ /* 0x000ea2000c1e1b00 */
[----:B------:R-:W-:-:S03]  /*0ee0*/  LEA.HI.X R13, R6, UR15, R13, 0x3, P1 ;  /* 0x0000000f060d7c11 */ /* 0x000fc600088f1c0d */
[----:B------:R-:W3:Y:S04]  /*0ef0*/  LDG.E.64 R10, desc[UR4][R10.64] ;  /* 0x000000040a0a7981 */ /* 0x000ee8000c1e1b00 */
[----:B------:R-:W3:Y:S01]  /*0f00*/  LDG.E.64 R12, desc[UR4][R12.64] ;  /* 0x000000040c0c7981 */ /* 0x000ee2000c1e1b00 */
[----:B------:R-:W-:Y:S01]  /*0f10*/  VIADD R24, R24, 0x40 ;  /* 0x0000004018187836 */ /* 0x000fe20000000000 */
[----:B--2---:R-:W-:-:S08]  /*0f20*/  DFMA R8, R14, R16, R8 ;  /* 0x000000100e08722b */ /* 0x004fd00000000008 */
[----:B---3--:R-:W-:-:S11]  /*0f30*/  DFMA R8, R10, R12, R8 ;  /* 0x0000000c0a08722b */ /* 0x008fd60000000008 */
.L_x_143:
[----:B------:R-:W-:Y:S05]  /*0f40*/  BSYNC.RECONVERGENT B2 ;  /* 0x0000000000027941 */ /* 0x000fea0003800200 */
.L_x_142:
[----:B------:R-:W-:Y:S05]  /*0f50*/  @P0 BRA `(.L_x_139) ;  /* 0x0000000000380947 */ /* 0x000fea0003800000 */
[----:B------:R-:W0:Y:S01]  /*0f60*/  LDCU.64 UR12, c[0x0][0x380] ;  /* 0x00007000ff0c77ac */ /* 0x000e220008000a00 */
[-C--:B------:R-:W-:Y:S02]  /*0f70*/  IADD3 R11, P1, PT, R7, R24.reuse, RZ ;  /* 0x00000018070b7210 */ /* 0x080fe40007f3e0ff */
[----:B------:R-:W-:Y:S01]  /*0f80*/  SHF.R.S32.HI R6, RZ, 0x1f, R24 ;  /* 0x0000001fff067819 */ /* 0x000fe20000011418 */
        /* <DEDUP_REMOVED lines=8> */
[----:B------:R-:W2:Y:S04]  /*1010*/  LDG.E.64 R6, desc[UR4][R6.64] ;  /* 0x0000000406067981 */ /* 0x000ea8000c1e1b00 */
[----:B------:R-:W2:Y:S02]  /*1020*/  LDG.E.64 R10, desc[UR4][R10.64] ;  /* 0x000000040a0a7981 */ /* 0x000ea4000c1e1b00 */
[----:B--2---:R-:W-:-:S11]  /*1030*/  DFMA R8, R6, R10, R8 ;  /* 0x0000000a0608722b */ /* 0x004fd60000000008 */
.L_x_139:
[----:B------:R-:W-:Y:S05]  /*1040*/  BSYNC.RECONVERGENT B1 ;  /* 0x0000000000017941 */ /* 0x000fea0003800200 */
.L_x_138:
[----:B------:R2:W-:Y:S02]  /*1050*/  STS.64 [R4], R8 ;  /* 0x0000000804007388 */ /* 0x0005e40000000a00 */
.L_x_133:
[----:B0-----:R-:W-:Y:S05]  /*1060*/  BSYNC.RECONVERGENT B0 ;  /* 0x0000000000007941 */ /* 0x001fea0003800200 */
.L_x_132:
[----:B------:R-:W-:Y:S01]  /*1070*/  BAR.SYNC.DEFER_BLOCKING 0x0 ;  /* 0x0000000000007b1d */ /* 0x000fe20000010000 */
[----:B------:R-:W-:-:S13]  /*1080*/  ISETP.GT.U32.AND P0, PT, R2, 0xf, PT ;  /* 0x0000000f0200780c */ /* 0x000fda0003f04070 */
[----:B------:R-:W-:Y:S05]  /*1090*/  @P0 EXIT ;  /* 0x000000000000094d */ /* 0x000fea0003800000 */
[----:B------:R-:W-:Y:S01]  /*10a0*/  LDS.64 R6, [R4+0x80] ;  /* 0x0000800004067984 */ /* 0x000fe20000000a00 */
[----:B------:R-:W-:-:S03]  /*10b0*/  ISETP.GT.U32.AND P0, PT, R2, 0x7, PT ;  /* 0x000000070200780c */ /* 0x000fc60003f04070 */
[----:B--2---:R-:W0:Y:S02]  /*10c0*/  LDS.64 R8, [R4] ;  /* 0x0000000004087984 */ /* 0x004e240000000a00 */
[----:B0-----:R-:W-:-:S07]  /*10d0*/  DADD R6, R6, R8 ;  /* 0x0000000006067229 */ /* 0x001fce0000000008 */
[----:B------:R0:W-:Y:S01]  /*10e0*/  STS.64 [R4], R6 ;  /* 0x0000000604007388 */ /* 0x0001e20000000a00 */
[----:B------:R-:W-:Y:S05]  /*10f0*/  @P0 EXIT ;  /* 0x000000000000094d */ /* 0x000fea0003800000 */
[----:B0-----:R-:W-:Y:S01]  /*1100*/  LDS.64 R6, [R4+0x40] ;  /* 0x0000400004067984 */ /* 0x001fe20000000a00 */
[----:B------:R-:W-:-:S03]  /*1110*/  ISETP.GT.U32.AND P0, PT, R2, 0x3, PT ;  /* 0x000000030200780c */ /* 0x000fc60003f04070 */
[----:B------:R-:W0:Y:S02]  /*1120*/  LDS.64 R8, [R4] ;  /* 0x0000000004087984 */ /* 0x000e240000000a00 */
        /* <DEDUP_REMOVED lines=10> */
[----:B------:R-:W-:-:S03]  /*11d0*/  ISETP.NE.AND P0, PT, R2, RZ, PT ;  /* 0x000000ff0200720c */ /* 0x000fc60003f05270 */
[----:B------:R-:W0:Y:S02]  /*11e0*/  LDS.64 R8, [R4] ;  /* 0x0000000004087984 */ /* 0x000e240000000a00 */
[----:B0-----:R-:W-:-:S07]  /*11f0*/  DADD R6, R6, R8 ;  /* 0x0000000006067229 */ /* 0x001fce0000000008 */
[----:B------:R0:W-:Y:S01]  /*1200*/  STS.64 [R4], R6 ;  /* 0x0000000604007388 */ /* 0x0001e20000000a00 */
[----:B------:R-:W-:Y:S05]  /*1210*/  @P0 EXIT ;  /* 0x000000000000094d */ /* 0x000fea0003800000 */
[----:B------:R-:W2:Y:S01]  /*1220*/  LDC.64 R10, c[0x0][0x388] ;  /* 0x0000e200ff0a7b82 */ /* 0x000ea20000000a00 */
[----:B0-----:R-:W-:Y:S01]  /*1230*/  LDS.64 R6, [R3+0x8] ;  /* 0x0000080003067984 */ /* 0x001fe20000000a00 */
[----:B------:R-:W0:Y:S03]  /*1240*/  LDCU UR6, c[0x0][0x3a4] ;  /* 0x00007480ff0677ac */ /* 0x000e260008000800 */
[----:B------:R-:W3:Y:S03]  /*1250*/  LDS.64 R8, [R3] ;  /* 0x0000000003087984 */ /* 0x000ee60000000a00 */
[----:B------:R-:W4:Y:S01]  /*1260*/  LDC.64 R12, c[0x0][0x398] ;  /* 0x0000e600ff0c7b82 */ /* 0x000f220000000a00 */
[----:B--2---:R-:W-:-:S06]  /*1270*/  IMAD.WIDE.U32 R10, R5, 0x8, R10 ;  /* 0x00000008050a7825 */ /* 0x004fcc00078e000a */
[----:B------:R-:W1:Y:S01]  /*1280*/  LDG.E.64 R10, desc[UR4][R10.64] ;  /* 0x000000040a0a7981 */ /* 0x000e62000c1e1b00 */
[----:B---3--:R-:W-:Y:S01]  /*1290*/  DADD R6, R6, R8 ;  /* 0x0000000006067229 */ /* 0x008fe20000000008 */
[----:B0-----:R-:W-:-:S04]  /*12a0*/  IMAD R9, R0, UR6, R5 ;  /* 0x0000000600097c24 */ /* 0x001fc8000f8e0205 */
[----:B----4-:R-:W-:Y:S02]  /*12b0*/  IMAD.WIDE.U32 R8, R9, 0x8, R12 ;  /* 0x0000000809087825 */ /* 0x010fe400078e000c */
[----:B------:R-:W-:Y:S01]  /*12c0*/  STS.64 [R3], R6 ;  /* 0x0000000603007388 */ /* 0x000fe20000000a00 */
[----:B-1----:R-:W-:-:S07]  /*12d0*/  DADD R4, R6, R10 ;  /* 0x0000000006047229 */ /* 0x002fce000000000a */
[----:B------:R-:W-:Y:S01]  /*12e0*/  STG.E.64 desc[UR4][R8.64], R4 ;  /* 0x0000000408007986 */ /* 0x000fe2000c101b04 */
[----:B------:R-:W-:Y:S05]  /*12f0*/  EXIT ;  /* 0x000000000000794d */ /* 0x000fea0003800000 */
.L_x_144:
        /* <DEDUP_REMOVED lines=16> */
.L_x_172:


//--------------------- .text._Z18_hhlpLinearForwardILj32ELj32EfEvPKT1_S2_S2_PS0_iii --------------------------
	.section	.text._Z18_hhlpLinearForwardILj32ELj32EfEvPKT1_S2_S2_PS0_iii,"ax",@progbits
	.align	128
        .global         _Z18_hhlpLinearForwardILj32ELj32EfEvPKT1_S2_S2_PS0_iii
        .type           _Z18_hhlpLinearForwardILj32ELj32EfEvPKT1_S2_S2_PS0_iii,@function
        .size           _Z18_hhlpLinearForwardILj32ELj32EfEvPKT1_S2_S2_PS0_iii,(.L_x_173 - _Z18_hhlpLinearForwardILj32ELj32EfEvPKT1_S2_S2_PS0_iii)
        .other          _Z18_hhlpLinearForwardILj32ELj32EfEvPKT1_S2_S2_PS0_iii,@"STO_CUDA_ENTRY STV_DEFAULT"
_Z18_hhlpLinearForwardILj32ELj32EfEvPKT1_S2_S2_PS0_iii:
.text._Z18_hhlpLinearForwardILj32ELj32EfEvPKT1_S2_S2_PS0_iii:
        /* <DEDUP_REMOVED lines=20> */
[----:B------:R1:W-:Y:S05]  /*0140*/  STS [R4], RZ ;  /* 0x000000ff04007388 */ /* 0x0003ea0000000800 */
[----:B--234-:R-:W-:Y:S05]  /*0150*/  @P0 BRA `(.L_x_146) ;  /* 0x0000000c00c00947 */ /* 0x01cfea0003800000 */
[----:B------:R-:W-:Y:S01]  /*0160*/  LOP3.LUT R6, RZ, R2, RZ, 0x33, !PT ;  /* 0x00000002ff067212 */ /* 0x000fe200078e33ff */
[----:B------:R-:W-:Y:S01]  /*0170*/  IMAD R7, R0, UR6, RZ ;  /* 0x0000000600077c24 */ /* 0x000fe2000f8e02ff */
[----:B------:R-:W-:Y:S01]  /*0180*/  BSSY.RECONVERGENT B1, `(.L_x_147) ;  /* 0x000007c000017945 */ /* 0x000fe20003800200 */
[----:B------:R-:W-:Y:S02]  /*0190*/  IMAD R8, R5, UR6, RZ ;  /* 0x0000000605087c24 */ /* 0x000fe4000f8e02ff */
[----:B------:R-:W-:Y:S01]  /*01a0*/  VIADD R6, R6, UR6 ;  /* 0x0000000606067c36 */ /* 0x000fe20008000000 */
[----:B------:R-:W-:Y:S01]  /*01b0*/  SHF.R.S32.HI R11, RZ, 0x1f, R7 ;  /* 0x0000001fff0b7819 */ /* 0x000fe20000011407 */
[----:B------:R-:W-:Y:S02]  /*01c0*/  IMAD.MOV.U32 R23, RZ, RZ, RZ ;  /* 0x000000ffff177224 */ /* 0x000fe400078e00ff */
[----:B------:R-:W-:Y:S01]  /*01d0*/  IMAD.MOV.U32 R10, RZ, RZ, R2 ;  /* 0x000000ffff0a7224 */ /* 0x000fe200078e0002 */
[----:B------:R-:W-:-:S02]  /*01e0*/  ISETP.GE.U32.AND P0, PT, R6, 0xe0, PT ;  /* 0x000000e00600780c */ /* 0x000fc40003f06070 */
[----:B------:R-:W-:-:S04]  /*01f0*/  LEA.HI R9, R6, 0x1, RZ, 0x1b ;  /* 0x0000000106097811 */ /* 0x000fc800078fd8ff */
[----:B------:R-:W-:-:S07]  /*0200*/  LOP3.LUT R18, R9, 0x7, RZ, 0xc0, !PT ;  /* 0x0000000709127812 */ /* 0x000fce00078ec0ff */
[----:B------:R-:W-:Y:S05]  /*0210*/  @!P0 BRA `(.L_x_148) ;  /* 0x0000000400c88947 */ /* 0x000fea0003800000 */
[----:B------:R-:W-:Y:S01]  /*0220*/  LOP3.LUT R10, R9, 0xffffff8, RZ, 0xc0, !PT ;  /* 0x0ffffff8090a7812 */ /* 0x000fe200078ec0ff */
[----:B------:R-:W-:Y:S01]  /*0230*/  BSSY.RECONVERGENT B2, `(.L_x_149) ;  /* 0x000006f000027945 */ /* 0x000fe20003800200 */
[----:B------:R-:W-:Y:S02]  /*0240*/  VIADD R19, R2, 0x80 ;  /* 0x0000008002137836 */ /* 0x000fe40000000000 */
[----:B------:R-:W-:Y:S02]  /*0250*/  IMAD.MOV.U32 R23, RZ, RZ, RZ ;  /* 0x000000ffff177224 */ /* 0x000fe400078e00ff */
[----:B------:R-:W-:-:S07]  /*0260*/  IMAD.MOV R10, RZ, RZ, -R10 ;  /* 0x000000ffff0a7224 */ /* 0x000fce00078e0a0a */
.L_x_150:
[----:B------:R-:W-:-:S05]  /*0270*/  VIADD R12, R19, 0xffffff80 ;  /* 0xffffff80130c7836 */ /* 0x000fca0000000000 */
[----:B------:R-:W-:Y:S02]  /*0280*/  SHF.R.S32.HI R14, RZ, 0x1f, R12 ;  /* 0x0000001fff0e7819 */ /* 0x000fe4000001140c */
[-C--:B------:R-:W-:Y:S02]  /*0290*/  IADD3 R15, P0, PT, R8, R12.reuse, RZ ;  /* 0x0000000c080f7210 */ /* 0x080fe40007f1e0ff */
[----:B------:R-:W-:-:S03]  /*02a0*/  IADD3 R13, P1, PT, R7, R12, RZ ;  /* 0x0000000c070d7210 */ /* 0x000fc60007f3e0ff */
[--C-:B------:R-:W-:Y:S02]  /*02b0*/  IMAD.X R20, RZ, RZ, R14.reuse, P0 ;  /* 0x000000ffff147224 */ /* 0x100fe400000e060e */
[----:B------:R-:W-:Y:S01]  /*02c0*/  IMAD.X R16, R11, 0x1, R14, P1 ;  /* 0x000000010b107824 */ /* 0x000fe200008e060e */
[----:B------:R-:W-:Y:S02]  /*02d0*/  LEA R14, P0, R15, UR8, 0x2 ;  /* 0x000000080f0e7c11 */ /* 0x000fe4000f8010ff */
[----:B------:R-:W-:Y:S02]  /*02e0*/  LEA R12, P1, R13, UR10, 0x2 ;  /* 0x0000000a0d0c7c11 */ /* 0x000fe4000f8210ff */
[----:B------:R-:W-:Y:S02]  /*02f0*/  LEA.HI.X R15, R15, UR9, R20, 0x2, P0 ;  /* 0x000000090f0f7c11 */ /* 0x000fe400080f1414 */
[----:B------:R-:W-:-:S03]  /*0300*/  LEA.HI.X R13, R13, UR11, R16, 0x2, P1 ;  /* 0x0000000b0d0d7c11 */ /* 0x000fc600088f1410 */
[----:B0-----:R-:W2:Y:S04]  /*0310*/  LDG.E R22, desc[UR4][R14.64] ;  /* 0x000000040e167981 */ /* 0x001ea8000c1e1900 */
[----:B------:R0:W2:Y:S01]  /*0320*/  LDG.E R24, desc[UR4][R12.64] ;  /* 0x000000040c187981 */ /* 0x0000a2000c1e1900 */
[----:B------:R-:W-:-:S05]  /*0330*/  VIADD R16, R19, 0xffffffa0 ;  /* 0xffffffa013107836 */ /* 0x000fca0000000000 */
[----:B------:R-:W-:Y:S02]  /*0340*/  SHF.R.S32.HI R20, RZ, 0x1f, R16 ;  /* 0x0000001fff147819 */ /* 0x000fe40000011410 */
[-C--:B------:R-:W-:Y:S02]  /*0350*/  IADD3 R21, P0, PT, R8, R16.reuse, RZ ;  /* 0x0000001008157210 */ /* 0x080fe40007f1e0ff */
[----:B------:R-:W-:-:S03]  /*0360*/  IADD3 R17, P1, PT, R7, R16, RZ ;  /* 0x0000001007117210 */ /* 0x000fc60007f3e0ff */
[--C-:B------:R-:W-:Y:S01]  /*0370*/  IMAD.X R25, RZ, RZ, R20.reuse, P0 ;  /* 0x000000ffff197224 */ /* 0x100fe200000e0614 */
[----:B------:R-:W-:Y:S01]  /*0380*/  LEA R26, P0, R21, UR8, 0x2 ;  /* 0x00000008151a7c11 */ /* 0x000fe2000f8010ff */
[----:B------:R-:W-:Y:S01]  /*0390*/  IMAD.X R28, R11, 0x1, R20, P1 ;  /* 0x000000010b1c7824 */ /* 0x000fe200008e0614 */
[----:B------:R-:W-:Y:S01]  /*03a0*/  LEA R16, P1, R17, UR10, 0x2 ;  /* 0x0000000a11107c11 */ /* 0x000fe2000f8210ff */
[----:B------:R-:W-:Y:S01]  /*03b0*/  VIADD R20, R19, 0xffffffc0 ;  /* 0xffffffc013147836 */ /* 0x000fe20000000000 */
[----:B------:R-:W-:Y:S02]  /*03c0*/  LEA.HI.X R27, R21, UR9, R25, 0x2, P0 ;  /* 0x00000009151b7c11 */ /* 0x000fe400080f1419 */
[----:B------:R-:W-:Y:S02]  /*03d0*/  LEA.HI.X R17, R17, UR11, R28, 0x2, P1 ;  /* 0x0000000b11117c11 */ /* 0x000fe400088f141c */
[----:B0-----:R-:W-:Y:S01]  /*03e0*/  SHF.R.S32.HI R12, RZ, 0x1f, R20 ;  /* 0x0000001fff0c7819 */ /* 0x001fe20000011414 */
[----:B------:R0:W3:Y:S01]  /*03f0*/  LDG.E R28, desc[UR4][R26.64] ;  /* 0x000000041a1c7981 */ /* 0x0000e2000c1e1900 */
[----:B------:R-:W-:-:S02]  /*0400*/  IADD3 R13, P0, PT, R8, R20, RZ ;  /* 0x00000014080d7210 */ /* 0x000fc40007f1e0ff */
[----:B------:R-:W-:Y:S01]  /*0410*/  IADD3 R20, P1, PT, R7, R20, RZ ;  /* 0x0000001407147210 */ /* 0x000fe20007f3e0ff */
[----:B------:R4:W3:Y:S02]  /*0420*/  LDG.E R25, desc[UR4][R16.64] ;  /* 0x0000000410197981 */ /* 0x0008e4000c1e1900 */
[----:B------:R-:W-:Y:S01]  /*0430*/  IMAD.X R15, RZ, RZ, R12, P0 ;  /* 0x000000ffff0f7224 */ /* 0x000fe200000e060c */
[----:B------:R-:W-:-:S04]  /*0440*/  LEA R14, P0, R13, UR8, 0x2 ;  /* 0x000000080d0e7c11 */ /* 0x000fc8000f8010ff */
[----:B------:R-:W-:Y:S01]  /*0450*/  LEA.HI.X R15, R13, UR9, R15, 0x2, P0 ;  /* 0x000000090d0f7c11 */ /* 0x000fe200080f140f */
[----:B------:R-:W-:Y:S01]  /*0460*/  IMAD.X R13, R11, 0x1, R12, P1 ;  /* 0x000000010b0d7824 */ /* 0x000fe200008e060c */
[C---:B------:R-:W-:Y:S01]  /*0470*/  LEA R12, P0, R20.reuse, UR10, 0x2 ;  /* 0x0000000a140c7c11 */ /* 0x040fe2000f8010ff */
[----:B0-----:R-:W-:Y:S01]  /*0480*/  VIADD R27, R19, 0xffffffe0 ;  /* 0xffffffe0131b7836 */ /* 0x001fe20000000000 */
[----:B------:R-:W-:Y:S01]  /*0490*/  SHF.R.S32.HI R29, RZ, 0x1f, R19 ;  /* 0x0000001fff1d7819 */ /* 0x000fe20000011413 */
[----:B------:R0:W5:Y:S01]  /*04a0*/  LDG.E R21, desc[UR4][R14.64] ;  /* 0x000000040e157981 */ /* 0x000162000c1e1900 */
[----:B------:R-:W-:Y:S02]  /*04b0*/  LEA.HI.X R13, R20, UR11, R13, 0x2, P0 ;  /* 0x0000000b140d7c11 */ /* 0x000fe400080f140d */
[----:B------:R-:W-:-:S03]  /*04c0*/  IADD3 R26, P0, PT, R8, R19, RZ ;  /* 0x00000013081a7210 */ /* 0x000fc60007f1e0ff */
[----:B------:R2:W5:Y:S01]  /*04d0*/  LDG.E R20, desc[UR4][R12.64] ;  /* 0x000000040c147981 */ /* 0x000562000c1e1900 */
[----:B----4-:R-:W-:Y:S01]  /*04e0*/  LEA R16, P1, R26, UR8, 0x2 ;  /* 0x000000081a107c11 */ /* 0x010fe2000f8210ff */
[----:B------:R-:W-:-:S05]  /*04f0*/  IMAD.X R17, RZ, RZ, R29, P0 ;  /* 0x000000ffff117224 */ /* 0x000fca00000e061d */
[----:B------:R-:W-:Y:S02]  /*0500*/  LEA.HI.X R17, R26, UR9, R17, 0x2, P1 ;  /* 0x000000091a117c11 */ /* 0x000fe400088f1411 */
[-C--:B0-----:R-:W-:Y:S01]  /*0510*/  IADD3 R15, P1, PT, R7, R27.reuse, RZ ;  /* 0x0000001b070f7210 */ /* 0x081fe20007f3e0ff */
[----:B--2---:R-:W-:Y:S01]  /*0520*/  FFMA R13, R22, R24, R23 ;  /* 0x00000018160d7223 */ /* 0x004fe20000000017 */
[----:B------:R-:W-:Y:S02]  /*0530*/  SHF.R.S32.HI R22, RZ, 0x1f, R27 ;  /* 0x0000001fff167819 */ /* 0x000fe4000001141b */
[----:B------:R-:W-:-:S05]  /*0540*/  IADD3 R23, P0, PT, R8, R27, RZ ;  /* 0x0000001b08177210 */ /* 0x000fca0007f1e0ff */
[--C-:B------:R-:W-:Y:S01]  /*0550*/  IMAD.X R14, RZ, RZ, R22.reuse, P0 ;  /* 0x000000ffff0e7224 */ /* 0x100fe200000e0616 */
[----:B------:R-:W-:Y:S01]  /*0560*/  LEA R26, P0, R23, UR8, 0x2 ;  /* 0x00000008171a7c11 */ /* 0x000fe2000f8010ff */
[----:B------:R-:W-:-:S03]  /*0570*/  IMAD.X R22, R11, 0x1, R22, P1 ;  /* 0x000000010b167824 */ /* 0x000fc600008e0616 */
[----:B------:R-:W-:Y:S02]  /*0580*/  LEA.HI.X R27, R23, UR9, R14, 0x2, P0 ;  /* 0x00000009171b7c11 */ /* 0x000fe400080f140e */
[----:B------:R-:W-:-:S03]  /*0590*/  LEA R14, P0, R15, UR10, 0x2 ;  /* 0x0000000a0f0e7c11 */ /* 0x000fc6000f8010ff */
[----:B------:R3:W2:Y:S01]  /*05a0*/  LDG.E R23, desc[UR4][R26.64] ;  /* 0x000000041a177981 */ /* 0x0006a2000c1e1900 */
[----:B------:R-:W-:-:S03]  /*05b0*/  LEA.HI.X R15, R15, UR11, R22, 0x2, P0 ;  /* 0x0000000b0f0f7c11 */ /* 0x000fc600080f1416 */
[----:B------:R0:W4:Y:S04]  /*05c0*/  LDG.E R22, desc[UR4][R16.64] ;  /* 0x0000000410167981 */ /* 0x000128000c1e1900 */
[----:B------:R1:W2:Y:S01]  /*05d0*/  LDG.E R24, desc[UR4][R14.64] ;  /* 0x000000040e187981 */ /* 0x0002a2000c1e1900 */
[----:B---3--:R-:W-:Y:S01]  /*05e0*/  FFMA R27, R28, R25, R13 ;  /* 0x000000191c1b7223 */ /* 0x008fe2000000000d */
[----:B0-----:R-:W-:Y:S01]  /*05f0*/  VIADD R16, R19, 0x20 ;  /* 0x0000002013107836 */ /* 0x001fe20000000000 */
[----:B-1----:R-:W-:-:S04]  /*0600*/  IADD3 R14, P0, PT, R7, R19, RZ ;  /* 0x00000013070e7210 */ /* 0x002fc80007f1e0ff */
[----:B------:R-:W-:Y:S02]  /*0610*/  SHF.R.S32.HI R17, RZ, 0x1f, R16 ;  /* 0x0000001fff117819 */ /* 0x000fe40000011410 */
[----:B------:R-:W-:Y:S01]  /*0620*/  IADD3 R25, P1, PT, R8, R16, RZ ;  /* 0x0000001008197210 */ /* 0x000fe20007f3e0ff */
[----:B------:R-:W-:Y:S01]  /*0630*/  IMAD.X R29, R11, 0x1, R29, P0 ;  /* 0x000000010b1d7824 */ /* 0x000fe200000e061d */
[----:B------:R-:W-:-:S03]  /*0640*/  LEA R12, P0, R14, UR10, 0x2 ;  /* 0x0000000a0e0c7c11 */ /* 0x000fc6000f8010ff */
[----:B------:R-:W-:Y:S01]  /*0650*/  IMAD.X R26, RZ, RZ, R17, P1 ;  /* 0x000000ffff1a7224 */ /* 0x000fe200008e0611 */
[----:B------:R-:W-:Y:S02]  /*0660*/  LEA.HI.X R13, R14, UR11, R29, 0x2, P0 ;  /* 0x0000000b0e0d7c11 */ /* 0x000fe400080f141d */
[----:B------:R-:W-:Y:S01]  /*0670*/  LEA R14, P0, R25, UR8, 0x2 ;  /* 0x00000008190e7c11 */ /* 0x000fe2000f8010ff */
[----:B------:R-:W-:-:S03]  /*0680*/  VIADD R28, R19, 0x40 ;  /* 0x00000040131c7836 */ /* 0x000fc60000000000 */
[----:B------:R-:W-:Y:S02]  /*0690*/  LEA.HI.X R15, R25, UR9, R26, 0x2, P0 ;  /* 0x00000009190f7c11 */ /* 0x000fe400080f141a */
[----:B------:R0:W4:Y:S01]  /*06a0*/  LDG.E R25, desc[UR4][R12.64] ;  /* 0x000000040c197981 */ /* 0x000122000c1e1900 */
[----:B------:R-:W-:-:S03]  /*06b0*/  SHF.R.S32.HI R29, RZ, 0x1f, R28 ;  /* 0x0000001fff1d7819 */ /* 0x000fc6000001141c */
[----:B------:R1:W3:Y:S01]  /*06c0*/  LDG.E R26, desc[UR4][R14.64] ;  /* 0x000000040e1a7981 */ /* 0x0002e2000c1e1900 */
[----:B0-----:R-:W-:Y:S01]  /*06d0*/  IADD3 R13, P0, PT, R7, R16, RZ ;  /* 0x00000010070d7210 */ /* 0x001fe20007f1e0ff */
[----:B-----5:R-:W-:Y:S01]  /*06e0*/  FFMA R12, R21, R20, R27 ;  /* 0x00000014150c7223 */ /* 0x020fe2000000001b */
[----:B------:R-:W-:-:S03]  /*06f0*/  IADD3 R21, P1, PT, R8, R28, RZ ;  /* 0x0000001c08157210 */ /* 0x000fc60007f3e0ff */
[----:B------:R-:W-:Y:S01]  /*0700*/  IMAD.X R20, R11, 0x1, R17, P0 ;  /* 0x000000010b147824 */ /* 0x000fe200000e0611 */
[----:B------:R-:W-:Y:S01]  /*0710*/  LEA R16, P0, R13, UR10, 0x2 ;  /* 0x0000000a0d107c11 */ /* 0x000fe2000f8010ff */
[----:B------:R-:W-:-:S03]  /*0720*/  IMAD.X R27, RZ, RZ, R29, P1 ;  /* 0x000000ffff1b7224 */ /* 0x000fc600008e061d */
[----:B------:R-:W-:Y:S02]  /*0730*/  LEA.HI.X R17, R13, UR11, R20, 0x2, P0 ;  /* 0x0000000b0d117c11 */ /* 0x000fe400080f1414 */
[----:B------:R-:W-:Y:S01]  /*0740*/  LEA R20, P0, R21, UR8, 0x2 ;  /* 0x0000000815147c11 */ /* 0x000fe2000f8010ff */
[----:B-1----:R-:W-:-:S03]  /*0750*/  VIADD R14, R19, 0x60 ;  /* 0x00000060130e7836 */ /* 0x002fc60000000000 */
[----:B------:R-:W-:Y:S02]  /*0760*/  LEA.HI.X R21, R21, UR9, R27, 0x2, P0 ;  /* 0x0000000915157c11 */ /* 0x000fe400080f141b */
[----:B------:R-:W-:Y:S01]  /*0770*/  IADD3 R28, P0, PT, R7, R28, RZ ;  /* 0x0000001c071c7210 */ /* 0x000fe20007f1e0ff */
[----:B------:R0:W3:Y:S01]  /*0780*/  LDG.E R27, desc[UR4][R16.64] ;  /* 0x00000004101b7981 */ /* 0x0000e2000c1e1900 */
[----:B------:R-:W-:-:S03]  /*0790*/  IADD3 R15, P1, PT, R8, R14, RZ ;  /* 0x0000000e080f7210 */ /* 0x000fc60007f3e0ff */
[----:B------:R-:W-:Y:S01]  /*07a0*/  IMAD.X R13, R11, 0x1, R29, P0 ;  /* 0x000000010b0d7824 */ /* 0x000fe200000e061d */
[----:B------:R-:W-:Y:S01]  /*07b0*/  SHF.R.S32.HI R29, RZ, 0x1f, R14 ;  /* 0x0000001fff1d7819 */ /* 0x000fe2000001140e */
[----:B------:R-:W5:Y:S04]  /*07c0*/  LDG.E R20, desc[UR4][R20.64] ;  /* 0x0000000414147981 */ /* 0x000f68000c1e1900 */
[----:B0-----:R-:W-:Y:S02]  /*07d0*/  IMAD.X R16, RZ, RZ, R29, P1 ;  /* 0x000000ffff107224 */ /* 0x001fe400008e061d */
[----:B--2---:R-:W-:Y:S01]  /*07e0*/  FFMA R23, R23, R24, R12 ;  /* 0x0000001817177223 */ /* 0x004fe2000000000c */
[----:B------:R-:W-:Y:S02]  /*07f0*/  LEA R12, P0, R28, UR10, 0x2 ;  /* 0x0000000a1c0c7c11 */ /* 0x000fe4000f8010ff */
[----:B------:R-:W-:-:S02]  /*0800*/  IADD3 R24, P2, PT, R7, R14, RZ ;  /* 0x0000000e07187210 */ /* 0x000fc40007f5e0ff */
[----:B------:R-:W-:Y:S02]  /*0810*/  LEA.HI.X R13, R28, UR11, R13, 0x2, P0 ;  /* 0x0000000b1c0d7c11 */ /* 0x000fe400080f140d */
[----:B------:R-:W-:Y:S01]  /*0820*/  LEA R14, P0, R15, UR8, 0x2 ;  /* 0x000000080f0e7c11 */ /* 0x000fe2000f8010ff */
[----:B------:R-:W-:Y:S02]  /*0830*/  IMAD.X R29, R11, 0x1, R29, P2 ;  /* 0x000000010b1d7824 */ /* 0x000fe400010e061d */
[----:B------:R-:W5:Y:S01]  /*0840*/  LDG.E R12, desc[UR4][R12.64] ;  /* 0x000000040c0c7981 */ /* 0x000f62000c1e1900 */
[----:B------:R-:W-:Y:S02]  /*0850*/  LEA.HI.X R15, R15, UR9, R16, 0x2, P0 ;  /* 0x000000090f0f7c11 */ /* 0x000fe400080f1410 */
[----:B------:R-:W-:-:S03]  /*0860*/  LEA R16, P0, R24, UR10, 0x2 ;  /* 0x0000000a18107c11 */ /* 0x000fc6000f8010ff */
[----:B------:R-:W2:Y:S01]  /*0870*/  LDG.E R14, desc[UR4][R14.64] ;  /* 0x000000040e0e7981 */ /* 0x000ea2000c1e1900 */
[----:B------:R-:W-:-:S05]  /*0880*/  LEA.HI.X R17, R24, UR11, R29, 0x2, P0 ;  /* 0x0000000b18117c11 */ /* 0x000fca00080f141d */
[----:B------:R-:W2:Y:S01]  /*0890*/  LDG.E R16, desc[UR4][R16.64] ;  /* 0x0000000410107981 */ /* 0x000ea2000c1e1900 */
[----:B------:R-:W-:-:S05]  /*08a0*/  VIADD R10, R10, 0x8 ;  /* 0x000000080a0a7836 */ /* 0x000fca0000000000 */
[----:B------:R-:W-:Y:S01]  /*08b0*/  ISETP.NE.AND P0, PT, R10, RZ, PT ;  /* 0x000000ff0a00720c */ /* 0x000fe20003f05270 */
[----:B----4-:R-:W-:Y:S01]  /*08c0*/  FFMA R23, R22, R25, R23 ;  /* 0x0000001916177223 */ /* 0x010fe20000000017 */
[----:B------:R-:W-:-:S03]  /*08d0*/  VIADD R19, R19, 0x100 ;  /* 0x0000010013137836 */ /* 0x000fc60000000000 */
[----:B---3--:R-:W-:-:S04]  /*08e0*/  FFMA R23, R26, R27, R23 ;  /* 0x0000001b1a177223 */ /* 0x008fc80000000017 */
[----:B-----5:R-:W-:-:S04]  /*08f0*/  FFMA R23, R20, R12, R23 ;  /* 0x0000000c14177223 */ /* 0x020fc80000000017 */
[----:B--2---:R-:W-:Y:S01]  /*0900*/  FFMA R23, R14, R16, R23 ;  /* 0x000000100e177223 */ /* 0x004fe20000000017 */
[----:B------:R-:W-:Y:S06]  /*0910*/  @P0 BRA `(.L_x_150) ;  /* 0xfffffff800540947 */ /* 0x000fec000383ffff */
[----:B------:R-:W-:Y:S05]  /*0920*/  BSYNC.RECONVERGENT B2 ;  /* 0x0000000000027941 */ /* 0x000fea0003800200 */
.L_x_149:
[----:B------:R-:W-:-:S07]  /*0930*/  VIADD R10, R19, 0xffffff80 ;  /* 0xffffff80130a7836 */ /* 0x000fce0000000000 */
.L_x_148:
[----:B0-----:R-:W-:Y:S05]  /*0940*/  BSYNC.RECONVERGENT B1 ;  /* 0x0000000000017941 */ /* 0x001fea0003800200 */
.L_x_147:
        /* <DEDUP_REMOVED lines=8> */
[----:B------:R-:W-:Y:S01]  /*09d0*/  SHF.R.S32.HI R12, RZ, 0x1f, R10 ;  /* 0x0000001fff0c7819 */ /* 0x000fe2000001140a */
[----:B------:R-:W-:Y:S01]  /*09e0*/  VIADD R15, R10, 0x20 ;  /* 0x000000200a0f7836 */ /* 0x000fe20000000000 */
[-C--:B------:R-:W-:Y:S01]  /*09f0*/  IADD3 R13, P1, PT, R8, R10.reuse, RZ ;  /* 0x0000000a080d7210 */ /* 0x080fe20007f3e0ff */
[----:B------:R-:W2:Y:S01]  /*0a00*/  LDCU.64 UR14, c[0x0][0x390] ;  /* 0x00007200ff0e77ac */ /* 0x000ea20008000a00 */
[----:B------:R-:W-:Y:S01]  /*0a10*/  IADD3 R14, P2, PT, R7, R10, RZ ;  /* 0x0000000a070e7210 */ /* 0x000fe20007f5e0ff */
[----:B------:R-:W-:Y:S02]  /*0a20*/  VIADD R19, R10, 0x40 ;  /* 0x000000400a137836 */ /* 0x000fe40000000000 */
[--C-:B------:R-:W-:Y:S02]  /*0a30*/  IMAD.X R16, RZ, RZ, R12.reuse, P1 ;  /* 0x000000ffff107224 */ /* 0x100fe400008e060c */
[----:B------:R-:W-:Y:S01]  /*0a40*/  IMAD.X R17, R11, 0x1, R12, P2 ;  /* 0x000000010b117824 */ /* 0x000fe200010e060c */
[----:B------:R-:W-:-:S02]  /*0a50*/  SHF.R.S32.HI R12, RZ, 0x1f, R15 ;  /* 0x0000001fff0c7819 */ /* 0x000fc4000001140f */
[----:B0-----:R-:W-:-:S04]  /*0a60*/  LEA R24, P1, R13, UR12, 0x2 ;  /* 0x0000000c0d187c11 */ /* 0x001fc8000f8210ff */
[----:B------:R-:W-:Y:S02]  /*0a70*/  LEA.HI.X R25, R13, UR13, R16, 0x2, P1 ;  /* 0x0000000d0d197c11 */ /* 0x000fe400088f1410 */
[-C--:B------:R-:W-:Y:S02]  /*0a80*/  IADD3 R13, P2, PT, R8, R15.reuse, RZ ;  /* 0x0000000f080d7210 */ /* 0x080fe40007f5e0ff */
[----:B------:R-:W-:Y:S02]  /*0a90*/  IADD3 R15, P3, PT, R7, R15, RZ ;  /* 0x0000000f070f7210 */ /* 0x000fe40007f7e0ff */
[C---:B--2---:R-:W-:Y:S01]  /*0aa0*/  LEA R20, P1, R14.reuse, UR14, 0x2 ;  /* 0x0000000e0e147c11 */ /* 0x044fe2000f8210ff */
[--C-:B------:R-:W-:Y:S01]  /*0ab0*/  IMAD.X R22, RZ, RZ, R12.reuse, P2 ;  /* 0x000000ffff167224 */ /* 0x100fe200010e060c */
[----:B------:R-:W-:Y:S01]  /*0ac0*/  SHF.R.S32.HI R16, RZ, 0x1f, R19 ;  /* 0x0000001fff107819 */ /* 0x000fe20000011413 */
[----:B------:R-:W-:Y:S01]  /*0ad0*/  IMAD.X R18, R11, 0x1, R12, P3 ;  /* 0x000000010b127824 */ /* 0x000fe200018e060c */
[----:B------:R-:W-:-:S02]  /*0ae0*/  LEA.HI.X R21, R14, UR15, R17, 0x2, P1 ;  /* 0x0000000f0e157c11 */ /* 0x000fc400088f1411 */
[-C--:B------:R-:W-:Y:S02]  /*0af0*/  IADD3 R17, P3, PT, R8, R19.reuse, RZ ;  /* 0x0000001308117210 */ /* 0x080fe40007f7e0ff */
[----:B------:R-:W-:Y:S01]  /*0b00*/  LEA R12, P1, R13, UR12, 0x2 ;  /* 0x0000000c0d0c7c11 */ /* 0x000fe2000f8210ff */
[----:B------:R-:W-:Y:S01]  /*0b10*/  VIADD R28, R10, 0x60 ;  /* 0x000000600a1c7836 */ /* 0x000fe20000000000 */
[----:B------:R-:W-:Y:S01]  /*0b20*/  IADD3 R19, P4, PT, R7, R19, RZ ;  /* 0x0000001307137210 */ /* 0x000fe20007f9e0ff */
[----:B------:R-:W-:Y:S01]  /*0b30*/  IMAD.X R26, RZ, RZ, R16, P3 ;  /* 0x000000ffff1a7224 */ /* 0x000fe200018e0610 */
[----:B------:R-:W-:Y:S01]  /*0b40*/  LEA R14, P2, R15, UR14, 0x2 ;  /* 0x0000000e0f0e7c11 */ /* 0x000fe2000f8410ff */
[----:B------:R-:W2:Y:S01]  /*0b50*/  LDG.E R20, desc[UR4][R20.64] ;  /* 0x0000000414147981 */ /* 0x000ea2000c1e1900 */
[----:B------:R-:W-:Y:S01]  /*0b60*/  LEA.HI.X R13, R13, UR13, R22, 0x2, P1 ;  /* 0x0000000d0d0d7c11 */ /* 0x000fe200088f1416 */
[----:B------:R-:W-:Y:S01]  /*0b70*/  IMAD.X R22, R11, 0x1, R16, P4 ;  /* 0x000000010b167824 */ /* 0x000fe200020e0610 */
[----:B------:R-:W-:-:S02]  /*0b80*/  LEA.HI.X R15, R15, UR15, R18, 0x2, P2 ;  /* 0x0000000f0f0f7c11 */ /* 0x000fc400090f1412 */
[----:B------:R-:W-:Y:S01]  /*0b90*/  LEA R16, P1, R17, UR12, 0x2 ;  /* 0x0000000c11107c11 */ /* 0x000fe2000f8210ff */
[----:B------:R-:W3:Y:S01]  /*0ba0*/  LDG.E R12, desc[UR4][R12.64] ;  /* 0x000000040c0c7981 */ /* 0x000ee2000c1e1900 */
[----:B------:R-:W-:Y:S02]  /*0bb0*/  LEA R18, P2, R19, UR14, 0x2 ;  /* 0x0000000e13127c11 */ /* 0x000fe4000f8410ff */
[----:B------:R-:W-:Y:S01]  /*0bc0*/  LEA.HI.X R17, R17, UR13, R26, 0x2, P1 ;  /* 0x0000000d11117c11 */ /* 0x000fe200088f141a */
[----:B------:R0:W3:Y:S01]  /*0bd0*/  LDG.E R15, desc[UR4][R14.64] ;  /* 0x000000040e0f7981 */ /* 0x0000e2000c1e1900 */
[----:B------:R-:W-:Y:S02]  /*0be0*/  LEA.HI.X R19, R19, UR15, R22, 0x2, P2 ;  /* 0x0000000f13137c11 */ /* 0x000fe400090f1416 */
[----:B------:R-:W-:Y:S01]  /*0bf0*/  SHF.R.S32.HI R26, RZ, 0x1f, R28 ;  /* 0x0000001fff1a7819 */ /* 0x000fe2000001141c */
[----:B------:R4:W2:Y:S01]  /*0c00*/  LDG.E R22, desc[UR4][R24.64] ;  /* 0x0000000418167981 */ /* 0x0008a2000c1e1900 */
[----:B------:R-:W-:-:S02]  /*0c10*/  IADD3 R27, P1, PT, R8, R28, RZ ;  /* 0x0000001c081b7210 */ /* 0x000fc40007f3e0ff */
[----:B------:R-:W-:Y:S01]  /*0c20*/  IADD3 R28, P2, PT, R7, R28, RZ ;  /* 0x0000001c071c7210 */ /* 0x000fe20007f5e0ff */
[----:B------:R-:W5:Y:S02]  /*0c30*/  LDG.E R17, desc[UR4][R16.64] ;  /* 0x0000000410117981 */ /* 0x000f64000c1e1900 */
[--C-:B0-----:R-:W-:Y:S02]  /*0c40*/  IMAD.X R14, RZ, RZ, R26.reuse, P1 ;  /* 0x000000ffff0e7224 */ /* 0x101fe400008e061a */
[----:B------:R-:W-:Y:S01]  /*0c50*/  IMAD.X R29, R11, 0x1, R26, P2 ;  /* 0x000000010b1d7824 */ /* 0x000fe200010e061a */
[C---:B------:R-:W-:Y:S01]  /*0c60*/  LEA R26, P1, R27.reuse, UR12, 0x2 ;  /* 0x0000000c1b1a7c11 */ /* 0x040fe2000f8210ff */
[----:B------:R-:W5:Y:S01]  /*0c70*/  LDG.E R18, desc[UR4][R18.64] ;  /* 0x0000000412127981 */ /* 0x000f62000c1e1900 */
[----:B----4-:R-:W-:Y:S02]  /*0c80*/  LEA R24, P2, R28, UR14, 0x2 ;  /* 0x0000000e1c187c11 */ /* 0x010fe4000f8410ff */
[----:B------:R-:W-:-:S02]  /*0c90*/  LEA.HI.X R27, R27, UR13, R14, 0x2, P1 ;  /* 0x0000000d1b1b7c11 */ /* 0x000fc400088f140e */
[----:B------:R-:W-:-:S04]  /*0ca0*/  LEA.HI.X R25, R28, UR15, R29, 0x2, P2 ;  /* 0x0000000f1c197c11 */ /* 0x000fc800090f141d */
[----:B------:R-:W4:Y:S04]  /*0cb0*/  LDG.E R27, desc[UR4][R26.64] ;  /* 0x000000041a1b7981 */ /* 0x000f28000c1e1900 */
[----:B------:R-:W4:Y:S01]  /*0cc0*/  LDG.E R24, desc[UR4][R24.64] ;  /* 0x0000000418187981 */ /* 0x000f22000c1e1900 */
[----:B------:R-:W-:Y:S02]  /*0cd0*/  VIADD R10, R10, 0x80 ;  /* 0x000000800a0a7836 */ /* 0x000fe40000000000 */
[----:B--2---:R-:W-:-:S04]  /*0ce0*/  FFMA R23, R22, R20, R23 ;  /* 0x0000001416177223 */ /* 0x004fc80000000017 */
[----:B---3--:R-:W-:-:S04]  /*0cf0*/  FFMA R12, R12, R15, R23 ;  /* 0x0000000f0c0c7223 */ /* 0x008fc80000000017 */
[----:B-----5:R-:W-:-:S04]  /*0d00*/  FFMA R12, R17, R18, R12 ;  /* 0x00000012110c7223 */ /* 0x020fc8000000000c */
[----:B----4-:R-:W-:-:S07]  /*0d10*/  FFMA R23, R27, R24, R12 ;  /* 0x000000181b177223 */ /* 0x010fce000000000c */
.L_x_154:
[----:B------:R-:W-:Y:S05]  /*0d20*/  BSYNC.RECONVERGENT B2 ;  /* 0x0000000000027941 */ /* 0x000fea0003800200 */
.L_x_153:
        /* <DEDUP_REMOVED lines=8> */
[C---:B------:R-:W-:Y:S01]  /*0db0*/  IADD3 R9, P1, PT, R8.reuse, R10, RZ ;  /* 0x0000000a08097210 */ /* 0x040fe20007f3e0ff */
[----:B------:R-:W2:Y:S03]  /*0dc0*/  LDCU.64 UR14, c[0x0][0x390] ;  /* 0x00007200ff0e77ac */ /* 0x000ea60008000a00 */
[----:B------:R-:W-:Y:S01]  /*0dd0*/  IADD3 R17, P2, PT, R8, R15, RZ ;  /* 0x0000000f08117210 */ /* 0x000fe20007f5e0ff */
[----:B------:R-:W-:Y:S01]  /*0de0*/  IMAD.X R14, RZ, RZ, R6, P1 ;  /* 0x000000ffff0e7224 */ /* 0x000fe200008e0606 */
[----:B0-----:R-:W-:-:S04]  /*0df0*/  LEA R12, P1, R9, UR12, 0x2 ;  /* 0x0000000c090c7c11 */ /* 0x001fc8000f8210ff */
[----:B------:R-:W-:Y:S02]  /*0e00*/  LEA.HI.X R13, R9, UR13, R14, 0x2, P1 ;  /* 0x0000000d090d7c11 */ /* 0x000fe400088f140e */
[C---:B------:R-:W-:Y:S02]  /*0e10*/  IADD3 R9, P1, PT, R7.reuse, R10, RZ ;  /* 0x0000000a07097210 */ /* 0x040fe40007f3e0ff */
[----:B------:R-:W-:Y:S01]  /*0e20*/  SHF.R.S32.HI R14, RZ, 0x1f, R15 ;  /* 0x0000001fff0e7819 */ /* 0x000fe2000001140f */
[----:B------:R-:W3:Y:S01]  /*0e30*/  LDG.E R12, desc[UR4][R12.64] ;  /* 0x000000040c0c7981 */ /* 0x000ee2000c1e1900 */
[----:B------:R-:W-:Y:S01]  /*0e40*/  IADD3 R15, P3, PT, R7, R15, RZ ;  /* 0x0000000f070f7210 */ /* 0x000fe20007f7e0ff */
[----:B------:R-:W-:Y:S01]  /*0e50*/  IMAD.X R6, R11, 0x1, R6, P1 ;  /* 0x000000010b067824 */ /* 0x000fe200008e0606 */
[----:B--2---:R-:W-:Y:S01]  /*0e60*/  LEA R18, P1, R9, UR14, 0x2 ;  /* 0x0000000e09127c11 */ /* 0x004fe2000f8210ff */
[--C-:B------:R-:W-:Y:S01]  /*0e70*/  IMAD.X R20, RZ, RZ, R14.reuse, P2 ;  /* 0x000000ffff147224 */ /* 0x100fe200010e060e */
[----:B------:R-:W-:Y:S01]  /*0e80*/  LEA R16, P2, R17, UR12, 0x2 ;  /* 0x0000000c11107c11 */ /* 0x000fe2000f8410ff */
[----:B------:R-:W-:Y:S01]  /*0e90*/  IMAD.X R22, R11, 0x1, R14, P3 ;  /* 0x000000010b167824 */ /* 0x000fe200018e060e */
[----:B------:R-:W-:-:S02]  /*0ea0*/  LEA R14, P3, R15, UR14, 0x2 ;  /* 0x0000000e0f0e7c11 */ /* 0x000fc4000f8610ff */
[----:B------:R-:W-:Y:S02]  /*0eb0*/  LEA.HI.X R19, R9, UR15, R6, 0x2, P1 ;  /* 0x0000000f09137c11 */ /* 0x000fe400088f1406 */
[----:B------:R-:W-:Y:S02]  /*0ec0*/  LEA.HI.X R17, R17, UR13, R20, 0x2, P2 ;  /* 0x0000000d11117c11 */ /* 0x000fe400090f1414 */
[----:B------:R-:W-:Y:S01]  /*0ed0*/  LEA.HI.X R15, R15, UR15, R22, 0x2, P3 ;  /* 0x0000000f0f0f7c11 */ /* 0x000fe200098f1416 */
[----:B------:R-:W3:Y:S04]  /*0ee0*/  LDG.E R18, desc[UR4][R18.64] ;  /* 0x0000000412127981 */ /* 0x000ee8000c1e1900 */
[----:B------:R-:W2:Y:S04]  /*0ef0*/  LDG.E R16, desc[UR4][R16.64] ;  /* 0x0000000410107981 */ /* 0x000ea8000c1e1900 */
[----:B------:R-:W2:Y:S01]  /*0f00*/  LDG.E R14, desc[UR4][R14.64] ;  /* 0x000000040e0e7981 */ /* 0x000ea2000c1e1900 */
[----:B------:R-:W-:-:S02]  /*0f10*/  VIADD R10, R10, 0x40 ;  /* 0x000000400a0a7836 */ /* 0x000fc40000000000 */
[----:B---3--:R-:W-:-:S04]  /*0f20*/  FFMA R23, R12, R18, R23 ;  /* 0x000000120c177223 */ /* 0x008fc80000000017 */
[----:B--2---:R-:W-:-:S07]  /*0f30*/  FFMA R23, R16, R14, R23 ;  /* 0x0000000e10177223 */ /* 0x004fce0000000017 */
.L_x_156:
[----:B------:R-:W-:Y:S05]  /*0f40*/  BSYNC.RECONVERGENT B2 ;  /* 0x0000000000027941 */ /* 0x000fea0003800200 */
.L_x_155:
        /* <DEDUP_REMOVED lines=8> */
[----:B0-----:R-:W-:Y:S02]  /*0fd0*/  LEA R6, P0, R7, UR12, 0x2 ;  /* 0x0000000c07067c11 */ /* 0x001fe4000f8010ff */
[----:B--2---:R-:W-:Y:S02]  /*0fe0*/  LEA R8, P1, R9, UR14, 0x2 ;  /* 0x0000000e09087c11 */ /* 0x004fe4000f8210ff */
[----:B------:R-:W-:Y:S02]  /*0ff0*/  LEA.HI.X R7, R7, UR13, R12, 0x2, P0 ;  /* 0x0000000d07077c11 */ /* 0x000fe400080f140c */
[----:B------:R-:W-:-:S03]  /*1000*/  LEA.HI.X R9, R9, UR15, R10, 0x2, P1 ;  /* 0x0000000f09097c11 */ /* 0x000fc600088f140a */
[----:B------:R-:W2:Y:S04]  /*1010*/  LDG.E R6, desc[UR4][R6.64] ;  /* 0x0000000406067981 */ /* 0x000ea8000c1e1900 */
[----:B------:R-:W2:Y:S02]  /*1020*/  LDG.E R8, desc[UR4][R8.64] ;  /* 0x0000000408087981 */ /* 0x000ea4000c1e1900 */
[----:B--2---:R-:W-:-:S07]  /*1030*/  FFMA R23, R6, R8, R23 ;  /* 0x0000000806177223 */ /* 0x004fce0000000017 */
.L_x_152:
[----:B------:R-:W-:Y:S05]  /*1040*/  BSYNC.RECONVERGENT B1 ;  /* 0x0000000000017941 */ /* 0x000fea0003800200 */
.L_x_151:
[----:B------:R2:W-:Y:S02]  /*1050*/  STS [R4], R23 ;  /* 0x0000001704007388 */ /* 0x0005e40000000800 */
.L_x_146:
[----:B0-----:R-:W-:Y:S05]  /*1060*/  BSYNC.RECONVERGENT B0 ;  /* 0x0000000000007941 */ /* 0x001fea0003800200 */
.L_x_145:
[----:B------:R-:W-:Y:S01]  /*1070*/  BAR.SYNC.DEFER_BLOCKING 0x0 ;  /* 0x0000000000007b1d */ /* 0x000fe20000010000 */
[----:B------:R-:W-:-:S13]  /*1080*/  ISETP.GT.U32.AND P0, PT, R2, 0xf, PT ;  /* 0x0000000f0200780c */ /* 0x000fda0003f04070 */
[----:B------:R-:W-:Y:S05]  /*1090*/  @P0 EXIT ;  /* 0x000000000000094d */ /* 0x000fea0003800000 */
[----:B------:R-:W-:Y:S01]  /*10a0*/  LDS R6, [R4+0x40] ;  /* 0x0000400004067984 */ /* 0x000fe20000000800 */
[----:B------:R-:W-:-:S03]  /*10b0*/  ISETP.GT.U32.AND P0, PT, R2, 0x7, PT ;  /* 0x000000070200780c */ /* 0x000fc60003f04070 */
[----:B------:R-:W0:Y:S02]  /*10c0*/  LDS R7, [R4] ;  /* 0x0000000004077984 */ /* 0x000e240000000800 */
[----:B0-----:R-:W-:-:S05]  /*10d0*/  FADD R7, R6, R7 ;  /* 0x0000000706077221 */ /* 0x001fca0000000000 */
[----:B------:R0:W-:Y:S03]  /*10e0*/  STS [R4], R7 ;  /* 0x0000000704007388 */ /* 0x0001e60000000800 */
[----:B------:R-:W-:Y:S05]  /*10f0*/  @P0 EXIT ;  /* 0x000000000000094d */ /* 0x000fea0003800000 */
[----:B------:R-:W-:Y:S01]  /*1100*/  LDS R6, [R4+0x20] ;  /* 0x0000200004067984 */ /* 0x000fe20000000800 */
[----:B------:R-:W-:-:S03]  /*1110*/  ISETP.GT.U32.AND P0, PT, R2, 0x3, PT ;  /* 0x000000030200780c */ /* 0x000fc60003f04070 */
[----:B0-----:R-:W0:Y:S02]  /*1120*/  LDS R7, [R4] ;  /* 0x0000000004077984 */ /* 0x001e240000000800 */
        /* <DEDUP_REMOVED lines=10> */
[----:B------:R-:W-:-:S03]  /*11d0*/  ISETP.NE.AND P0, PT, R2, RZ, PT ;  /* 0x000000ff0200720c */ /* 0x000fc60003f05270 */
[----:B0-----:R-:W0:Y:S02]  /*11e0*/  LDS R7, [R4] ;  /* 0x0000000004077984 */ /* 0x001e240000000800 */
[----:B0-----:R-:W-:-:S05]  /*11f0*/  FADD R7, R6, R7 ;  /* 0x0000000706077221 */ /* 0x001fca0000000000 */
[----:B------:R0:W-:Y:S03]  /*1200*/  STS [R4], R7 ;  /* 0x0000000704007388 */ /* 0x0001e60000000800 */
[----:B------:R-:W-:Y:S05]  /*1210*/  @P0 EXIT ;  /* 0x000000000000094d */ /* 0x000fea0003800000 */
[----:B0-----:R-:W0:Y:S01]  /*1220*/  LDC.64 R6, c[0x0][0x388] ;  /* 0x0000e200ff067b82 */ /* 0x001e220000000a00 */
[----:B------:R-:W-:Y:S01]  /*1230*/  LDS R2, [R3+0x4] ;  /* 0x0000040003027984 */ /* 0x000fe20000000800 */
[----:B------:R-:W3:Y:S03]  /*1240*/  LDCU UR6, c[0x0][0x3a4] ;  /* 0x00007480ff0677ac */ /* 0x000ee60008000800 */
[----:B------:R-:W4:Y:S03]  /*1250*/  LDS R11, [R3] ;  /* 0x00000000030b7984 */ /* 0x000f260000000800 */
[----:B------:R-:W1:Y:S01]  /*1260*/  LDC.64 R8, c[0x0][0x398] ;  /* 0x0000e600ff087b82 */ /* 0x000e620000000a00 */
[----:B0-----:R-:W-:-:S06]  /*1270*/  IMAD.WIDE.U32 R6, R5, 0x4, R6 ;  /* 0x0000000405067825 */ /* 0x001fcc00078e0006 */
[----:B------:R-:W5:Y:S01]  /*1280*/  LDG.E R7, desc[UR4][R6.64] ;  /* 0x0000000406077981 */ /* 0x000f62000c1e1900 */
[----:B---3--:R-:W-:-:S04]  /*1290*/  IMAD R5, R0, UR6, R5 ;  /* 0x0000000600057c24 */ /* 0x008fc8000f8e0205 */
[----:B-12---:R-:W-:-:S04]  /*12a0*/  IMAD.WIDE.U32 R4, R5, 0x4, R8 ;  /* 0x0000000405047825 */ /* 0x006fc800078e0008 */
[----:B----4-:R-:W-:-:S05]  /*12b0*/  FADD R2, R2, R11 ;  /* 0x0000000b02027221 */ /* 0x010fca0000000000 */
[----:B------:R-:W-:Y:S01]  /*12c0*/  STS [R3], R2 ;  /* 0x0000000203007388 */ /* 0x000fe20000000800 */
[----:B-----5:R-:W-:-:S05]  /*12d0*/  FADD R9, R2, R7 ;  /* 0x0000000702097221 */ /* 0x020fca0000000000 */
[----:B------:R-:W-:Y:S01]  /*12e0*/  STG.E desc[UR4][R4.64], R9 ;  /* 0x0000000904007986 */ /* 0x000fe2000c101904 */
[----:B------:R-:W-:Y:S05]  /*12f0*/  EXIT ;  /* 0x000000000000794d */ /* 0x000fea0003800000 */
.L_x_157:
        /* <DEDUP_REMOVED lines=16> */
.L_x_173:


//--------------------- .nv.shared.reserved.0     --------------------------
	.section	.nv.shared.reserved.0,"aw",@nobits
	.weak		__nv_reservedSMEM_offset_0_alias
	.size		__nv_reservedSMEM_offset_0_alias, 0, 64
	.other		__nv_reservedSMEM_offset_0_alias,@"STO_CUDA_RESERVED_SHARED STV_DEFAULT"
__nv_reservedSMEM_offset_0_alias:
	.zero		0
	.zero		64


//--------------------- .nv.shared._Z23_hhlpLinearBackwardBiasILj32ELj64ELj2E6__halfEvPKT2_PS1_ii --------------------------
	.section	.nv.shared._Z23_hhlpLinearBackwardBiasILj32ELj64ELj2E6__halfEvPKT2_PS1_ii,"aw",@nobits
	.sectionflags	@""
	.align	2
.nv.shared._Z23_hhlpLinearBackwardBiasILj32ELj64ELj2E6__halfEvPKT2_PS1_ii:
	.zero		9216


//--------------------- .nv.shared._Z23_hhlpLinearBackwardBiasILj32ELj64ELj2EdEvPKT2_PS0_ii --------------------------
	.section	.nv.shared._Z23_hhlpLinearBackwardBiasILj32ELj64ELj2EdEvPKT2_PS0_ii,"aw",@nobits
	.sectionflags	@""
	.align	8
.nv.shared._Z23_hhlpLinearBackwardBiasILj32ELj64ELj2EdEvPKT2_PS0_ii:
	.zero		33792


//--------------------- .nv.shared._Z23_hhlpLinearBackwardBiasILj32ELj64ELj2EfEvPKT2_PS0_ii --------------------------
	.section	.nv.shared._Z23_hhlpLinearBackwardBiasILj32ELj64ELj2EfEvPKT2_PS0_ii,"aw",@nobits
	.sectionflags	@""
	.align	4
.nv.shared._Z23_hhlpLinearBackwardBiasILj32ELj64ELj2EfEvPKT2_PS0_ii:
	.zero		17408


//--------------------- .nv.shared._Z18_hhlpLinearForwardILj32ELj32E6__halfEvPKT1_S3_S3_PS1_iii --------------------------
	.section	.nv.shared._Z18_hhlpLinearForwardILj32ELj32E6__halfEvPKT1_S3_S3_PS1_iii,"aw",@nobits
	.sectionflags	@""
	.align	2
.nv.shared._Z18_hhlpLinearForwardILj32ELj32E6__halfEvPKT1_S3_S3_PS1_iii:
	.zero		3072


//--------------------- .nv.shared._Z18_hhlpLinearForwardILj32ELj32EdEvPKT1_S2_S2_PS0_iii --------------------------
	.section	.nv.shared._Z18_hhlpLinearForwardILj32ELj32EdEvPKT1_S2_S2_PS0_iii,"aw",@nobits
	.sectionflags	@""
	.align	8
.nv.shared._Z18_hhlpLinearForwardILj32ELj32EdEvPKT1_S2_S2_PS0_iii:
	.zero		9216


//--------------------- .nv.shared._Z18_hhlpLinearForwardILj32ELj32EfEvPKT1_S2_S2_PS0_iii --------------------------
	.section	.nv.shared._Z18_hhlpLinearForwardILj32ELj32EfEvPKT1_S2_S2_PS0_iii,"aw",@nobits
	.sectionflags	@""
	.align	4
.nv.shared._Z18_hhlpLinearForwardILj32ELj32EfEvPKT1_S2_S2_PS0_iii:
	.zero		5120


//--------------------- .nv.constant0._Z23_hhlpLinearBackwardDataILi32E6__halfEvPKT0_S3_PS1_iii --------------------------
	.section	.nv.constant0._Z23_hhlpLinearBackwardDataILi32E6__halfEvPKT0_S3_PS1_iii,"a",@progbits
	.sectionflags	@""
	.align	4
.nv.constant0._Z23_hhlpLinearBackwardDataILi32E6__halfEvPKT0_S3_PS1_iii:
	.zero		932


//--------------------- .nv.constant0._Z23_hhlpLinearBackwardDataILi32EdEvPKT0_S2_PS0_iii --------------------------
	.section	.nv.constant0._Z23_hhlpLinearBackwardDataILi32EdEvPKT0_S2_PS0_iii,"a",@progbits
	.sectionflags	@""
	.align	4
.nv.constant0._Z23_hhlpLinearBackwardDataILi32EdEvPKT0_S2_PS0_iii:
	.zero		932


//--------------------- .nv.constant0._Z23_hhlpLinearBackwardDataILi32EfEvPKT0_S2_PS0_iii --------------------------
	.section	.nv.constant0._Z23_hhlpLinearBackwardDataILi32EfEvPKT0_S2_PS0_iii,"a",@progbits
	.sectionflags	@""
	.align	4
.nv.constant0._Z23_hhlpLinearBackwardDataILi32EfEvPKT0_S2_PS0_iii:
	.zero		932


//--------------------- .nv.constant0._Z26_hhlpLinearBackwardWeightsILi32E6__halfEvPKT0_S3_PS1_iii --------------------------
	.section	.nv.constant0._Z26_hhlpLinearBackwardWeightsILi32E6__halfEvPKT0_S3_PS1_iii,"a",@progbits
	.sectionflags	@""
	.align	4
.nv.constant0._Z26_hhlpLinearBackwardWeightsILi32E6__halfEvPKT0_S3_PS1_iii:
	.zero		932


//--------------------- .nv.constant0._Z26_hhlpLinearBackwardWeightsILi32EdEvPKT0_S2_PS0_iii --------------------------
	.section	.nv.constant0._Z26_hhlpLinearBackwardWeightsILi32EdEvPKT0_S2_PS0_iii,"a",@progbits
	.sectionflags	@""
	.align	4
.nv.constant0._Z26_hhlpLinearBackwardWeightsILi32EdEvPKT0_S2_PS0_iii:
	.zero		932


//--------------------- .nv.constant0._Z26_hhlpLinearBackwardWeightsILi32EfEvPKT0_S2_PS0_iii --------------------------
	.section	.nv.constant0._Z26_hhlpLinearBackwardWeightsILi32EfEvPKT0_S2_PS0_iii,"a",@progbits
	.sectionflags	@""
	.align	4
.nv.constant0._Z26_hhlpLinearBackwardWeightsILi32EfEvPKT0_S2_PS0_iii:
	.zero		932


//--------------------- .nv.constant0._Z23_hhlpLinearBackwardBiasILj32ELj64ELj2E6__halfEvPKT2_PS1_ii --------------------------
	.section	.nv.constant0._Z23_hhlpLinearBackwardBiasILj32ELj64ELj2E6__halfEvPKT2_PS1_ii,"a",@progbits
	.sectionflags	@""
	.align	4
.nv.constant0._Z23_hhlpLinearBackwardBiasILj32ELj64ELj2E6__halfEvPKT2_PS1_ii:
	.zero		920


//--------------------- .nv.constant0._Z23_hhlpLinearBackwardBiasILj32ELj64ELj2EdEvPKT2_PS0_ii --------------------------
	.section	.nv.constant0._Z23_hhlpLinearBackwardBiasILj32ELj64ELj2EdEvPKT2_PS0_ii,"a",@progbits
	.sectionflags	@""
	.align	4
.nv.constant0._Z23_hhlpLinearBackwardBiasILj32ELj64ELj2EdEvPKT2_PS0_ii:
	.zero		920


//--------------------- .nv.constant0._Z23_hhlpLinearBackwardBiasILj32ELj64ELj2EfEvPKT2_PS0_ii --------------------------
	.section	.nv.constant0._Z23_hhlpLinearBackwardBiasILj32ELj64ELj2EfEvPKT2_PS0_ii,"a",@progbits
	.sectionflags	@""
	.align	4
.nv.constant0._Z23_hhlpLinearBackwardBiasILj32ELj64ELj2EfEvPKT2_PS0_ii:
	.zero		920


//--------------------- .nv.constant0._Z18_hhlpLinearForwardILj32ELj32E6__halfEvPKT1_S3_S3_PS1_iii --------------------------
	.section	.nv.constant0._Z18_hhlpLinearForwardILj32ELj32E6__halfEvPKT1_S3_S3_PS1_iii,"a",@progbits
	.sectionflags	@""
	.align	4
.nv.constant0._Z18_hhlpLinearForwardILj32ELj32E6__halfEvPKT1_S3_S3_PS1_iii:
	.zero		940


//--------------------- .nv.constant0._Z18_hhlpLinearForwardILj32ELj32EdEvPKT1_S2_S2_PS0_iii --------------------------
	.section	.nv.constant0._Z18_hhlpLinearForwardILj32ELj32EdEvPKT1_S2_S2_PS0_iii,"a",@progbits
	.sectionflags	@""
	.align	4
.nv.constant0._Z18_hhlpLinearForwardILj32ELj32EdEvPKT1_S2_S2_PS0_iii:
	.zero		940


//--------------------- .nv.constant0._Z18_hhlpLinearForwardILj32ELj32EfEvPKT1_S2_S2_PS0_iii --------------------------
	.section	.nv.constant0._Z18_hhlpLinearForwardILj32ELj32EfEvPKT1_S2_S2_PS0_iii,"a",@progbits
	.sectionflags	@""
	.align	4
.nv.constant0._Z18_hhlpLinearForwardILj32ELj32EfEvPKT1_S2_S2_PS0_iii:
	.zero		940


//--------------------- SYMBOLS --------------------------

	.type		.nv.reservedSmem.offset0,@object
	.size		.nv.reservedSmem.offset0,0x4
	.type		.nv.reservedSmem.cap,@object
	.size		.nv.reservedSmem.cap,0x4
